//
// Generated by NVIDIA NVVM Compiler
//
// Compiler Build ID: CL-36424714
// Cuda compilation tools, release 13.0, V13.0.88
// Based on NVVM 20.0.0
//

.version 9.0
.target sm_100
.address_size 64

	// .globl	transpose_a
// _ZZ7mul_a_bE2as has been demoted
// _ZZ7mul_a_bE2bs has been demoted
// _ZZ8mul_at_bE2as has been demoted
// _ZZ8mul_at_bE2bs has been demoted
// _ZZ8mul_a_btE2as has been demoted
// _ZZ8mul_a_btE2bs has been demoted
// _ZZ9mul_at_btE2as has been demoted
// _ZZ9mul_at_btE2bs has been demoted
// _ZZ9softmax_aE2es has been demoted
// _ZZ10softmax_atE2es has been demoted

.visible .entry transpose_a(
	.param .u64 .ptr .align 1 transpose_a_param_0,
	.param .u64 .ptr .align 1 transpose_a_param_1,
	.param .u64 transpose_a_param_2,
	.param .u64 transpose_a_param_3
)
{
	.reg .pred 	%p<4>;
	.reg .b32 	%r<9>;
	.reg .b32 	%f<2>;
	.reg .b64 	%rd<18>;

	ld.param.u64 	%rd3, [transpose_a_param_0];
	ld.param.u64 	%rd4, [transpose_a_param_1];
	ld.param.u64 	%rd5, [transpose_a_param_2];
	ld.param.u64 	%rd7, [transpose_a_param_3];
	mov.u32 	%r1, %ntid.x;
	mov.u32 	%r2, %ctaid.x;
	mul.wide.u32 	%rd8, %r1, %r2;
	mov.u32 	%r3, %tid.x;
	cvt.u64.u32 	%rd9, %r3;
	add.s64 	%rd1, %rd8, %rd9;
	mov.u32 	%r4, %ntid.y;
	mov.u32 	%r5, %ctaid.y;
	mov.u32 	%r6, %tid.y;
	mad.lo.s32 	%r7, %r4, %r5, %r6;
	cvt.u64.u32 	%rd2, %r7;
	setp.ge.u64 	%p1, %rd1, %rd5;
	setp.le.u64 	%p2, %rd7, %rd2;
	or.pred  	%p3, %p1, %p2;
	@%p3 bra 	$L__BB0_2;
	cvta.to.global.u64 	%rd10, %rd3;
	cvta.to.global.u64 	%rd11, %rd4;
	mad.lo.s64 	%rd12, %rd5, %rd2, %rd1;
	shl.b64 	%rd13, %rd12, 2;
	add.s64 	%rd14, %rd10, %rd13;
	ld.global.f32 	%f1, [%rd14];
	mad.lo.s64 	%rd15, %rd7, %rd1, %rd2;
	shl.b64 	%rd16, %rd15, 2;
	add.s64 	%rd17, %rd11, %rd16;
	st.global.f32 	[%rd17], %f1;
$L__BB0_2:
	ret;

}
	// .globl	add_a_b
.visible .entry add_a_b(
	.param .u64 .ptr .align 1 add_a_b_param_0,
	.param .u64 .ptr .align 1 add_a_b_param_1,
	.param .u64 .ptr .align 1 add_a_b_param_2,
	.param .u64 add_a_b_param_3,
	.param .u64 add_a_b_param_4
)
{
	.reg .pred 	%p<4>;
	.reg .b32 	%r<9>;
	.reg .b32 	%f<4>;
	.reg .b64 	%rd<19>;

	ld.param.u64 	%rd3, [add_a_b_param_0];
	ld.param.u64 	%rd4, [add_a_b_param_1];
	ld.param.u64 	%rd5, [add_a_b_param_2];
	ld.param.u64 	%rd7, [add_a_b_param_3];
	ld.param.u64 	%rd8, [add_a_b_param_4];
	mov.u32 	%r1, %ntid.x;
	mov.u32 	%r2, %ctaid.x;
	mul.wide.u32 	%rd9, %r1, %r2;
	mov.u32 	%r3, %tid.x;
	cvt.u64.u32 	%rd10, %r3;
	add.s64 	%rd1, %rd9, %rd10;
	mov.u32 	%r4, %ntid.y;
	mov.u32 	%r5, %ctaid.y;
	mov.u32 	%r6, %tid.y;
	mad.lo.s32 	%r7, %r4, %r5, %r6;
	cvt.u64.u32 	%rd2, %r7;
	setp.ge.u64 	%p1, %rd1, %rd7;
	setp.le.u64 	%p2, %rd8, %rd2;
	or.pred  	%p3, %p1, %p2;
	@%p3 bra 	$L__BB1_2;
	cvta.to.global.u64 	%rd11, %rd3;
	cvta.to.global.u64 	%rd12, %rd4;
	cvta.to.global.u64 	%rd13, %rd5;
	mad.lo.s64 	%rd14, %rd8, %rd1, %rd2;
	shl.b64 	%rd15, %rd14, 2;
	add.s64 	%rd16, %rd11, %rd15;
	ld.global.f32 	%f1, [%rd16];
	add.s64 	%rd17, %rd12, %rd15;
	ld.global.f32 	%f2, [%rd17];
	add.f32 	%f3, %f1, %f2;
	add.s64 	%rd18, %rd13, %rd15;
	st.global.f32 	[%rd18], %f3;
$L__BB1_2:
	ret;

}
	// .globl	add_at_b
.visible .entry add_at_b(
	.param .u64 .ptr .align 1 add_at_b_param_0,
	.param .u64 .ptr .align 1 add_at_b_param_1,
	.param .u64 .ptr .align 1 add_at_b_param_2,
	.param .u64 add_at_b_param_3,
	.param .u64 add_at_b_param_4
)
{
	.reg .pred 	%p<4>;
	.reg .b32 	%r<9>;
	.reg .b32 	%f<4>;
	.reg .b64 	%rd<21>;

	ld.param.u64 	%rd3, [add_at_b_param_0];
	ld.param.u64 	%rd4, [add_at_b_param_1];
	ld.param.u64 	%rd5, [add_at_b_param_2];
	ld.param.u64 	%rd6, [add_at_b_param_3];
	ld.param.u64 	%rd8, [add_at_b_param_4];
	mov.u32 	%r1, %ntid.x;
	mov.u32 	%r2, %ctaid.x;
	mul.wide.u32 	%rd9, %r1, %r2;
	mov.u32 	%r3, %tid.x;
	cvt.u64.u32 	%rd10, %r3;
	add.s64 	%rd1, %rd9, %rd10;
	mov.u32 	%r4, %ntid.y;
	mov.u32 	%r5, %ctaid.y;
	mov.u32 	%r6, %tid.y;
	mad.lo.s32 	%r7, %r4, %r5, %r6;
	cvt.u64.u32 	%rd2, %r7;
	setp.ge.u64 	%p1, %rd1, %rd6;
	setp.le.u64 	%p2, %rd8, %rd2;
	or.pred  	%p3, %p1, %p2;
	@%p3 bra 	$L__BB2_2;
	cvta.to.global.u64 	%rd11, %rd3;
	cvta.to.global.u64 	%rd12, %rd4;
	cvta.to.global.u64 	%rd13, %rd5;
	mad.lo.s64 	%rd14, %rd6, %rd2, %rd1;
	shl.b64 	%rd15, %rd14, 2;
	add.s64 	%rd16, %rd11, %rd15;
	ld.global.f32 	%f1, [%rd16];
	mad.lo.s64 	%rd17, %rd8, %rd1, %rd2;
	shl.b64 	%rd18, %rd17, 2;
	add.s64 	%rd19, %rd12, %rd18;
	ld.global.f32 	%f2, [%rd19];
	add.f32 	%f3, %f1, %f2;
	add.s64 	%rd20, %rd13, %rd18;
	st.global.f32 	[%rd20], %f3;
$L__BB2_2:
	ret;

}
	// .globl	add_a_bt
.visible .entry add_a_bt(
	.param .u64 .ptr .align 1 add_a_bt_param_0,
	.param .u64 .ptr .align 1 add_a_bt_param_1,
	.param .u64 .ptr .align 1 add_a_bt_param_2,
	.param .u64 add_a_bt_param_3,
	.param .u64 add_a_bt_param_4
)
{
	.reg .pred 	%p<4>;
	.reg .b32 	%r<9>;
	.reg .b32 	%f<4>;
	.reg .b64 	%rd<21>;

	ld.param.u64 	%rd3, [add_a_bt_param_0];
	ld.param.u64 	%rd4, [add_a_bt_param_1];
	ld.param.u64 	%rd5, [add_a_bt_param_2];
	ld.param.u64 	%rd6, [add_a_bt_param_3];
	ld.param.u64 	%rd8, [add_a_bt_param_4];
	mov.u32 	%r1, %ntid.x;
	mov.u32 	%r2, %ctaid.x;
	mul.wide.u32 	%rd9, %r1, %r2;
	mov.u32 	%r3, %tid.x;
	cvt.u64.u32 	%rd10, %r3;
	add.s64 	%rd1, %rd9, %rd10;
	mov.u32 	%r4, %ntid.y;
	mov.u32 	%r5, %ctaid.y;
	mov.u32 	%r6, %tid.y;
	mad.lo.s32 	%r7, %r4, %r5, %r6;
	cvt.u64.u32 	%rd2, %r7;
	setp.ge.u64 	%p1, %rd1, %rd6;
	setp.le.u64 	%p2, %rd8, %rd2;
	or.pred  	%p3, %p1, %p2;
	@%p3 bra 	$L__BB3_2;
	cvta.to.global.u64 	%rd11, %rd3;
	cvta.to.global.u64 	%rd12, %rd4;
	cvta.to.global.u64 	%rd13, %rd5;
	mad.lo.s64 	%rd14, %rd8, %rd1, %rd2;
	shl.b64 	%rd15, %rd14, 2;
	add.s64 	%rd16, %rd11, %rd15;
	ld.global.f32 	%f1, [%rd16];
	mad.lo.s64 	%rd17, %rd6, %rd2, %rd1;
	shl.b64 	%rd18, %rd17, 2;
	add.s64 	%rd19, %rd12, %rd18;
	ld.global.f32 	%f2, [%rd19];
	add.f32 	%f3, %f1, %f2;
	add.s64 	%rd20, %rd13, %rd15;
	st.global.f32 	[%rd20], %f3;
$L__BB3_2:
	ret;

}
	// .globl	add_at_bt
.visible .entry add_at_bt(
	.param .u64 .ptr .align 1 add_at_bt_param_0,
	.param .u64 .ptr .align 1 add_at_bt_param_1,
	.param .u64 .ptr .align 1 add_at_bt_param_2,
	.param .u64 add_at_bt_param_3,
	.param .u64 add_at_bt_param_4
)
{
	.reg .pred 	%p<4>;
	.reg .b32 	%r<9>;
	.reg .b32 	%f<4>;
	.reg .b64 	%rd<21>;

	ld.param.u64 	%rd3, [add_at_bt_param_0];
	ld.param.u64 	%rd4, [add_at_bt_param_1];
	ld.param.u64 	%rd5, [add_at_bt_param_2];
	ld.param.u64 	%rd6, [add_at_bt_param_3];
	ld.param.u64 	%rd8, [add_at_bt_param_4];
	mov.u32 	%r1, %ntid.x;
	mov.u32 	%r2, %ctaid.x;
	mul.wide.u32 	%rd9, %r1, %r2;
	mov.u32 	%r3, %tid.x;
	cvt.u64.u32 	%rd10, %r3;
	add.s64 	%rd1, %rd9, %rd10;
	mov.u32 	%r4, %ntid.y;
	mov.u32 	%r5, %ctaid.y;
	mov.u32 	%r6, %tid.y;
	mad.lo.s32 	%r7, %r4, %r5, %r6;
	cvt.u64.u32 	%rd2, %r7;
	setp.ge.u64 	%p1, %rd1, %rd6;
	setp.le.u64 	%p2, %rd8, %rd2;
	or.pred  	%p3, %p1, %p2;
	@%p3 bra 	$L__BB4_2;
	cvta.to.global.u64 	%rd11, %rd3;
	cvta.to.global.u64 	%rd12, %rd4;
	cvta.to.global.u64 	%rd13, %rd5;
	mad.lo.s64 	%rd14, %rd6, %rd2, %rd1;
	shl.b64 	%rd15, %rd14, 2;
	add.s64 	%rd16, %rd11, %rd15;
	ld.global.f32 	%f1, [%rd16];
	add.s64 	%rd17, %rd12, %rd15;
	ld.global.f32 	%f2, [%rd17];
	add.f32 	%f3, %f1, %f2;
	mad.lo.s64 	%rd18, %rd8, %rd1, %rd2;
	shl.b64 	%rd19, %rd18, 2;
	add.s64 	%rd20, %rd13, %rd19;
	st.global.f32 	[%rd20], %f3;
$L__BB4_2:
	ret;

}
	// .globl	sub_a_b
.visible .entry sub_a_b(
	.param .u64 .ptr .align 1 sub_a_b_param_0,
	.param .u64 .ptr .align 1 sub_a_b_param_1,
	.param .u64 .ptr .align 1 sub_a_b_param_2,
	.param .u64 sub_a_b_param_3,
	.param .u64 sub_a_b_param_4
)
{
	.reg .pred 	%p<4>;
	.reg .b32 	%r<9>;
	.reg .b32 	%f<4>;
	.reg .b64 	%rd<19>;

	ld.param.u64 	%rd3, [sub_a_b_param_0];
	ld.param.u64 	%rd4, [sub_a_b_param_1];
	ld.param.u64 	%rd5, [sub_a_b_param_2];
	ld.param.u64 	%rd7, [sub_a_b_param_3];
	ld.param.u64 	%rd8, [sub_a_b_param_4];
	mov.u32 	%r1, %ntid.x;
	mov.u32 	%r2, %ctaid.x;
	mul.wide.u32 	%rd9, %r1, %r2;
	mov.u32 	%r3, %tid.x;
	cvt.u64.u32 	%rd10, %r3;
	add.s64 	%rd1, %rd9, %rd10;
	mov.u32 	%r4, %ntid.y;
	mov.u32 	%r5, %ctaid.y;
	mov.u32 	%r6, %tid.y;
	mad.lo.s32 	%r7, %r4, %r5, %r6;
	cvt.u64.u32 	%rd2, %r7;
	setp.ge.u64 	%p1, %rd1, %rd7;
	setp.le.u64 	%p2, %rd8, %rd2;
	or.pred  	%p3, %p1, %p2;
	@%p3 bra 	$L__BB5_2;
	cvta.to.global.u64 	%rd11, %rd3;
	cvta.to.global.u64 	%rd12, %rd4;
	cvta.to.global.u64 	%rd13, %rd5;
	mad.lo.s64 	%rd14, %rd8, %rd1, %rd2;
	shl.b64 	%rd15, %rd14, 2;
	add.s64 	%rd16, %rd11, %rd15;
	ld.global.f32 	%f1, [%rd16];
	add.s64 	%rd17, %rd12, %rd15;
	ld.global.f32 	%f2, [%rd17];
	sub.f32 	%f3, %f1, %f2;
	add.s64 	%rd18, %rd13, %rd15;
	st.global.f32 	[%rd18], %f3;
$L__BB5_2:
	ret;

}
	// .globl	sub_at_b
.visible .entry sub_at_b(
	.param .u64 .ptr .align 1 sub_at_b_param_0,
	.param .u64 .ptr .align 1 sub_at_b_param_1,
	.param .u64 .ptr .align 1 sub_at_b_param_2,
	.param .u64 sub_at_b_param_3,
	.param .u64 sub_at_b_param_4
)
{
	.reg .pred 	%p<4>;
	.reg .b32 	%r<9>;
	.reg .b32 	%f<4>;
	.reg .b64 	%rd<21>;

	ld.param.u64 	%rd3, [sub_at_b_param_0];
	ld.param.u64 	%rd4, [sub_at_b_param_1];
	ld.param.u64 	%rd5, [sub_at_b_param_2];
	ld.param.u64 	%rd6, [sub_at_b_param_3];
	ld.param.u64 	%rd8, [sub_at_b_param_4];
	mov.u32 	%r1, %ntid.x;
	mov.u32 	%r2, %ctaid.x;
	mul.wide.u32 	%rd9, %r1, %r2;
	mov.u32 	%r3, %tid.x;
	cvt.u64.u32 	%rd10, %r3;
	add.s64 	%rd1, %rd9, %rd10;
	mov.u32 	%r4, %ntid.y;
	mov.u32 	%r5, %ctaid.y;
	mov.u32 	%r6, %tid.y;
	mad.lo.s32 	%r7, %r4, %r5, %r6;
	cvt.u64.u32 	%rd2, %r7;
	setp.ge.u64 	%p1, %rd1, %rd6;
	setp.le.u64 	%p2, %rd8, %rd2;
	or.pred  	%p3, %p1, %p2;
	@%p3 bra 	$L__BB6_2;
	cvta.to.global.u64 	%rd11, %rd3;
	cvta.to.global.u64 	%rd12, %rd4;
	cvta.to.global.u64 	%rd13, %rd5;
	mad.lo.s64 	%rd14, %rd6, %rd2, %rd1;
	shl.b64 	%rd15, %rd14, 2;
	add.s64 	%rd16, %rd11, %rd15;
	ld.global.f32 	%f1, [%rd16];
	mad.lo.s64 	%rd17, %rd8, %rd1, %rd2;
	shl.b64 	%rd18, %rd17, 2;
	add.s64 	%rd19, %rd12, %rd18;
	ld.global.f32 	%f2, [%rd19];
	sub.f32 	%f3, %f1, %f2;
	add.s64 	%rd20, %rd13, %rd18;
	st.global.f32 	[%rd20], %f3;
$L__BB6_2:
	ret;

}
	// .globl	sub_a_bt
.visible .entry sub_a_bt(
	.param .u64 .ptr .align 1 sub_a_bt_param_0,
	.param .u64 .ptr .align 1 sub_a_bt_param_1,
	.param .u64 .ptr .align 1 sub_a_bt_param_2,
	.param .u64 sub_a_bt_param_3,
	.param .u64 sub_a_bt_param_4
)
{
	.reg .pred 	%p<4>;
	.reg .b32 	%r<9>;
	.reg .b32 	%f<4>;
	.reg .b64 	%rd<21>;

	ld.param.u64 	%rd3, [sub_a_bt_param_0];
	ld.param.u64 	%rd4, [sub_a_bt_param_1];
	ld.param.u64 	%rd5, [sub_a_bt_param_2];
	ld.param.u64 	%rd6, [sub_a_bt_param_3];
	ld.param.u64 	%rd8, [sub_a_bt_param_4];
	mov.u32 	%r1, %ntid.x;
	mov.u32 	%r2, %ctaid.x;
	mul.wide.u32 	%rd9, %r1, %r2;
	mov.u32 	%r3, %tid.x;
	cvt.u64.u32 	%rd10, %r3;
	add.s64 	%rd1, %rd9, %rd10;
	mov.u32 	%r4, %ntid.y;
	mov.u32 	%r5, %ctaid.y;
	mov.u32 	%r6, %tid.y;
	mad.lo.s32 	%r7, %r4, %r5, %r6;
	cvt.u64.u32 	%rd2, %r7;
	setp.ge.u64 	%p1, %rd1, %rd6;
	setp.le.u64 	%p2, %rd8, %rd2;
	or.pred  	%p3, %p1, %p2;
	@%p3 bra 	$L__BB7_2;
	cvta.to.global.u64 	%rd11, %rd3;
	cvta.to.global.u64 	%rd12, %rd4;
	cvta.to.global.u64 	%rd13, %rd5;
	mad.lo.s64 	%rd14, %rd8, %rd1, %rd2;
	shl.b64 	%rd15, %rd14, 2;
	add.s64 	%rd16, %rd11, %rd15;
	ld.global.f32 	%f1, [%rd16];
	mad.lo.s64 	%rd17, %rd6, %rd2, %rd1;
	shl.b64 	%rd18, %rd17, 2;
	add.s64 	%rd19, %rd12, %rd18;
	ld.global.f32 	%f2, [%rd19];
	sub.f32 	%f3, %f1, %f2;
	add.s64 	%rd20, %rd13, %rd15;
	st.global.f32 	[%rd20], %f3;
$L__BB7_2:
	ret;

}
	// .globl	sub_at_bt
.visible .entry sub_at_bt(
	.param .u64 .ptr .align 1 sub_at_bt_param_0,
	.param .u64 .ptr .align 1 sub_at_bt_param_1,
	.param .u64 .ptr .align 1 sub_at_bt_param_2,
	.param .u64 sub_at_bt_param_3,
	.param .u64 sub_at_bt_param_4
)
{
	.reg .pred 	%p<4>;
	.reg .b32 	%r<9>;
	.reg .b32 	%f<4>;
	.reg .b64 	%rd<21>;

	ld.param.u64 	%rd3, [sub_at_bt_param_0];
	ld.param.u64 	%rd4, [sub_at_bt_param_1];
	ld.param.u64 	%rd5, [sub_at_bt_param_2];
	ld.param.u64 	%rd6, [sub_at_bt_param_3];
	ld.param.u64 	%rd8, [sub_at_bt_param_4];
	mov.u32 	%r1, %ntid.x;
	mov.u32 	%r2, %ctaid.x;
	mul.wide.u32 	%rd9, %r1, %r2;
	mov.u32 	%r3, %tid.x;
	cvt.u64.u32 	%rd10, %r3;
	add.s64 	%rd1, %rd9, %rd10;
	mov.u32 	%r4, %ntid.y;
	mov.u32 	%r5, %ctaid.y;
	mov.u32 	%r6, %tid.y;
	mad.lo.s32 	%r7, %r4, %r5, %r6;
	cvt.u64.u32 	%rd2, %r7;
	setp.ge.u64 	%p1, %rd1, %rd6;
	setp.le.u64 	%p2, %rd8, %rd2;
	or.pred  	%p3, %p1, %p2;
	@%p3 bra 	$L__BB8_2;
	cvta.to.global.u64 	%rd11, %rd3;
	cvta.to.global.u64 	%rd12, %rd4;
	cvta.to.global.u64 	%rd13, %rd5;
	mad.lo.s64 	%rd14, %rd6, %rd2, %rd1;
	shl.b64 	%rd15, %rd14, 2;
	add.s64 	%rd16, %rd11, %rd15;
	ld.global.f32 	%f1, [%rd16];
	add.s64 	%rd17, %rd12, %rd15;
	ld.global.f32 	%f2, [%rd17];
	sub.f32 	%f3, %f1, %f2;
	mad.lo.s64 	%rd18, %rd8, %rd1, %rd2;
	shl.b64 	%rd19, %rd18, 2;
	add.s64 	%rd20, %rd13, %rd19;
	st.global.f32 	[%rd20], %f3;
$L__BB8_2:
	ret;

}
	// .globl	mul_a_b
.visible .entry mul_a_b(
	.param .u64 .ptr .align 1 mul_a_b_param_0,
	.param .u64 .ptr .align 1 mul_a_b_param_1,
	.param .u64 .ptr .align 1 mul_a_b_param_2,
	.param .u64 mul_a_b_param_3,
	.param .u64 mul_a_b_param_4,
	.param .u64 mul_a_b_param_5
)
{
	.reg .pred 	%p<27>;
	.reg .b32 	%r<29>;
	.reg .b32 	%f<279>;
	.reg .b64 	%rd<65>;
	// demoted variable
	.shared .align 4 .b8 _ZZ7mul_a_bE2as[16384];
	// demoted variable
	.shared .align 4 .b8 _ZZ7mul_a_bE2bs[16384];
	ld.param.u64 	%rd30, [mul_a_b_param_2];
	ld.param.u64 	%rd27, [mul_a_b_param_3];
	ld.param.u64 	%rd28, [mul_a_b_param_4];
	ld.param.u64 	%rd29, [mul_a_b_param_5];
	cvta.to.global.u64 	%rd1, %rd30;
	mov.u32 	%r5, %ntid.x;
	mov.u32 	%r6, %ctaid.x;
	mul.wide.u32 	%rd31, %r5, %r6;
	mov.u32 	%r7, %tid.x;
	cvt.u64.u32 	%rd2, %r7;
	add.s64 	%rd3, %rd31, %rd2;
	shl.b64 	%rd4, %rd3, 1;
	mov.u32 	%r8, %ntid.y;
	mov.u32 	%r9, %ctaid.y;
	mov.u32 	%r10, %tid.y;
	mad.lo.s32 	%r1, %r8, %r9, %r10;
	shl.b32 	%r11, %r1, 1;
	cvt.u64.u32 	%rd5, %r11;
	cvt.u64.u32 	%rd6, %r10;
	setp.eq.s64 	%p1, %rd29, 0;
	mov.f32 	%f275, 0f00000000;
	mov.f32 	%f276, %f275;
	mov.f32 	%f277, %f275;
	mov.f32 	%f278, %f275;
	@%p1 bra 	$L__BB9_11;
	ld.param.u64 	%rd60, [mul_a_b_param_1];
	ld.param.u64 	%rd59, [mul_a_b_param_0];
	cvta.to.global.u64 	%rd33, %rd59;
	cvt.u32.u64 	%r12, %rd6;
	cvt.u32.u64 	%r13, %rd2;
	shl.b32 	%r14, %r13, 8;
	mov.u32 	%r15, _ZZ7mul_a_bE2as;
	add.s32 	%r2, %r15, %r14;
	shl.b32 	%r16, %r12, 2;
	add.s32 	%r3, %r2, %r16;
	add.s64 	%rd7, %rd4, 1;
	shl.b32 	%r17, %r13, 9;
	mov.u32 	%r18, _ZZ7mul_a_bE2bs;
	add.s32 	%r19, %r18, %r17;
	shl.b32 	%r20, %r12, 3;
	add.s32 	%r4, %r19, %r20;
	mul.lo.s64 	%rd34, %rd28, %rd2;
	shl.b64 	%rd35, %rd34, 2;
	mul.wide.u32 	%rd36, %r1, 8;
	add.s64 	%rd37, %rd35, %rd36;
	cvta.to.global.u64 	%rd38, %rd60;
	add.s64 	%rd39, %rd37, %rd38;
	add.s64 	%rd63, %rd39, 4;
	mul.lo.s64 	%rd40, %rd29, %rd3;
	shl.b64 	%rd41, %rd40, 3;
	shl.b64 	%rd42, %rd6, 2;
	add.s64 	%rd43, %rd41, %rd42;
	add.s64 	%rd62, %rd33, %rd43;
	mad.lo.s64 	%rd44, %rd29, %rd4, %rd29;
	shl.b64 	%rd45, %rd44, 2;
	add.s64 	%rd46, %rd45, %rd42;
	add.s64 	%rd61, %rd33, %rd46;
	mov.b64 	%rd64, 0;
	mov.f32 	%f278, 0f00000000;
	mov.f32 	%f277, %f278;
	mov.f32 	%f276, %f278;
	mov.f32 	%f275, %f278;
$L__BB9_2:
	setp.ge.u64 	%p2, %rd4, %rd27;
	mov.b32 	%r21, 0;
	st.shared.u32 	[%r3], %r21;
	add.s64 	%rd15, %rd6, %rd64;
	setp.ge.u64 	%p3, %rd15, %rd29;
	or.pred  	%p4, %p2, %p3;
	@%p4 bra 	$L__BB9_4;
	ld.global.f32 	%f15, [%rd62];
	st.shared.f32 	[%r3], %f15;
$L__BB9_4:
	setp.ge.u64 	%p6, %rd7, %rd27;
	mov.b32 	%r22, 0;
	st.shared.u32 	[%r3+128], %r22;
	or.pred  	%p7, %p6, %p3;
	@%p7 bra 	$L__BB9_6;
	ld.global.f32 	%f16, [%rd61];
	st.shared.f32 	[%r3+128], %f16;
$L__BB9_6:
	setp.le.u64 	%p8, %rd28, %rd5;
	mov.b32 	%r23, 0;
	st.shared.u32 	[%r4], %r23;
	add.s64 	%rd16, %rd2, %rd64;
	setp.ge.u64 	%p9, %rd16, %rd29;
	or.pred  	%p10, %p8, %p9;
	@%p10 bra 	$L__BB9_8;
	ld.global.f32 	%f17, [%rd63+-4];
	st.shared.f32 	[%r4], %f17;
$L__BB9_8:
	add.s64 	%rd49, %rd5, 1;
	setp.ge.u64 	%p12, %rd49, %rd28;
	mov.b32 	%r24, 0;
	st.shared.u32 	[%r4+4], %r24;
	or.pred  	%p13, %p12, %p9;
	@%p13 bra 	$L__BB9_10;
	ld.global.f32 	%f18, [%rd63];
	st.shared.f32 	[%r4+4], %f18;
$L__BB9_10:
	bar.sync 	0;
	ld.shared.f32 	%f19, [%r2];
	ld.shared.f32 	%f20, [%r2+128];
	cvt.u32.u64 	%r25, %rd6;
	shl.b32 	%r26, %r25, 3;
	mov.u32 	%r27, _ZZ7mul_a_bE2bs;
	add.s32 	%r28, %r27, %r26;
	ld.shared.f32 	%f21, [%r28];
	ld.shared.f32 	%f22, [%r28+4];
	fma.rn.f32 	%f23, %f19, %f21, %f275;
	fma.rn.f32 	%f24, %f19, %f22, %f276;
	fma.rn.f32 	%f25, %f20, %f21, %f277;
	fma.rn.f32 	%f26, %f20, %f22, %f278;
	ld.shared.f32 	%f27, [%r2+4];
	ld.shared.f32 	%f28, [%r2+132];
	ld.shared.f32 	%f29, [%r28+512];
	ld.shared.f32 	%f30, [%r28+516];
	fma.rn.f32 	%f31, %f27, %f29, %f23;
	fma.rn.f32 	%f32, %f27, %f30, %f24;
	fma.rn.f32 	%f33, %f28, %f29, %f25;
	fma.rn.f32 	%f34, %f28, %f30, %f26;
	ld.shared.f32 	%f35, [%r2+8];
	ld.shared.f32 	%f36, [%r2+136];
	ld.shared.f32 	%f37, [%r28+1024];
	ld.shared.f32 	%f38, [%r28+1028];
	fma.rn.f32 	%f39, %f35, %f37, %f31;
	fma.rn.f32 	%f40, %f35, %f38, %f32;
	fma.rn.f32 	%f41, %f36, %f37, %f33;
	fma.rn.f32 	%f42, %f36, %f38, %f34;
	ld.shared.f32 	%f43, [%r2+12];
	ld.shared.f32 	%f44, [%r2+140];
	ld.shared.f32 	%f45, [%r28+1536];
	ld.shared.f32 	%f46, [%r28+1540];
	fma.rn.f32 	%f47, %f43, %f45, %f39;
	fma.rn.f32 	%f48, %f43, %f46, %f40;
	fma.rn.f32 	%f49, %f44, %f45, %f41;
	fma.rn.f32 	%f50, %f44, %f46, %f42;
	ld.shared.f32 	%f51, [%r2+16];
	ld.shared.f32 	%f52, [%r2+144];
	ld.shared.f32 	%f53, [%r28+2048];
	ld.shared.f32 	%f54, [%r28+2052];
	fma.rn.f32 	%f55, %f51, %f53, %f47;
	fma.rn.f32 	%f56, %f51, %f54, %f48;
	fma.rn.f32 	%f57, %f52, %f53, %f49;
	fma.rn.f32 	%f58, %f52, %f54, %f50;
	ld.shared.f32 	%f59, [%r2+20];
	ld.shared.f32 	%f60, [%r2+148];
	ld.shared.f32 	%f61, [%r28+2560];
	ld.shared.f32 	%f62, [%r28+2564];
	fma.rn.f32 	%f63, %f59, %f61, %f55;
	fma.rn.f32 	%f64, %f59, %f62, %f56;
	fma.rn.f32 	%f65, %f60, %f61, %f57;
	fma.rn.f32 	%f66, %f60, %f62, %f58;
	ld.shared.f32 	%f67, [%r2+24];
	ld.shared.f32 	%f68, [%r2+152];
	ld.shared.f32 	%f69, [%r28+3072];
	ld.shared.f32 	%f70, [%r28+3076];
	fma.rn.f32 	%f71, %f67, %f69, %f63;
	fma.rn.f32 	%f72, %f67, %f70, %f64;
	fma.rn.f32 	%f73, %f68, %f69, %f65;
	fma.rn.f32 	%f74, %f68, %f70, %f66;
	ld.shared.f32 	%f75, [%r2+28];
	ld.shared.f32 	%f76, [%r2+156];
	ld.shared.f32 	%f77, [%r28+3584];
	ld.shared.f32 	%f78, [%r28+3588];
	fma.rn.f32 	%f79, %f75, %f77, %f71;
	fma.rn.f32 	%f80, %f75, %f78, %f72;
	fma.rn.f32 	%f81, %f76, %f77, %f73;
	fma.rn.f32 	%f82, %f76, %f78, %f74;
	ld.shared.f32 	%f83, [%r2+32];
	ld.shared.f32 	%f84, [%r2+160];
	ld.shared.f32 	%f85, [%r28+4096];
	ld.shared.f32 	%f86, [%r28+4100];
	fma.rn.f32 	%f87, %f83, %f85, %f79;
	fma.rn.f32 	%f88, %f83, %f86, %f80;
	fma.rn.f32 	%f89, %f84, %f85, %f81;
	fma.rn.f32 	%f90, %f84, %f86, %f82;
	ld.shared.f32 	%f91, [%r2+36];
	ld.shared.f32 	%f92, [%r2+164];
	ld.shared.f32 	%f93, [%r28+4608];
	ld.shared.f32 	%f94, [%r28+4612];
	fma.rn.f32 	%f95, %f91, %f93, %f87;
	fma.rn.f32 	%f96, %f91, %f94, %f88;
	fma.rn.f32 	%f97, %f92, %f93, %f89;
	fma.rn.f32 	%f98, %f92, %f94, %f90;
	ld.shared.f32 	%f99, [%r2+40];
	ld.shared.f32 	%f100, [%r2+168];
	ld.shared.f32 	%f101, [%r28+5120];
	ld.shared.f32 	%f102, [%r28+5124];
	fma.rn.f32 	%f103, %f99, %f101, %f95;
	fma.rn.f32 	%f104, %f99, %f102, %f96;
	fma.rn.f32 	%f105, %f100, %f101, %f97;
	fma.rn.f32 	%f106, %f100, %f102, %f98;
	ld.shared.f32 	%f107, [%r2+44];
	ld.shared.f32 	%f108, [%r2+172];
	ld.shared.f32 	%f109, [%r28+5632];
	ld.shared.f32 	%f110, [%r28+5636];
	fma.rn.f32 	%f111, %f107, %f109, %f103;
	fma.rn.f32 	%f112, %f107, %f110, %f104;
	fma.rn.f32 	%f113, %f108, %f109, %f105;
	fma.rn.f32 	%f114, %f108, %f110, %f106;
	ld.shared.f32 	%f115, [%r2+48];
	ld.shared.f32 	%f116, [%r2+176];
	ld.shared.f32 	%f117, [%r28+6144];
	ld.shared.f32 	%f118, [%r28+6148];
	fma.rn.f32 	%f119, %f115, %f117, %f111;
	fma.rn.f32 	%f120, %f115, %f118, %f112;
	fma.rn.f32 	%f121, %f116, %f117, %f113;
	fma.rn.f32 	%f122, %f116, %f118, %f114;
	ld.shared.f32 	%f123, [%r2+52];
	ld.shared.f32 	%f124, [%r2+180];
	ld.shared.f32 	%f125, [%r28+6656];
	ld.shared.f32 	%f126, [%r28+6660];
	fma.rn.f32 	%f127, %f123, %f125, %f119;
	fma.rn.f32 	%f128, %f123, %f126, %f120;
	fma.rn.f32 	%f129, %f124, %f125, %f121;
	fma.rn.f32 	%f130, %f124, %f126, %f122;
	ld.shared.f32 	%f131, [%r2+56];
	ld.shared.f32 	%f132, [%r2+184];
	ld.shared.f32 	%f133, [%r28+7168];
	ld.shared.f32 	%f134, [%r28+7172];
	fma.rn.f32 	%f135, %f131, %f133, %f127;
	fma.rn.f32 	%f136, %f131, %f134, %f128;
	fma.rn.f32 	%f137, %f132, %f133, %f129;
	fma.rn.f32 	%f138, %f132, %f134, %f130;
	ld.shared.f32 	%f139, [%r2+60];
	ld.shared.f32 	%f140, [%r2+188];
	ld.shared.f32 	%f141, [%r28+7680];
	ld.shared.f32 	%f142, [%r28+7684];
	fma.rn.f32 	%f143, %f139, %f141, %f135;
	fma.rn.f32 	%f144, %f139, %f142, %f136;
	fma.rn.f32 	%f145, %f140, %f141, %f137;
	fma.rn.f32 	%f146, %f140, %f142, %f138;
	ld.shared.f32 	%f147, [%r2+64];
	ld.shared.f32 	%f148, [%r2+192];
	ld.shared.f32 	%f149, [%r28+8192];
	ld.shared.f32 	%f150, [%r28+8196];
	fma.rn.f32 	%f151, %f147, %f149, %f143;
	fma.rn.f32 	%f152, %f147, %f150, %f144;
	fma.rn.f32 	%f153, %f148, %f149, %f145;
	fma.rn.f32 	%f154, %f148, %f150, %f146;
	ld.shared.f32 	%f155, [%r2+68];
	ld.shared.f32 	%f156, [%r2+196];
	ld.shared.f32 	%f157, [%r28+8704];
	ld.shared.f32 	%f158, [%r28+8708];
	fma.rn.f32 	%f159, %f155, %f157, %f151;
	fma.rn.f32 	%f160, %f155, %f158, %f152;
	fma.rn.f32 	%f161, %f156, %f157, %f153;
	fma.rn.f32 	%f162, %f156, %f158, %f154;
	ld.shared.f32 	%f163, [%r2+72];
	ld.shared.f32 	%f164, [%r2+200];
	ld.shared.f32 	%f165, [%r28+9216];
	ld.shared.f32 	%f166, [%r28+9220];
	fma.rn.f32 	%f167, %f163, %f165, %f159;
	fma.rn.f32 	%f168, %f163, %f166, %f160;
	fma.rn.f32 	%f169, %f164, %f165, %f161;
	fma.rn.f32 	%f170, %f164, %f166, %f162;
	ld.shared.f32 	%f171, [%r2+76];
	ld.shared.f32 	%f172, [%r2+204];
	ld.shared.f32 	%f173, [%r28+9728];
	ld.shared.f32 	%f174, [%r28+9732];
	fma.rn.f32 	%f175, %f171, %f173, %f167;
	fma.rn.f32 	%f176, %f171, %f174, %f168;
	fma.rn.f32 	%f177, %f172, %f173, %f169;
	fma.rn.f32 	%f178, %f172, %f174, %f170;
	ld.shared.f32 	%f179, [%r2+80];
	ld.shared.f32 	%f180, [%r2+208];
	ld.shared.f32 	%f181, [%r28+10240];
	ld.shared.f32 	%f182, [%r28+10244];
	fma.rn.f32 	%f183, %f179, %f181, %f175;
	fma.rn.f32 	%f184, %f179, %f182, %f176;
	fma.rn.f32 	%f185, %f180, %f181, %f177;
	fma.rn.f32 	%f186, %f180, %f182, %f178;
	ld.shared.f32 	%f187, [%r2+84];
	ld.shared.f32 	%f188, [%r2+212];
	ld.shared.f32 	%f189, [%r28+10752];
	ld.shared.f32 	%f190, [%r28+10756];
	fma.rn.f32 	%f191, %f187, %f189, %f183;
	fma.rn.f32 	%f192, %f187, %f190, %f184;
	fma.rn.f32 	%f193, %f188, %f189, %f185;
	fma.rn.f32 	%f194, %f188, %f190, %f186;
	ld.shared.f32 	%f195, [%r2+88];
	ld.shared.f32 	%f196, [%r2+216];
	ld.shared.f32 	%f197, [%r28+11264];
	ld.shared.f32 	%f198, [%r28+11268];
	fma.rn.f32 	%f199, %f195, %f197, %f191;
	fma.rn.f32 	%f200, %f195, %f198, %f192;
	fma.rn.f32 	%f201, %f196, %f197, %f193;
	fma.rn.f32 	%f202, %f196, %f198, %f194;
	ld.shared.f32 	%f203, [%r2+92];
	ld.shared.f32 	%f204, [%r2+220];
	ld.shared.f32 	%f205, [%r28+11776];
	ld.shared.f32 	%f206, [%r28+11780];
	fma.rn.f32 	%f207, %f203, %f205, %f199;
	fma.rn.f32 	%f208, %f203, %f206, %f200;
	fma.rn.f32 	%f209, %f204, %f205, %f201;
	fma.rn.f32 	%f210, %f204, %f206, %f202;
	ld.shared.f32 	%f211, [%r2+96];
	ld.shared.f32 	%f212, [%r2+224];
	ld.shared.f32 	%f213, [%r28+12288];
	ld.shared.f32 	%f214, [%r28+12292];
	fma.rn.f32 	%f215, %f211, %f213, %f207;
	fma.rn.f32 	%f216, %f211, %f214, %f208;
	fma.rn.f32 	%f217, %f212, %f213, %f209;
	fma.rn.f32 	%f218, %f212, %f214, %f210;
	ld.shared.f32 	%f219, [%r2+100];
	ld.shared.f32 	%f220, [%r2+228];
	ld.shared.f32 	%f221, [%r28+12800];
	ld.shared.f32 	%f222, [%r28+12804];
	fma.rn.f32 	%f223, %f219, %f221, %f215;
	fma.rn.f32 	%f224, %f219, %f222, %f216;
	fma.rn.f32 	%f225, %f220, %f221, %f217;
	fma.rn.f32 	%f226, %f220, %f222, %f218;
	ld.shared.f32 	%f227, [%r2+104];
	ld.shared.f32 	%f228, [%r2+232];
	ld.shared.f32 	%f229, [%r28+13312];
	ld.shared.f32 	%f230, [%r28+13316];
	fma.rn.f32 	%f231, %f227, %f229, %f223;
	fma.rn.f32 	%f232, %f227, %f230, %f224;
	fma.rn.f32 	%f233, %f228, %f229, %f225;
	fma.rn.f32 	%f234, %f228, %f230, %f226;
	ld.shared.f32 	%f235, [%r2+108];
	ld.shared.f32 	%f236, [%r2+236];
	ld.shared.f32 	%f237, [%r28+13824];
	ld.shared.f32 	%f238, [%r28+13828];
	fma.rn.f32 	%f239, %f235, %f237, %f231;
	fma.rn.f32 	%f240, %f235, %f238, %f232;
	fma.rn.f32 	%f241, %f236, %f237, %f233;
	fma.rn.f32 	%f242, %f236, %f238, %f234;
	ld.shared.f32 	%f243, [%r2+112];
	ld.shared.f32 	%f244, [%r2+240];
	ld.shared.f32 	%f245, [%r28+14336];
	ld.shared.f32 	%f246, [%r28+14340];
	fma.rn.f32 	%f247, %f243, %f245, %f239;
	fma.rn.f32 	%f248, %f243, %f246, %f240;
	fma.rn.f32 	%f249, %f244, %f245, %f241;
	fma.rn.f32 	%f250, %f244, %f246, %f242;
	ld.shared.f32 	%f251, [%r2+116];
	ld.shared.f32 	%f252, [%r2+244];
	ld.shared.f32 	%f253, [%r28+14848];
	ld.shared.f32 	%f254, [%r28+14852];
	fma.rn.f32 	%f255, %f251, %f253, %f247;
	fma.rn.f32 	%f256, %f251, %f254, %f248;
	fma.rn.f32 	%f257, %f252, %f253, %f249;
	fma.rn.f32 	%f258, %f252, %f254, %f250;
	ld.shared.f32 	%f259, [%r2+120];
	ld.shared.f32 	%f260, [%r2+248];
	ld.shared.f32 	%f261, [%r28+15360];
	ld.shared.f32 	%f262, [%r28+15364];
	fma.rn.f32 	%f263, %f259, %f261, %f255;
	fma.rn.f32 	%f264, %f259, %f262, %f256;
	fma.rn.f32 	%f265, %f260, %f261, %f257;
	fma.rn.f32 	%f266, %f260, %f262, %f258;
	ld.shared.f32 	%f267, [%r2+124];
	ld.shared.f32 	%f268, [%r2+252];
	ld.shared.f32 	%f269, [%r28+15872];
	ld.shared.f32 	%f270, [%r28+15876];
	fma.rn.f32 	%f275, %f267, %f269, %f263;
	fma.rn.f32 	%f276, %f267, %f270, %f264;
	fma.rn.f32 	%f277, %f268, %f269, %f265;
	fma.rn.f32 	%f278, %f268, %f270, %f266;
	bar.sync 	0;
	add.s64 	%rd64, %rd64, 32;
	shl.b64 	%rd50, %rd28, 7;
	add.s64 	%rd63, %rd63, %rd50;
	add.s64 	%rd62, %rd62, 128;
	add.s64 	%rd61, %rd61, 128;
	setp.lt.u64 	%p14, %rd64, %rd29;
	@%p14 bra 	$L__BB9_2;
$L__BB9_11:
	setp.ge.u64 	%p15, %rd4, %rd27;
	setp.le.u64 	%p16, %rd28, %rd5;
	mad.lo.s64 	%rd52, %rd28, %rd4, %rd5;
	shl.b64 	%rd53, %rd52, 2;
	add.s64 	%rd21, %rd1, %rd53;
	or.pred  	%p17, %p15, %p16;
	@%p17 bra 	$L__BB9_13;
	st.global.f32 	[%rd21], %f275;
$L__BB9_13:
	setp.ge.u64 	%p18, %rd4, %rd27;
	add.s64 	%rd22, %rd5, 1;
	setp.ge.u64 	%p19, %rd22, %rd28;
	or.pred  	%p20, %p18, %p19;
	@%p20 bra 	$L__BB9_15;
	st.global.f32 	[%rd21+4], %f276;
$L__BB9_15:
	setp.le.u64 	%p21, %rd28, %rd5;
	add.s64 	%rd23, %rd4, 1;
	setp.ge.u64 	%p22, %rd23, %rd27;
	mad.lo.s64 	%rd56, %rd28, %rd4, %rd28;
	add.s64 	%rd57, %rd56, %rd5;
	shl.b64 	%rd58, %rd57, 2;
	add.s64 	%rd24, %rd1, %rd58;
	or.pred  	%p23, %p22, %p21;
	@%p23 bra 	$L__BB9_17;
	st.global.f32 	[%rd24], %f277;
$L__BB9_17:
	setp.ge.u64 	%p24, %rd23, %rd27;
	setp.ge.u64 	%p25, %rd22, %rd28;
	or.pred  	%p26, %p24, %p25;
	@%p26 bra 	$L__BB9_19;
	st.global.f32 	[%rd24+4], %f278;
$L__BB9_19:
	ret;

}
	// .globl	mul_at_b
.visible .entry mul_at_b(
	.param .u64 .ptr .align 1 mul_at_b_param_0,
	.param .u64 .ptr .align 1 mul_at_b_param_1,
	.param .u64 .ptr .align 1 mul_at_b_param_2,
	.param .u64 mul_at_b_param_3,
	.param .u64 mul_at_b_param_4,
	.param .u64 mul_at_b_param_5
)
{
	.reg .pred 	%p<27>;
	.reg .b32 	%r<25>;
	.reg .b32 	%f<279>;
	.reg .b64 	%rd<58>;
	// demoted variable
	.shared .align 4 .b8 _ZZ8mul_at_bE2as[16384];
	// demoted variable
	.shared .align 4 .b8 _ZZ8mul_at_bE2bs[16384];
	ld.param.u64 	%rd23, [mul_at_b_param_0];
	ld.param.u64 	%rd24, [mul_at_b_param_1];
	ld.param.u64 	%rd28, [mul_at_b_param_2];
	ld.param.u64 	%rd25, [mul_at_b_param_3];
	ld.param.u64 	%rd26, [mul_at_b_param_4];
	ld.param.u64 	%rd27, [mul_at_b_param_5];
	cvta.to.global.u64 	%rd1, %rd28;
	mov.u32 	%r6, %ntid.x;
	mov.u32 	%r7, %ctaid.x;
	mul.wide.u32 	%rd29, %r6, %r7;
	mov.u32 	%r8, %tid.x;
	cvt.u64.u32 	%rd2, %r8;
	add.s64 	%rd3, %rd29, %rd2;
	shl.b64 	%rd4, %rd3, 1;
	mov.u32 	%r9, %ntid.y;
	mov.u32 	%r10, %ctaid.y;
	mov.u32 	%r11, %tid.y;
	mad.lo.s32 	%r1, %r9, %r10, %r11;
	shl.b32 	%r12, %r1, 1;
	cvt.u64.u32 	%rd5, %r12;
	cvt.u64.u32 	%rd6, %r11;
	setp.eq.s64 	%p1, %rd27, 0;
	mov.f32 	%f275, 0f00000000;
	mov.f32 	%f276, %f275;
	mov.f32 	%f277, %f275;
	mov.f32 	%f278, %f275;
	@%p1 bra 	$L__BB10_11;
	cvt.u32.u64 	%r13, %rd6;
	cvt.u32.u64 	%r14, %rd2;
	shl.b32 	%r15, %r14, 8;
	mov.u32 	%r16, _ZZ8mul_at_bE2as;
	add.s32 	%r2, %r16, %r15;
	shl.b32 	%r17, %r13, 2;
	add.s32 	%r3, %r2, %r17;
	shl.b32 	%r18, %r14, 9;
	mov.u32 	%r19, _ZZ8mul_at_bE2bs;
	shl.b32 	%r20, %r13, 3;
	add.s32 	%r5, %r19, %r20;
	add.s32 	%r4, %r5, %r18;
	mul.lo.s64 	%rd31, %rd26, %rd2;
	shl.b64 	%rd32, %rd31, 2;
	mul.wide.u32 	%rd33, %r1, 8;
	add.s64 	%rd34, %rd32, %rd33;
	cvta.to.global.u64 	%rd35, %rd24;
	add.s64 	%rd36, %rd34, %rd35;
	add.s64 	%rd56, %rd36, 4;
	shl.b64 	%rd8, %rd26, 7;
	mul.lo.s64 	%rd37, %rd25, %rd6;
	shl.b64 	%rd38, %rd37, 2;
	shl.b64 	%rd39, %rd3, 3;
	add.s64 	%rd40, %rd38, %rd39;
	cvta.to.global.u64 	%rd41, %rd23;
	add.s64 	%rd42, %rd40, %rd41;
	add.s64 	%rd55, %rd42, 4;
	shl.b64 	%rd10, %rd25, 7;
	mov.b64 	%rd57, 0;
	mov.f32 	%f278, 0f00000000;
	mov.f32 	%f277, %f278;
	mov.f32 	%f276, %f278;
	mov.f32 	%f275, %f278;
$L__BB10_2:
	setp.ge.u64 	%p2, %rd4, %rd25;
	mov.b32 	%r21, 0;
	st.shared.u32 	[%r3], %r21;
	add.s64 	%rd14, %rd6, %rd57;
	setp.ge.u64 	%p3, %rd14, %rd27;
	or.pred  	%p4, %p2, %p3;
	@%p4 bra 	$L__BB10_4;
	ld.global.f32 	%f15, [%rd55+-4];
	st.shared.f32 	[%r3], %f15;
$L__BB10_4:
	add.s64 	%rd44, %rd4, 1;
	setp.ge.u64 	%p6, %rd44, %rd25;
	mov.b32 	%r22, 0;
	st.shared.u32 	[%r3+128], %r22;
	or.pred  	%p7, %p6, %p3;
	@%p7 bra 	$L__BB10_6;
	ld.global.f32 	%f16, [%rd55];
	st.shared.f32 	[%r3+128], %f16;
$L__BB10_6:
	setp.le.u64 	%p8, %rd26, %rd5;
	mov.b32 	%r23, 0;
	st.shared.u32 	[%r4], %r23;
	add.s64 	%rd15, %rd2, %rd57;
	setp.ge.u64 	%p9, %rd15, %rd27;
	or.pred  	%p10, %p8, %p9;
	@%p10 bra 	$L__BB10_8;
	ld.global.f32 	%f17, [%rd56+-4];
	st.shared.f32 	[%r4], %f17;
$L__BB10_8:
	add.s64 	%rd46, %rd5, 1;
	setp.ge.u64 	%p12, %rd46, %rd26;
	mov.b32 	%r24, 0;
	st.shared.u32 	[%r4+4], %r24;
	or.pred  	%p13, %p12, %p9;
	@%p13 bra 	$L__BB10_10;
	ld.global.f32 	%f18, [%rd56];
	st.shared.f32 	[%r4+4], %f18;
$L__BB10_10:
	bar.sync 	0;
	ld.shared.f32 	%f19, [%r2];
	ld.shared.f32 	%f20, [%r2+128];
	ld.shared.f32 	%f21, [%r5];
	ld.shared.f32 	%f22, [%r5+4];
	fma.rn.f32 	%f23, %f19, %f21, %f275;
	fma.rn.f32 	%f24, %f19, %f22, %f276;
	fma.rn.f32 	%f25, %f20, %f21, %f277;
	fma.rn.f32 	%f26, %f20, %f22, %f278;
	ld.shared.f32 	%f27, [%r2+4];
	ld.shared.f32 	%f28, [%r2+132];
	ld.shared.f32 	%f29, [%r5+512];
	ld.shared.f32 	%f30, [%r5+516];
	fma.rn.f32 	%f31, %f27, %f29, %f23;
	fma.rn.f32 	%f32, %f27, %f30, %f24;
	fma.rn.f32 	%f33, %f28, %f29, %f25;
	fma.rn.f32 	%f34, %f28, %f30, %f26;
	ld.shared.f32 	%f35, [%r2+8];
	ld.shared.f32 	%f36, [%r2+136];
	ld.shared.f32 	%f37, [%r5+1024];
	ld.shared.f32 	%f38, [%r5+1028];
	fma.rn.f32 	%f39, %f35, %f37, %f31;
	fma.rn.f32 	%f40, %f35, %f38, %f32;
	fma.rn.f32 	%f41, %f36, %f37, %f33;
	fma.rn.f32 	%f42, %f36, %f38, %f34;
	ld.shared.f32 	%f43, [%r2+12];
	ld.shared.f32 	%f44, [%r2+140];
	ld.shared.f32 	%f45, [%r5+1536];
	ld.shared.f32 	%f46, [%r5+1540];
	fma.rn.f32 	%f47, %f43, %f45, %f39;
	fma.rn.f32 	%f48, %f43, %f46, %f40;
	fma.rn.f32 	%f49, %f44, %f45, %f41;
	fma.rn.f32 	%f50, %f44, %f46, %f42;
	ld.shared.f32 	%f51, [%r2+16];
	ld.shared.f32 	%f52, [%r2+144];
	ld.shared.f32 	%f53, [%r5+2048];
	ld.shared.f32 	%f54, [%r5+2052];
	fma.rn.f32 	%f55, %f51, %f53, %f47;
	fma.rn.f32 	%f56, %f51, %f54, %f48;
	fma.rn.f32 	%f57, %f52, %f53, %f49;
	fma.rn.f32 	%f58, %f52, %f54, %f50;
	ld.shared.f32 	%f59, [%r2+20];
	ld.shared.f32 	%f60, [%r2+148];
	ld.shared.f32 	%f61, [%r5+2560];
	ld.shared.f32 	%f62, [%r5+2564];
	fma.rn.f32 	%f63, %f59, %f61, %f55;
	fma.rn.f32 	%f64, %f59, %f62, %f56;
	fma.rn.f32 	%f65, %f60, %f61, %f57;
	fma.rn.f32 	%f66, %f60, %f62, %f58;
	ld.shared.f32 	%f67, [%r2+24];
	ld.shared.f32 	%f68, [%r2+152];
	ld.shared.f32 	%f69, [%r5+3072];
	ld.shared.f32 	%f70, [%r5+3076];
	fma.rn.f32 	%f71, %f67, %f69, %f63;
	fma.rn.f32 	%f72, %f67, %f70, %f64;
	fma.rn.f32 	%f73, %f68, %f69, %f65;
	fma.rn.f32 	%f74, %f68, %f70, %f66;
	ld.shared.f32 	%f75, [%r2+28];
	ld.shared.f32 	%f76, [%r2+156];
	ld.shared.f32 	%f77, [%r5+3584];
	ld.shared.f32 	%f78, [%r5+3588];
	fma.rn.f32 	%f79, %f75, %f77, %f71;
	fma.rn.f32 	%f80, %f75, %f78, %f72;
	fma.rn.f32 	%f81, %f76, %f77, %f73;
	fma.rn.f32 	%f82, %f76, %f78, %f74;
	ld.shared.f32 	%f83, [%r2+32];
	ld.shared.f32 	%f84, [%r2+160];
	ld.shared.f32 	%f85, [%r5+4096];
	ld.shared.f32 	%f86, [%r5+4100];
	fma.rn.f32 	%f87, %f83, %f85, %f79;
	fma.rn.f32 	%f88, %f83, %f86, %f80;
	fma.rn.f32 	%f89, %f84, %f85, %f81;
	fma.rn.f32 	%f90, %f84, %f86, %f82;
	ld.shared.f32 	%f91, [%r2+36];
	ld.shared.f32 	%f92, [%r2+164];
	ld.shared.f32 	%f93, [%r5+4608];
	ld.shared.f32 	%f94, [%r5+4612];
	fma.rn.f32 	%f95, %f91, %f93, %f87;
	fma.rn.f32 	%f96, %f91, %f94, %f88;
	fma.rn.f32 	%f97, %f92, %f93, %f89;
	fma.rn.f32 	%f98, %f92, %f94, %f90;
	ld.shared.f32 	%f99, [%r2+40];
	ld.shared.f32 	%f100, [%r2+168];
	ld.shared.f32 	%f101, [%r5+5120];
	ld.shared.f32 	%f102, [%r5+5124];
	fma.rn.f32 	%f103, %f99, %f101, %f95;
	fma.rn.f32 	%f104, %f99, %f102, %f96;
	fma.rn.f32 	%f105, %f100, %f101, %f97;
	fma.rn.f32 	%f106, %f100, %f102, %f98;
	ld.shared.f32 	%f107, [%r2+44];
	ld.shared.f32 	%f108, [%r2+172];
	ld.shared.f32 	%f109, [%r5+5632];
	ld.shared.f32 	%f110, [%r5+5636];
	fma.rn.f32 	%f111, %f107, %f109, %f103;
	fma.rn.f32 	%f112, %f107, %f110, %f104;
	fma.rn.f32 	%f113, %f108, %f109, %f105;
	fma.rn.f32 	%f114, %f108, %f110, %f106;
	ld.shared.f32 	%f115, [%r2+48];
	ld.shared.f32 	%f116, [%r2+176];
	ld.shared.f32 	%f117, [%r5+6144];
	ld.shared.f32 	%f118, [%r5+6148];
	fma.rn.f32 	%f119, %f115, %f117, %f111;
	fma.rn.f32 	%f120, %f115, %f118, %f112;
	fma.rn.f32 	%f121, %f116, %f117, %f113;
	fma.rn.f32 	%f122, %f116, %f118, %f114;
	ld.shared.f32 	%f123, [%r2+52];
	ld.shared.f32 	%f124, [%r2+180];
	ld.shared.f32 	%f125, [%r5+6656];
	ld.shared.f32 	%f126, [%r5+6660];
	fma.rn.f32 	%f127, %f123, %f125, %f119;
	fma.rn.f32 	%f128, %f123, %f126, %f120;
	fma.rn.f32 	%f129, %f124, %f125, %f121;
	fma.rn.f32 	%f130, %f124, %f126, %f122;
	ld.shared.f32 	%f131, [%r2+56];
	ld.shared.f32 	%f132, [%r2+184];
	ld.shared.f32 	%f133, [%r5+7168];
	ld.shared.f32 	%f134, [%r5+7172];
	fma.rn.f32 	%f135, %f131, %f133, %f127;
	fma.rn.f32 	%f136, %f131, %f134, %f128;
	fma.rn.f32 	%f137, %f132, %f133, %f129;
	fma.rn.f32 	%f138, %f132, %f134, %f130;
	ld.shared.f32 	%f139, [%r2+60];
	ld.shared.f32 	%f140, [%r2+188];
	ld.shared.f32 	%f141, [%r5+7680];
	ld.shared.f32 	%f142, [%r5+7684];
	fma.rn.f32 	%f143, %f139, %f141, %f135;
	fma.rn.f32 	%f144, %f139, %f142, %f136;
	fma.rn.f32 	%f145, %f140, %f141, %f137;
	fma.rn.f32 	%f146, %f140, %f142, %f138;
	ld.shared.f32 	%f147, [%r2+64];
	ld.shared.f32 	%f148, [%r2+192];
	ld.shared.f32 	%f149, [%r5+8192];
	ld.shared.f32 	%f150, [%r5+8196];
	fma.rn.f32 	%f151, %f147, %f149, %f143;
	fma.rn.f32 	%f152, %f147, %f150, %f144;
	fma.rn.f32 	%f153, %f148, %f149, %f145;
	fma.rn.f32 	%f154, %f148, %f150, %f146;
	ld.shared.f32 	%f155, [%r2+68];
	ld.shared.f32 	%f156, [%r2+196];
	ld.shared.f32 	%f157, [%r5+8704];
	ld.shared.f32 	%f158, [%r5+8708];
	fma.rn.f32 	%f159, %f155, %f157, %f151;
	fma.rn.f32 	%f160, %f155, %f158, %f152;
	fma.rn.f32 	%f161, %f156, %f157, %f153;
	fma.rn.f32 	%f162, %f156, %f158, %f154;
	ld.shared.f32 	%f163, [%r2+72];
	ld.shared.f32 	%f164, [%r2+200];
	ld.shared.f32 	%f165, [%r5+9216];
	ld.shared.f32 	%f166, [%r5+9220];
	fma.rn.f32 	%f167, %f163, %f165, %f159;
	fma.rn.f32 	%f168, %f163, %f166, %f160;
	fma.rn.f32 	%f169, %f164, %f165, %f161;
	fma.rn.f32 	%f170, %f164, %f166, %f162;
	ld.shared.f32 	%f171, [%r2+76];
	ld.shared.f32 	%f172, [%r2+204];
	ld.shared.f32 	%f173, [%r5+9728];
	ld.shared.f32 	%f174, [%r5+9732];
	fma.rn.f32 	%f175, %f171, %f173, %f167;
	fma.rn.f32 	%f176, %f171, %f174, %f168;
	fma.rn.f32 	%f177, %f172, %f173, %f169;
	fma.rn.f32 	%f178, %f172, %f174, %f170;
	ld.shared.f32 	%f179, [%r2+80];
	ld.shared.f32 	%f180, [%r2+208];
	ld.shared.f32 	%f181, [%r5+10240];
	ld.shared.f32 	%f182, [%r5+10244];
	fma.rn.f32 	%f183, %f179, %f181, %f175;
	fma.rn.f32 	%f184, %f179, %f182, %f176;
	fma.rn.f32 	%f185, %f180, %f181, %f177;
	fma.rn.f32 	%f186, %f180, %f182, %f178;
	ld.shared.f32 	%f187, [%r2+84];
	ld.shared.f32 	%f188, [%r2+212];
	ld.shared.f32 	%f189, [%r5+10752];
	ld.shared.f32 	%f190, [%r5+10756];
	fma.rn.f32 	%f191, %f187, %f189, %f183;
	fma.rn.f32 	%f192, %f187, %f190, %f184;
	fma.rn.f32 	%f193, %f188, %f189, %f185;
	fma.rn.f32 	%f194, %f188, %f190, %f186;
	ld.shared.f32 	%f195, [%r2+88];
	ld.shared.f32 	%f196, [%r2+216];
	ld.shared.f32 	%f197, [%r5+11264];
	ld.shared.f32 	%f198, [%r5+11268];
	fma.rn.f32 	%f199, %f195, %f197, %f191;
	fma.rn.f32 	%f200, %f195, %f198, %f192;
	fma.rn.f32 	%f201, %f196, %f197, %f193;
	fma.rn.f32 	%f202, %f196, %f198, %f194;
	ld.shared.f32 	%f203, [%r2+92];
	ld.shared.f32 	%f204, [%r2+220];
	ld.shared.f32 	%f205, [%r5+11776];
	ld.shared.f32 	%f206, [%r5+11780];
	fma.rn.f32 	%f207, %f203, %f205, %f199;
	fma.rn.f32 	%f208, %f203, %f206, %f200;
	fma.rn.f32 	%f209, %f204, %f205, %f201;
	fma.rn.f32 	%f210, %f204, %f206, %f202;
	ld.shared.f32 	%f211, [%r2+96];
	ld.shared.f32 	%f212, [%r2+224];
	ld.shared.f32 	%f213, [%r5+12288];
	ld.shared.f32 	%f214, [%r5+12292];
	fma.rn.f32 	%f215, %f211, %f213, %f207;
	fma.rn.f32 	%f216, %f211, %f214, %f208;
	fma.rn.f32 	%f217, %f212, %f213, %f209;
	fma.rn.f32 	%f218, %f212, %f214, %f210;
	ld.shared.f32 	%f219, [%r2+100];
	ld.shared.f32 	%f220, [%r2+228];
	ld.shared.f32 	%f221, [%r5+12800];
	ld.shared.f32 	%f222, [%r5+12804];
	fma.rn.f32 	%f223, %f219, %f221, %f215;
	fma.rn.f32 	%f224, %f219, %f222, %f216;
	fma.rn.f32 	%f225, %f220, %f221, %f217;
	fma.rn.f32 	%f226, %f220, %f222, %f218;
	ld.shared.f32 	%f227, [%r2+104];
	ld.shared.f32 	%f228, [%r2+232];
	ld.shared.f32 	%f229, [%r5+13312];
	ld.shared.f32 	%f230, [%r5+13316];
	fma.rn.f32 	%f231, %f227, %f229, %f223;
	fma.rn.f32 	%f232, %f227, %f230, %f224;
	fma.rn.f32 	%f233, %f228, %f229, %f225;
	fma.rn.f32 	%f234, %f228, %f230, %f226;
	ld.shared.f32 	%f235, [%r2+108];
	ld.shared.f32 	%f236, [%r2+236];
	ld.shared.f32 	%f237, [%r5+13824];
	ld.shared.f32 	%f238, [%r5+13828];
	fma.rn.f32 	%f239, %f235, %f237, %f231;
	fma.rn.f32 	%f240, %f235, %f238, %f232;
	fma.rn.f32 	%f241, %f236, %f237, %f233;
	fma.rn.f32 	%f242, %f236, %f238, %f234;
	ld.shared.f32 	%f243, [%r2+112];
	ld.shared.f32 	%f244, [%r2+240];
	ld.shared.f32 	%f245, [%r5+14336];
	ld.shared.f32 	%f246, [%r5+14340];
	fma.rn.f32 	%f247, %f243, %f245, %f239;
	fma.rn.f32 	%f248, %f243, %f246, %f240;
	fma.rn.f32 	%f249, %f244, %f245, %f241;
	fma.rn.f32 	%f250, %f244, %f246, %f242;
	ld.shared.f32 	%f251, [%r2+116];
	ld.shared.f32 	%f252, [%r2+244];
	ld.shared.f32 	%f253, [%r5+14848];
	ld.shared.f32 	%f254, [%r5+14852];
	fma.rn.f32 	%f255, %f251, %f253, %f247;
	fma.rn.f32 	%f256, %f251, %f254, %f248;
	fma.rn.f32 	%f257, %f252, %f253, %f249;
	fma.rn.f32 	%f258, %f252, %f254, %f250;
	ld.shared.f32 	%f259, [%r2+120];
	ld.shared.f32 	%f260, [%r2+248];
	ld.shared.f32 	%f261, [%r5+15360];
	ld.shared.f32 	%f262, [%r5+15364];
	fma.rn.f32 	%f263, %f259, %f261, %f255;
	fma.rn.f32 	%f264, %f259, %f262, %f256;
	fma.rn.f32 	%f265, %f260, %f261, %f257;
	fma.rn.f32 	%f266, %f260, %f262, %f258;
	ld.shared.f32 	%f267, [%r2+124];
	ld.shared.f32 	%f268, [%r2+252];
	ld.shared.f32 	%f269, [%r5+15872];
	ld.shared.f32 	%f270, [%r5+15876];
	fma.rn.f32 	%f275, %f267, %f269, %f263;
	fma.rn.f32 	%f276, %f267, %f270, %f264;
	fma.rn.f32 	%f277, %f268, %f269, %f265;
	fma.rn.f32 	%f278, %f268, %f270, %f266;
	bar.sync 	0;
	add.s64 	%rd57, %rd57, 32;
	add.s64 	%rd56, %rd56, %rd8;
	add.s64 	%rd55, %rd55, %rd10;
	setp.lt.u64 	%p14, %rd57, %rd27;
	@%p14 bra 	$L__BB10_2;
$L__BB10_11:
	setp.ge.u64 	%p15, %rd4, %rd25;
	setp.le.u64 	%p16, %rd26, %rd5;
	mad.lo.s64 	%rd48, %rd26, %rd4, %rd5;
	shl.b64 	%rd49, %rd48, 2;
	add.s64 	%rd19, %rd1, %rd49;
	or.pred  	%p17, %p15, %p16;
	@%p17 bra 	$L__BB10_13;
	st.global.f32 	[%rd19], %f275;
$L__BB10_13:
	setp.ge.u64 	%p18, %rd4, %rd25;
	add.s64 	%rd20, %rd5, 1;
	setp.ge.u64 	%p19, %rd20, %rd26;
	or.pred  	%p20, %p18, %p19;
	@%p20 bra 	$L__BB10_15;
	st.global.f32 	[%rd19+4], %f276;
$L__BB10_15:
	setp.le.u64 	%p21, %rd26, %rd5;
	add.s64 	%rd21, %rd4, 1;
	setp.ge.u64 	%p22, %rd21, %rd25;
	mad.lo.s64 	%rd52, %rd26, %rd4, %rd26;
	add.s64 	%rd53, %rd52, %rd5;
	shl.b64 	%rd54, %rd53, 2;
	add.s64 	%rd22, %rd1, %rd54;
	or.pred  	%p23, %p22, %p21;
	@%p23 bra 	$L__BB10_17;
	st.global.f32 	[%rd22], %f277;
$L__BB10_17:
	setp.ge.u64 	%p24, %rd21, %rd25;
	setp.ge.u64 	%p25, %rd20, %rd26;
	or.pred  	%p26, %p24, %p25;
	@%p26 bra 	$L__BB10_19;
	st.global.f32 	[%rd22+4], %f278;
$L__BB10_19:
	ret;

}
	// .globl	mul_a_bt
.visible .entry mul_a_bt(
	.param .u64 .ptr .align 1 mul_a_bt_param_0,
	.param .u64 .ptr .align 1 mul_a_bt_param_1,
	.param .u64 .ptr .align 1 mul_a_bt_param_2,
	.param .u64 mul_a_bt_param_3,
	.param .u64 mul_a_bt_param_4,
	.param .u64 mul_a_bt_param_5
)
{
	.reg .pred 	%p<27>;
	.reg .b32 	%r<31>;
	.reg .b32 	%f<279>;
	.reg .b64 	%rd<72>;
	// demoted variable
	.shared .align 4 .b8 _ZZ8mul_a_btE2as[16384];
	// demoted variable
	.shared .align 4 .b8 _ZZ8mul_a_btE2bs[16384];
	ld.param.u64 	%rd32, [mul_a_bt_param_3];
	ld.param.u64 	%rd33, [mul_a_bt_param_4];
	ld.param.u64 	%rd34, [mul_a_bt_param_5];
	mov.u32 	%r5, %ntid.x;
	mov.u32 	%r6, %ctaid.x;
	mul.wide.u32 	%rd35, %r5, %r6;
	mov.u32 	%r7, %tid.x;
	cvt.u64.u32 	%rd1, %r7;
	add.s64 	%rd2, %rd35, %rd1;
	shl.b64 	%rd3, %rd2, 1;
	mov.u32 	%r8, %ntid.y;
	mov.u32 	%r9, %ctaid.y;
	mov.u32 	%r10, %tid.y;
	mad.lo.s32 	%r1, %r8, %r9, %r10;
	shl.b32 	%r11, %r1, 1;
	cvt.u64.u32 	%rd4, %r11;
	cvt.u64.u32 	%rd5, %r10;
	setp.eq.s64 	%p1, %rd34, 0;
	mov.f32 	%f275, 0f00000000;
	mov.f32 	%f276, %f275;
	mov.f32 	%f277, %f275;
	mov.f32 	%f278, %f275;
	@%p1 bra 	$L__BB11_11;
	ld.param.u64 	%rd65, [mul_a_bt_param_1];
	ld.param.u64 	%rd64, [mul_a_bt_param_0];
	cvta.to.global.u64 	%rd37, %rd65;
	cvta.to.global.u64 	%rd38, %rd64;
	cvt.u32.u64 	%r12, %rd5;
	cvt.u32.u64 	%r13, %rd1;
	shl.b32 	%r14, %r13, 8;
	mov.u32 	%r15, _ZZ8mul_a_btE2as;
	add.s32 	%r2, %r15, %r14;
	shl.b32 	%r16, %r12, 2;
	add.s32 	%r3, %r2, %r16;
	add.s64 	%rd6, %rd3, 1;
	shl.b32 	%r17, %r13, 9;
	mov.u32 	%r18, _ZZ8mul_a_btE2bs;
	add.s32 	%r19, %r18, %r17;
	shl.b32 	%r20, %r12, 3;
	add.s32 	%r4, %r19, %r20;
	add.s64 	%rd7, %rd4, 1;
	cvt.u64.u32 	%rd39, %r1;
	mul.lo.s64 	%rd40, %rd34, %rd39;
	shl.b64 	%rd41, %rd40, 3;
	shl.b64 	%rd42, %rd1, 2;
	add.s64 	%rd43, %rd41, %rd42;
	add.s64 	%rd70, %rd37, %rd43;
	mad.lo.s64 	%rd44, %rd34, %rd4, %rd34;
	shl.b64 	%rd45, %rd44, 2;
	add.s64 	%rd46, %rd45, %rd42;
	add.s64 	%rd69, %rd37, %rd46;
	mul.lo.s64 	%rd47, %rd34, %rd2;
	shl.b64 	%rd48, %rd47, 3;
	shl.b64 	%rd49, %rd5, 2;
	add.s64 	%rd50, %rd48, %rd49;
	add.s64 	%rd68, %rd38, %rd50;
	mad.lo.s64 	%rd51, %rd34, %rd3, %rd34;
	shl.b64 	%rd52, %rd51, 2;
	add.s64 	%rd53, %rd52, %rd49;
	add.s64 	%rd67, %rd38, %rd53;
	mov.b64 	%rd71, 0;
	mov.f32 	%f278, 0f00000000;
	mov.f32 	%f277, %f278;
	mov.f32 	%f276, %f278;
	mov.f32 	%f275, %f278;
$L__BB11_2:
	setp.ge.u64 	%p2, %rd3, %rd32;
	mov.b32 	%r21, 0;
	st.shared.u32 	[%r3], %r21;
	mov.u32 	%r22, %tid.y;
	cvt.u64.u32 	%rd54, %r22;
	add.s64 	%rd17, %rd54, %rd71;
	setp.ge.u64 	%p3, %rd17, %rd34;
	or.pred  	%p4, %p2, %p3;
	@%p4 bra 	$L__BB11_4;
	ld.global.f32 	%f15, [%rd68];
	st.shared.f32 	[%r3], %f15;
$L__BB11_4:
	setp.ge.u64 	%p6, %rd6, %rd32;
	mov.b32 	%r24, 0;
	st.shared.u32 	[%r3+128], %r24;
	or.pred  	%p7, %p6, %p3;
	@%p7 bra 	$L__BB11_6;
	ld.global.f32 	%f16, [%rd67];
	st.shared.f32 	[%r3+128], %f16;
$L__BB11_6:
	setp.le.u64 	%p8, %rd33, %rd4;
	mov.b32 	%r25, 0;
	st.shared.u32 	[%r4], %r25;
	add.s64 	%rd18, %rd1, %rd71;
	setp.ge.u64 	%p9, %rd18, %rd34;
	or.pred  	%p10, %p8, %p9;
	@%p10 bra 	$L__BB11_8;
	ld.global.f32 	%f17, [%rd70];
	st.shared.f32 	[%r4], %f17;
$L__BB11_8:
	setp.ge.u64 	%p12, %rd7, %rd33;
	mov.b32 	%r26, 0;
	st.shared.u32 	[%r4+4], %r26;
	or.pred  	%p13, %p12, %p9;
	@%p13 bra 	$L__BB11_10;
	ld.global.f32 	%f18, [%rd69];
	st.shared.f32 	[%r4+4], %f18;
$L__BB11_10:
	bar.sync 	0;
	ld.shared.f32 	%f19, [%r2];
	ld.shared.f32 	%f20, [%r2+128];
	mov.u32 	%r27, %tid.y;
	shl.b32 	%r28, %r27, 3;
	mov.u32 	%r29, _ZZ8mul_a_btE2bs;
	add.s32 	%r30, %r29, %r28;
	ld.shared.f32 	%f21, [%r30];
	ld.shared.f32 	%f22, [%r30+4];
	fma.rn.f32 	%f23, %f19, %f21, %f275;
	fma.rn.f32 	%f24, %f19, %f22, %f276;
	fma.rn.f32 	%f25, %f20, %f21, %f277;
	fma.rn.f32 	%f26, %f20, %f22, %f278;
	ld.shared.f32 	%f27, [%r2+4];
	ld.shared.f32 	%f28, [%r2+132];
	ld.shared.f32 	%f29, [%r30+512];
	ld.shared.f32 	%f30, [%r30+516];
	fma.rn.f32 	%f31, %f27, %f29, %f23;
	fma.rn.f32 	%f32, %f27, %f30, %f24;
	fma.rn.f32 	%f33, %f28, %f29, %f25;
	fma.rn.f32 	%f34, %f28, %f30, %f26;
	ld.shared.f32 	%f35, [%r2+8];
	ld.shared.f32 	%f36, [%r2+136];
	ld.shared.f32 	%f37, [%r30+1024];
	ld.shared.f32 	%f38, [%r30+1028];
	fma.rn.f32 	%f39, %f35, %f37, %f31;
	fma.rn.f32 	%f40, %f35, %f38, %f32;
	fma.rn.f32 	%f41, %f36, %f37, %f33;
	fma.rn.f32 	%f42, %f36, %f38, %f34;
	ld.shared.f32 	%f43, [%r2+12];
	ld.shared.f32 	%f44, [%r2+140];
	ld.shared.f32 	%f45, [%r30+1536];
	ld.shared.f32 	%f46, [%r30+1540];
	fma.rn.f32 	%f47, %f43, %f45, %f39;
	fma.rn.f32 	%f48, %f43, %f46, %f40;
	fma.rn.f32 	%f49, %f44, %f45, %f41;
	fma.rn.f32 	%f50, %f44, %f46, %f42;
	ld.shared.f32 	%f51, [%r2+16];
	ld.shared.f32 	%f52, [%r2+144];
	ld.shared.f32 	%f53, [%r30+2048];
	ld.shared.f32 	%f54, [%r30+2052];
	fma.rn.f32 	%f55, %f51, %f53, %f47;
	fma.rn.f32 	%f56, %f51, %f54, %f48;
	fma.rn.f32 	%f57, %f52, %f53, %f49;
	fma.rn.f32 	%f58, %f52, %f54, %f50;
	ld.shared.f32 	%f59, [%r2+20];
	ld.shared.f32 	%f60, [%r2+148];
	ld.shared.f32 	%f61, [%r30+2560];
	ld.shared.f32 	%f62, [%r30+2564];
	fma.rn.f32 	%f63, %f59, %f61, %f55;
	fma.rn.f32 	%f64, %f59, %f62, %f56;
	fma.rn.f32 	%f65, %f60, %f61, %f57;
	fma.rn.f32 	%f66, %f60, %f62, %f58;
	ld.shared.f32 	%f67, [%r2+24];
	ld.shared.f32 	%f68, [%r2+152];
	ld.shared.f32 	%f69, [%r30+3072];
	ld.shared.f32 	%f70, [%r30+3076];
	fma.rn.f32 	%f71, %f67, %f69, %f63;
	fma.rn.f32 	%f72, %f67, %f70, %f64;
	fma.rn.f32 	%f73, %f68, %f69, %f65;
	fma.rn.f32 	%f74, %f68, %f70, %f66;
	ld.shared.f32 	%f75, [%r2+28];
	ld.shared.f32 	%f76, [%r2+156];
	ld.shared.f32 	%f77, [%r30+3584];
	ld.shared.f32 	%f78, [%r30+3588];
	fma.rn.f32 	%f79, %f75, %f77, %f71;
	fma.rn.f32 	%f80, %f75, %f78, %f72;
	fma.rn.f32 	%f81, %f76, %f77, %f73;
	fma.rn.f32 	%f82, %f76, %f78, %f74;
	ld.shared.f32 	%f83, [%r2+32];
	ld.shared.f32 	%f84, [%r2+160];
	ld.shared.f32 	%f85, [%r30+4096];
	ld.shared.f32 	%f86, [%r30+4100];
	fma.rn.f32 	%f87, %f83, %f85, %f79;
	fma.rn.f32 	%f88, %f83, %f86, %f80;
	fma.rn.f32 	%f89, %f84, %f85, %f81;
	fma.rn.f32 	%f90, %f84, %f86, %f82;
	ld.shared.f32 	%f91, [%r2+36];
	ld.shared.f32 	%f92, [%r2+164];
	ld.shared.f32 	%f93, [%r30+4608];
	ld.shared.f32 	%f94, [%r30+4612];
	fma.rn.f32 	%f95, %f91, %f93, %f87;
	fma.rn.f32 	%f96, %f91, %f94, %f88;
	fma.rn.f32 	%f97, %f92, %f93, %f89;
	fma.rn.f32 	%f98, %f92, %f94, %f90;
	ld.shared.f32 	%f99, [%r2+40];
	ld.shared.f32 	%f100, [%r2+168];
	ld.shared.f32 	%f101, [%r30+5120];
	ld.shared.f32 	%f102, [%r30+5124];
	fma.rn.f32 	%f103, %f99, %f101, %f95;
	fma.rn.f32 	%f104, %f99, %f102, %f96;
	fma.rn.f32 	%f105, %f100, %f101, %f97;
	fma.rn.f32 	%f106, %f100, %f102, %f98;
	ld.shared.f32 	%f107, [%r2+44];
	ld.shared.f32 	%f108, [%r2+172];
	ld.shared.f32 	%f109, [%r30+5632];
	ld.shared.f32 	%f110, [%r30+5636];
	fma.rn.f32 	%f111, %f107, %f109, %f103;
	fma.rn.f32 	%f112, %f107, %f110, %f104;
	fma.rn.f32 	%f113, %f108, %f109, %f105;
	fma.rn.f32 	%f114, %f108, %f110, %f106;
	ld.shared.f32 	%f115, [%r2+48];
	ld.shared.f32 	%f116, [%r2+176];
	ld.shared.f32 	%f117, [%r30+6144];
	ld.shared.f32 	%f118, [%r30+6148];
	fma.rn.f32 	%f119, %f115, %f117, %f111;
	fma.rn.f32 	%f120, %f115, %f118, %f112;
	fma.rn.f32 	%f121, %f116, %f117, %f113;
	fma.rn.f32 	%f122, %f116, %f118, %f114;
	ld.shared.f32 	%f123, [%r2+52];
	ld.shared.f32 	%f124, [%r2+180];
	ld.shared.f32 	%f125, [%r30+6656];
	ld.shared.f32 	%f126, [%r30+6660];
	fma.rn.f32 	%f127, %f123, %f125, %f119;
	fma.rn.f32 	%f128, %f123, %f126, %f120;
	fma.rn.f32 	%f129, %f124, %f125, %f121;
	fma.rn.f32 	%f130, %f124, %f126, %f122;
	ld.shared.f32 	%f131, [%r2+56];
	ld.shared.f32 	%f132, [%r2+184];
	ld.shared.f32 	%f133, [%r30+7168];
	ld.shared.f32 	%f134, [%r30+7172];
	fma.rn.f32 	%f135, %f131, %f133, %f127;
	fma.rn.f32 	%f136, %f131, %f134, %f128;
	fma.rn.f32 	%f137, %f132, %f133, %f129;
	fma.rn.f32 	%f138, %f132, %f134, %f130;
	ld.shared.f32 	%f139, [%r2+60];
	ld.shared.f32 	%f140, [%r2+188];
	ld.shared.f32 	%f141, [%r30+7680];
	ld.shared.f32 	%f142, [%r30+7684];
	fma.rn.f32 	%f143, %f139, %f141, %f135;
	fma.rn.f32 	%f144, %f139, %f142, %f136;
	fma.rn.f32 	%f145, %f140, %f141, %f137;
	fma.rn.f32 	%f146, %f140, %f142, %f138;
	ld.shared.f32 	%f147, [%r2+64];
	ld.shared.f32 	%f148, [%r2+192];
	ld.shared.f32 	%f149, [%r30+8192];
	ld.shared.f32 	%f150, [%r30+8196];
	fma.rn.f32 	%f151, %f147, %f149, %f143;
	fma.rn.f32 	%f152, %f147, %f150, %f144;
	fma.rn.f32 	%f153, %f148, %f149, %f145;
	fma.rn.f32 	%f154, %f148, %f150, %f146;
	ld.shared.f32 	%f155, [%r2+68];
	ld.shared.f32 	%f156, [%r2+196];
	ld.shared.f32 	%f157, [%r30+8704];
	ld.shared.f32 	%f158, [%r30+8708];
	fma.rn.f32 	%f159, %f155, %f157, %f151;
	fma.rn.f32 	%f160, %f155, %f158, %f152;
	fma.rn.f32 	%f161, %f156, %f157, %f153;
	fma.rn.f32 	%f162, %f156, %f158, %f154;
	ld.shared.f32 	%f163, [%r2+72];
	ld.shared.f32 	%f164, [%r2+200];
	ld.shared.f32 	%f165, [%r30+9216];
	ld.shared.f32 	%f166, [%r30+9220];
	fma.rn.f32 	%f167, %f163, %f165, %f159;
	fma.rn.f32 	%f168, %f163, %f166, %f160;
	fma.rn.f32 	%f169, %f164, %f165, %f161;
	fma.rn.f32 	%f170, %f164, %f166, %f162;
	ld.shared.f32 	%f171, [%r2+76];
	ld.shared.f32 	%f172, [%r2+204];
	ld.shared.f32 	%f173, [%r30+9728];
	ld.shared.f32 	%f174, [%r30+9732];
	fma.rn.f32 	%f175, %f171, %f173, %f167;
	fma.rn.f32 	%f176, %f171, %f174, %f168;
	fma.rn.f32 	%f177, %f172, %f173, %f169;
	fma.rn.f32 	%f178, %f172, %f174, %f170;
	ld.shared.f32 	%f179, [%r2+80];
	ld.shared.f32 	%f180, [%r2+208];
	ld.shared.f32 	%f181, [%r30+10240];
	ld.shared.f32 	%f182, [%r30+10244];
	fma.rn.f32 	%f183, %f179, %f181, %f175;
	fma.rn.f32 	%f184, %f179, %f182, %f176;
	fma.rn.f32 	%f185, %f180, %f181, %f177;
	fma.rn.f32 	%f186, %f180, %f182, %f178;
	ld.shared.f32 	%f187, [%r2+84];
	ld.shared.f32 	%f188, [%r2+212];
	ld.shared.f32 	%f189, [%r30+10752];
	ld.shared.f32 	%f190, [%r30+10756];
	fma.rn.f32 	%f191, %f187, %f189, %f183;
	fma.rn.f32 	%f192, %f187, %f190, %f184;
	fma.rn.f32 	%f193, %f188, %f189, %f185;
	fma.rn.f32 	%f194, %f188, %f190, %f186;
	ld.shared.f32 	%f195, [%r2+88];
	ld.shared.f32 	%f196, [%r2+216];
	ld.shared.f32 	%f197, [%r30+11264];
	ld.shared.f32 	%f198, [%r30+11268];
	fma.rn.f32 	%f199, %f195, %f197, %f191;
	fma.rn.f32 	%f200, %f195, %f198, %f192;
	fma.rn.f32 	%f201, %f196, %f197, %f193;
	fma.rn.f32 	%f202, %f196, %f198, %f194;
	ld.shared.f32 	%f203, [%r2+92];
	ld.shared.f32 	%f204, [%r2+220];
	ld.shared.f32 	%f205, [%r30+11776];
	ld.shared.f32 	%f206, [%r30+11780];
	fma.rn.f32 	%f207, %f203, %f205, %f199;
	fma.rn.f32 	%f208, %f203, %f206, %f200;
	fma.rn.f32 	%f209, %f204, %f205, %f201;
	fma.rn.f32 	%f210, %f204, %f206, %f202;
	ld.shared.f32 	%f211, [%r2+96];
	ld.shared.f32 	%f212, [%r2+224];
	ld.shared.f32 	%f213, [%r30+12288];
	ld.shared.f32 	%f214, [%r30+12292];
	fma.rn.f32 	%f215, %f211, %f213, %f207;
	fma.rn.f32 	%f216, %f211, %f214, %f208;
	fma.rn.f32 	%f217, %f212, %f213, %f209;
	fma.rn.f32 	%f218, %f212, %f214, %f210;
	ld.shared.f32 	%f219, [%r2+100];
	ld.shared.f32 	%f220, [%r2+228];
	ld.shared.f32 	%f221, [%r30+12800];
	ld.shared.f32 	%f222, [%r30+12804];
	fma.rn.f32 	%f223, %f219, %f221, %f215;
	fma.rn.f32 	%f224, %f219, %f222, %f216;
	fma.rn.f32 	%f225, %f220, %f221, %f217;
	fma.rn.f32 	%f226, %f220, %f222, %f218;
	ld.shared.f32 	%f227, [%r2+104];
	ld.shared.f32 	%f228, [%r2+232];
	ld.shared.f32 	%f229, [%r30+13312];
	ld.shared.f32 	%f230, [%r30+13316];
	fma.rn.f32 	%f231, %f227, %f229, %f223;
	fma.rn.f32 	%f232, %f227, %f230, %f224;
	fma.rn.f32 	%f233, %f228, %f229, %f225;
	fma.rn.f32 	%f234, %f228, %f230, %f226;
	ld.shared.f32 	%f235, [%r2+108];
	ld.shared.f32 	%f236, [%r2+236];
	ld.shared.f32 	%f237, [%r30+13824];
	ld.shared.f32 	%f238, [%r30+13828];
	fma.rn.f32 	%f239, %f235, %f237, %f231;
	fma.rn.f32 	%f240, %f235, %f238, %f232;
	fma.rn.f32 	%f241, %f236, %f237, %f233;
	fma.rn.f32 	%f242, %f236, %f238, %f234;
	ld.shared.f32 	%f243, [%r2+112];
	ld.shared.f32 	%f244, [%r2+240];
	ld.shared.f32 	%f245, [%r30+14336];
	ld.shared.f32 	%f246, [%r30+14340];
	fma.rn.f32 	%f247, %f243, %f245, %f239;
	fma.rn.f32 	%f248, %f243, %f246, %f240;
	fma.rn.f32 	%f249, %f244, %f245, %f241;
	fma.rn.f32 	%f250, %f244, %f246, %f242;
	ld.shared.f32 	%f251, [%r2+116];
	ld.shared.f32 	%f252, [%r2+244];
	ld.shared.f32 	%f253, [%r30+14848];
	ld.shared.f32 	%f254, [%r30+14852];
	fma.rn.f32 	%f255, %f251, %f253, %f247;
	fma.rn.f32 	%f256, %f251, %f254, %f248;
	fma.rn.f32 	%f257, %f252, %f253, %f249;
	fma.rn.f32 	%f258, %f252, %f254, %f250;
	ld.shared.f32 	%f259, [%r2+120];
	ld.shared.f32 	%f260, [%r2+248];
	ld.shared.f32 	%f261, [%r30+15360];
	ld.shared.f32 	%f262, [%r30+15364];
	fma.rn.f32 	%f263, %f259, %f261, %f255;
	fma.rn.f32 	%f264, %f259, %f262, %f256;
	fma.rn.f32 	%f265, %f260, %f261, %f257;
	fma.rn.f32 	%f266, %f260, %f262, %f258;
	ld.shared.f32 	%f267, [%r2+124];
	ld.shared.f32 	%f268, [%r2+252];
	ld.shared.f32 	%f269, [%r30+15872];
	ld.shared.f32 	%f270, [%r30+15876];
	fma.rn.f32 	%f275, %f267, %f269, %f263;
	fma.rn.f32 	%f276, %f267, %f270, %f264;
	fma.rn.f32 	%f277, %f268, %f269, %f265;
	fma.rn.f32 	%f278, %f268, %f270, %f266;
	bar.sync 	0;
	add.s64 	%rd71, %rd71, 32;
	add.s64 	%rd70, %rd70, 128;
	add.s64 	%rd69, %rd69, 128;
	add.s64 	%rd68, %rd68, 128;
	add.s64 	%rd67, %rd67, 128;
	setp.lt.u64 	%p14, %rd71, %rd34;
	@%p14 bra 	$L__BB11_2;
$L__BB11_11:
	ld.param.u64 	%rd66, [mul_a_bt_param_2];
	setp.ge.u64 	%p15, %rd3, %rd32;
	setp.le.u64 	%p16, %rd33, %rd4;
	mad.lo.s64 	%rd57, %rd33, %rd3, %rd4;
	cvta.to.global.u64 	%rd24, %rd66;
	shl.b64 	%rd58, %rd57, 2;
	add.s64 	%rd25, %rd24, %rd58;
	or.pred  	%p17, %p15, %p16;
	@%p17 bra 	$L__BB11_13;
	st.global.f32 	[%rd25], %f275;
$L__BB11_13:
	setp.ge.u64 	%p18, %rd3, %rd32;
	add.s64 	%rd26, %rd4, 1;
	setp.ge.u64 	%p19, %rd26, %rd33;
	or.pred  	%p20, %p18, %p19;
	@%p20 bra 	$L__BB11_15;
	st.global.f32 	[%rd25+4], %f276;
$L__BB11_15:
	setp.le.u64 	%p21, %rd33, %rd4;
	add.s64 	%rd27, %rd3, 1;
	setp.ge.u64 	%p22, %rd27, %rd32;
	mad.lo.s64 	%rd61, %rd33, %rd3, %rd33;
	add.s64 	%rd62, %rd61, %rd4;
	shl.b64 	%rd63, %rd62, 2;
	add.s64 	%rd28, %rd24, %rd63;
	or.pred  	%p23, %p22, %p21;
	@%p23 bra 	$L__BB11_17;
	st.global.f32 	[%rd28], %f277;
$L__BB11_17:
	setp.ge.u64 	%p24, %rd27, %rd32;
	setp.ge.u64 	%p25, %rd26, %rd33;
	or.pred  	%p26, %p24, %p25;
	@%p26 bra 	$L__BB11_19;
	st.global.f32 	[%rd28+4], %f278;
$L__BB11_19:
	ret;

}
	// .globl	mul_at_bt
.visible .entry mul_at_bt(
	.param .u64 .ptr .align 1 mul_at_bt_param_0,
	.param .u64 .ptr .align 1 mul_at_bt_param_1,
	.param .u64 .ptr .align 1 mul_at_bt_param_2,
	.param .u64 mul_at_bt_param_3,
	.param .u64 mul_at_bt_param_4,
	.param .u64 mul_at_bt_param_5
)
{
	.reg .pred 	%p<27>;
	.reg .b32 	%r<29>;
	.reg .b32 	%f<279>;
	.reg .b64 	%rd<64>;
	// demoted variable
	.shared .align 4 .b8 _ZZ9mul_at_btE2as[16384];
	// demoted variable
	.shared .align 4 .b8 _ZZ9mul_at_btE2bs[16384];
	ld.param.u64 	%rd25, [mul_at_bt_param_0];
	ld.param.u64 	%rd26, [mul_at_bt_param_1];
	ld.param.u64 	%rd30, [mul_at_bt_param_2];
	ld.param.u64 	%rd27, [mul_at_bt_param_3];
	ld.param.u64 	%rd28, [mul_at_bt_param_4];
	ld.param.u64 	%rd29, [mul_at_bt_param_5];
	cvta.to.global.u64 	%rd1, %rd30;
	mov.u32 	%r5, %ntid.x;
	mov.u32 	%r6, %ctaid.x;
	mul.wide.u32 	%rd31, %r5, %r6;
	mov.u32 	%r7, %tid.x;
	cvt.u64.u32 	%rd2, %r7;
	add.s64 	%rd3, %rd31, %rd2;
	shl.b64 	%rd4, %rd3, 1;
	mov.u32 	%r8, %ntid.y;
	mov.u32 	%r9, %ctaid.y;
	mov.u32 	%r10, %tid.y;
	mad.lo.s32 	%r1, %r8, %r9, %r10;
	shl.b32 	%r11, %r1, 1;
	cvt.u64.u32 	%rd5, %r11;
	cvt.u64.u32 	%rd6, %r10;
	setp.eq.s64 	%p1, %rd29, 0;
	mov.f32 	%f275, 0f00000000;
	mov.f32 	%f276, %f275;
	mov.f32 	%f277, %f275;
	mov.f32 	%f278, %f275;
	@%p1 bra 	$L__BB12_11;
	cvta.to.global.u64 	%rd33, %rd26;
	cvt.u32.u64 	%r12, %rd6;
	cvt.u32.u64 	%r13, %rd2;
	shl.b32 	%r14, %r13, 8;
	mov.u32 	%r15, _ZZ9mul_at_btE2as;
	add.s32 	%r2, %r15, %r14;
	shl.b32 	%r16, %r12, 2;
	add.s32 	%r3, %r2, %r16;
	shl.b32 	%r17, %r13, 9;
	mov.u32 	%r18, _ZZ9mul_at_btE2bs;
	add.s32 	%r19, %r18, %r17;
	shl.b32 	%r20, %r12, 3;
	add.s32 	%r4, %r19, %r20;
	add.s64 	%rd7, %rd5, 1;
	cvt.u64.u32 	%rd34, %r1;
	mul.lo.s64 	%rd35, %rd29, %rd34;
	shl.b64 	%rd36, %rd35, 3;
	shl.b64 	%rd37, %rd2, 2;
	add.s64 	%rd38, %rd36, %rd37;
	add.s64 	%rd62, %rd33, %rd38;
	mad.lo.s64 	%rd39, %rd29, %rd5, %rd29;
	shl.b64 	%rd40, %rd39, 2;
	add.s64 	%rd41, %rd40, %rd37;
	add.s64 	%rd61, %rd33, %rd41;
	mul.lo.s64 	%rd42, %rd27, %rd6;
	shl.b64 	%rd43, %rd42, 2;
	shl.b64 	%rd44, %rd3, 3;
	add.s64 	%rd45, %rd43, %rd44;
	cvta.to.global.u64 	%rd46, %rd25;
	add.s64 	%rd47, %rd45, %rd46;
	add.s64 	%rd60, %rd47, 4;
	mov.b64 	%rd63, 0;
	mov.f32 	%f278, 0f00000000;
	mov.f32 	%f277, %f278;
	mov.f32 	%f276, %f278;
	mov.f32 	%f275, %f278;
$L__BB12_2:
	setp.ge.u64 	%p2, %rd4, %rd27;
	mov.b32 	%r21, 0;
	st.shared.u32 	[%r3], %r21;
	add.s64 	%rd15, %rd6, %rd63;
	setp.ge.u64 	%p3, %rd15, %rd29;
	or.pred  	%p4, %p2, %p3;
	@%p4 bra 	$L__BB12_4;
	ld.global.f32 	%f15, [%rd60+-4];
	st.shared.f32 	[%r3], %f15;
$L__BB12_4:
	add.s64 	%rd49, %rd4, 1;
	setp.ge.u64 	%p6, %rd49, %rd27;
	mov.b32 	%r22, 0;
	st.shared.u32 	[%r3+128], %r22;
	or.pred  	%p7, %p6, %p3;
	@%p7 bra 	$L__BB12_6;
	ld.global.f32 	%f16, [%rd60];
	st.shared.f32 	[%r3+128], %f16;
$L__BB12_6:
	setp.le.u64 	%p8, %rd28, %rd5;
	mov.b32 	%r23, 0;
	st.shared.u32 	[%r4], %r23;
	add.s64 	%rd16, %rd2, %rd63;
	setp.ge.u64 	%p9, %rd16, %rd29;
	or.pred  	%p10, %p8, %p9;
	@%p10 bra 	$L__BB12_8;
	ld.global.f32 	%f17, [%rd62];
	st.shared.f32 	[%r4], %f17;
$L__BB12_8:
	setp.ge.u64 	%p12, %rd7, %rd28;
	mov.b32 	%r24, 0;
	st.shared.u32 	[%r4+4], %r24;
	or.pred  	%p13, %p12, %p9;
	@%p13 bra 	$L__BB12_10;
	ld.global.f32 	%f18, [%rd61];
	st.shared.f32 	[%r4+4], %f18;
$L__BB12_10:
	bar.sync 	0;
	ld.shared.f32 	%f19, [%r2];
	ld.shared.f32 	%f20, [%r2+128];
	cvt.u32.u64 	%r25, %rd6;
	shl.b32 	%r26, %r25, 3;
	mov.u32 	%r27, _ZZ9mul_at_btE2bs;
	add.s32 	%r28, %r27, %r26;
	ld.shared.f32 	%f21, [%r28];
	ld.shared.f32 	%f22, [%r28+4];
	fma.rn.f32 	%f23, %f19, %f21, %f275;
	fma.rn.f32 	%f24, %f19, %f22, %f276;
	fma.rn.f32 	%f25, %f20, %f21, %f277;
	fma.rn.f32 	%f26, %f20, %f22, %f278;
	ld.shared.f32 	%f27, [%r2+4];
	ld.shared.f32 	%f28, [%r2+132];
	ld.shared.f32 	%f29, [%r28+512];
	ld.shared.f32 	%f30, [%r28+516];
	fma.rn.f32 	%f31, %f27, %f29, %f23;
	fma.rn.f32 	%f32, %f27, %f30, %f24;
	fma.rn.f32 	%f33, %f28, %f29, %f25;
	fma.rn.f32 	%f34, %f28, %f30, %f26;
	ld.shared.f32 	%f35, [%r2+8];
	ld.shared.f32 	%f36, [%r2+136];
	ld.shared.f32 	%f37, [%r28+1024];
	ld.shared.f32 	%f38, [%r28+1028];
	fma.rn.f32 	%f39, %f35, %f37, %f31;
	fma.rn.f32 	%f40, %f35, %f38, %f32;
	fma.rn.f32 	%f41, %f36, %f37, %f33;
	fma.rn.f32 	%f42, %f36, %f38, %f34;
	ld.shared.f32 	%f43, [%r2+12];
	ld.shared.f32 	%f44, [%r2+140];
	ld.shared.f32 	%f45, [%r28+1536];
	ld.shared.f32 	%f46, [%r28+1540];
	fma.rn.f32 	%f47, %f43, %f45, %f39;
	fma.rn.f32 	%f48, %f43, %f46, %f40;
	fma.rn.f32 	%f49, %f44, %f45, %f41;
	fma.rn.f32 	%f50, %f44, %f46, %f42;
	ld.shared.f32 	%f51, [%r2+16];
	ld.shared.f32 	%f52, [%r2+144];
	ld.shared.f32 	%f53, [%r28+2048];
	ld.shared.f32 	%f54, [%r28+2052];
	fma.rn.f32 	%f55, %f51, %f53, %f47;
	fma.rn.f32 	%f56, %f51, %f54, %f48;
	fma.rn.f32 	%f57, %f52, %f53, %f49;
	fma.rn.f32 	%f58, %f52, %f54, %f50;
	ld.shared.f32 	%f59, [%r2+20];
	ld.shared.f32 	%f60, [%r2+148];
	ld.shared.f32 	%f61, [%r28+2560];
	ld.shared.f32 	%f62, [%r28+2564];
	fma.rn.f32 	%f63, %f59, %f61, %f55;
	fma.rn.f32 	%f64, %f59, %f62, %f56;
	fma.rn.f32 	%f65, %f60, %f61, %f57;
	fma.rn.f32 	%f66, %f60, %f62, %f58;
	ld.shared.f32 	%f67, [%r2+24];
	ld.shared.f32 	%f68, [%r2+152];
	ld.shared.f32 	%f69, [%r28+3072];
	ld.shared.f32 	%f70, [%r28+3076];
	fma.rn.f32 	%f71, %f67, %f69, %f63;
	fma.rn.f32 	%f72, %f67, %f70, %f64;
	fma.rn.f32 	%f73, %f68, %f69, %f65;
	fma.rn.f32 	%f74, %f68, %f70, %f66;
	ld.shared.f32 	%f75, [%r2+28];
	ld.shared.f32 	%f76, [%r2+156];
	ld.shared.f32 	%f77, [%r28+3584];
	ld.shared.f32 	%f78, [%r28+3588];
	fma.rn.f32 	%f79, %f75, %f77, %f71;
	fma.rn.f32 	%f80, %f75, %f78, %f72;
	fma.rn.f32 	%f81, %f76, %f77, %f73;
	fma.rn.f32 	%f82, %f76, %f78, %f74;
	ld.shared.f32 	%f83, [%r2+32];
	ld.shared.f32 	%f84, [%r2+160];
	ld.shared.f32 	%f85, [%r28+4096];
	ld.shared.f32 	%f86, [%r28+4100];
	fma.rn.f32 	%f87, %f83, %f85, %f79;
	fma.rn.f32 	%f88, %f83, %f86, %f80;
	fma.rn.f32 	%f89, %f84, %f85, %f81;
	fma.rn.f32 	%f90, %f84, %f86, %f82;
	ld.shared.f32 	%f91, [%r2+36];
	ld.shared.f32 	%f92, [%r2+164];
	ld.shared.f32 	%f93, [%r28+4608];
	ld.shared.f32 	%f94, [%r28+4612];
	fma.rn.f32 	%f95, %f91, %f93, %f87;
	fma.rn.f32 	%f96, %f91, %f94, %f88;
	fma.rn.f32 	%f97, %f92, %f93, %f89;
	fma.rn.f32 	%f98, %f92, %f94, %f90;
	ld.shared.f32 	%f99, [%r2+40];
	ld.shared.f32 	%f100, [%r2+168];
	ld.shared.f32 	%f101, [%r28+5120];
	ld.shared.f32 	%f102, [%r28+5124];
	fma.rn.f32 	%f103, %f99, %f101, %f95;
	fma.rn.f32 	%f104, %f99, %f102, %f96;
	fma.rn.f32 	%f105, %f100, %f101, %f97;
	fma.rn.f32 	%f106, %f100, %f102, %f98;
	ld.shared.f32 	%f107, [%r2+44];
	ld.shared.f32 	%f108, [%r2+172];
	ld.shared.f32 	%f109, [%r28+5632];
	ld.shared.f32 	%f110, [%r28+5636];
	fma.rn.f32 	%f111, %f107, %f109, %f103;
	fma.rn.f32 	%f112, %f107, %f110, %f104;
	fma.rn.f32 	%f113, %f108, %f109, %f105;
	fma.rn.f32 	%f114, %f108, %f110, %f106;
	ld.shared.f32 	%f115, [%r2+48];
	ld.shared.f32 	%f116, [%r2+176];
	ld.shared.f32 	%f117, [%r28+6144];
	ld.shared.f32 	%f118, [%r28+6148];
	fma.rn.f32 	%f119, %f115, %f117, %f111;
	fma.rn.f32 	%f120, %f115, %f118, %f112;
	fma.rn.f32 	%f121, %f116, %f117, %f113;
	fma.rn.f32 	%f122, %f116, %f118, %f114;
	ld.shared.f32 	%f123, [%r2+52];
	ld.shared.f32 	%f124, [%r2+180];
	ld.shared.f32 	%f125, [%r28+6656];
	ld.shared.f32 	%f126, [%r28+6660];
	fma.rn.f32 	%f127, %f123, %f125, %f119;
	fma.rn.f32 	%f128, %f123, %f126, %f120;
	fma.rn.f32 	%f129, %f124, %f125, %f121;
	fma.rn.f32 	%f130, %f124, %f126, %f122;
	ld.shared.f32 	%f131, [%r2+56];
	ld.shared.f32 	%f132, [%r2+184];
	ld.shared.f32 	%f133, [%r28+7168];
	ld.shared.f32 	%f134, [%r28+7172];
	fma.rn.f32 	%f135, %f131, %f133, %f127;
	fma.rn.f32 	%f136, %f131, %f134, %f128;
	fma.rn.f32 	%f137, %f132, %f133, %f129;
	fma.rn.f32 	%f138, %f132, %f134, %f130;
	ld.shared.f32 	%f139, [%r2+60];
	ld.shared.f32 	%f140, [%r2+188];
	ld.shared.f32 	%f141, [%r28+7680];
	ld.shared.f32 	%f142, [%r28+7684];
	fma.rn.f32 	%f143, %f139, %f141, %f135;
	fma.rn.f32 	%f144, %f139, %f142, %f136;
	fma.rn.f32 	%f145, %f140, %f141, %f137;
	fma.rn.f32 	%f146, %f140, %f142, %f138;
	ld.shared.f32 	%f147, [%r2+64];
	ld.shared.f32 	%f148, [%r2+192];
	ld.shared.f32 	%f149, [%r28+8192];
	ld.shared.f32 	%f150, [%r28+8196];
	fma.rn.f32 	%f151, %f147, %f149, %f143;
	fma.rn.f32 	%f152, %f147, %f150, %f144;
	fma.rn.f32 	%f153, %f148, %f149, %f145;
	fma.rn.f32 	%f154, %f148, %f150, %f146;
	ld.shared.f32 	%f155, [%r2+68];
	ld.shared.f32 	%f156, [%r2+196];
	ld.shared.f32 	%f157, [%r28+8704];
	ld.shared.f32 	%f158, [%r28+8708];
	fma.rn.f32 	%f159, %f155, %f157, %f151;
	fma.rn.f32 	%f160, %f155, %f158, %f152;
	fma.rn.f32 	%f161, %f156, %f157, %f153;
	fma.rn.f32 	%f162, %f156, %f158, %f154;
	ld.shared.f32 	%f163, [%r2+72];
	ld.shared.f32 	%f164, [%r2+200];
	ld.shared.f32 	%f165, [%r28+9216];
	ld.shared.f32 	%f166, [%r28+9220];
	fma.rn.f32 	%f167, %f163, %f165, %f159;
	fma.rn.f32 	%f168, %f163, %f166, %f160;
	fma.rn.f32 	%f169, %f164, %f165, %f161;
	fma.rn.f32 	%f170, %f164, %f166, %f162;
	ld.shared.f32 	%f171, [%r2+76];
	ld.shared.f32 	%f172, [%r2+204];
	ld.shared.f32 	%f173, [%r28+9728];
	ld.shared.f32 	%f174, [%r28+9732];
	fma.rn.f32 	%f175, %f171, %f173, %f167;
	fma.rn.f32 	%f176, %f171, %f174, %f168;
	fma.rn.f32 	%f177, %f172, %f173, %f169;
	fma.rn.f32 	%f178, %f172, %f174, %f170;
	ld.shared.f32 	%f179, [%r2+80];
	ld.shared.f32 	%f180, [%r2+208];
	ld.shared.f32 	%f181, [%r28+10240];
	ld.shared.f32 	%f182, [%r28+10244];
	fma.rn.f32 	%f183, %f179, %f181, %f175;
	fma.rn.f32 	%f184, %f179, %f182, %f176;
	fma.rn.f32 	%f185, %f180, %f181, %f177;
	fma.rn.f32 	%f186, %f180, %f182, %f178;
	ld.shared.f32 	%f187, [%r2+84];
	ld.shared.f32 	%f188, [%r2+212];
	ld.shared.f32 	%f189, [%r28+10752];
	ld.shared.f32 	%f190, [%r28+10756];
	fma.rn.f32 	%f191, %f187, %f189, %f183;
	fma.rn.f32 	%f192, %f187, %f190, %f184;
	fma.rn.f32 	%f193, %f188, %f189, %f185;
	fma.rn.f32 	%f194, %f188, %f190, %f186;
	ld.shared.f32 	%f195, [%r2+88];
	ld.shared.f32 	%f196, [%r2+216];
	ld.shared.f32 	%f197, [%r28+11264];
	ld.shared.f32 	%f198, [%r28+11268];
	fma.rn.f32 	%f199, %f195, %f197, %f191;
	fma.rn.f32 	%f200, %f195, %f198, %f192;
	fma.rn.f32 	%f201, %f196, %f197, %f193;
	fma.rn.f32 	%f202, %f196, %f198, %f194;
	ld.shared.f32 	%f203, [%r2+92];
	ld.shared.f32 	%f204, [%r2+220];
	ld.shared.f32 	%f205, [%r28+11776];
	ld.shared.f32 	%f206, [%r28+11780];
	fma.rn.f32 	%f207, %f203, %f205, %f199;
	fma.rn.f32 	%f208, %f203, %f206, %f200;
	fma.rn.f32 	%f209, %f204, %f205, %f201;
	fma.rn.f32 	%f210, %f204, %f206, %f202;
	ld.shared.f32 	%f211, [%r2+96];
	ld.shared.f32 	%f212, [%r2+224];
	ld.shared.f32 	%f213, [%r28+12288];
	ld.shared.f32 	%f214, [%r28+12292];
	fma.rn.f32 	%f215, %f211, %f213, %f207;
	fma.rn.f32 	%f216, %f211, %f214, %f208;
	fma.rn.f32 	%f217, %f212, %f213, %f209;
	fma.rn.f32 	%f218, %f212, %f214, %f210;
	ld.shared.f32 	%f219, [%r2+100];
	ld.shared.f32 	%f220, [%r2+228];
	ld.shared.f32 	%f221, [%r28+12800];
	ld.shared.f32 	%f222, [%r28+12804];
	fma.rn.f32 	%f223, %f219, %f221, %f215;
	fma.rn.f32 	%f224, %f219, %f222, %f216;
	fma.rn.f32 	%f225, %f220, %f221, %f217;
	fma.rn.f32 	%f226, %f220, %f222, %f218;
	ld.shared.f32 	%f227, [%r2+104];
	ld.shared.f32 	%f228, [%r2+232];
	ld.shared.f32 	%f229, [%r28+13312];
	ld.shared.f32 	%f230, [%r28+13316];
	fma.rn.f32 	%f231, %f227, %f229, %f223;
	fma.rn.f32 	%f232, %f227, %f230, %f224;
	fma.rn.f32 	%f233, %f228, %f229, %f225;
	fma.rn.f32 	%f234, %f228, %f230, %f226;
	ld.shared.f32 	%f235, [%r2+108];
	ld.shared.f32 	%f236, [%r2+236];
	ld.shared.f32 	%f237, [%r28+13824];
	ld.shared.f32 	%f238, [%r28+13828];
	fma.rn.f32 	%f239, %f235, %f237, %f231;
	fma.rn.f32 	%f240, %f235, %f238, %f232;
	fma.rn.f32 	%f241, %f236, %f237, %f233;
	fma.rn.f32 	%f242, %f236, %f238, %f234;
	ld.shared.f32 	%f243, [%r2+112];
	ld.shared.f32 	%f244, [%r2+240];
	ld.shared.f32 	%f245, [%r28+14336];
	ld.shared.f32 	%f246, [%r28+14340];
	fma.rn.f32 	%f247, %f243, %f245, %f239;
	fma.rn.f32 	%f248, %f243, %f246, %f240;
	fma.rn.f32 	%f249, %f244, %f245, %f241;
	fma.rn.f32 	%f250, %f244, %f246, %f242;
	ld.shared.f32 	%f251, [%r2+116];
	ld.shared.f32 	%f252, [%r2+244];
	ld.shared.f32 	%f253, [%r28+14848];
	ld.shared.f32 	%f254, [%r28+14852];
	fma.rn.f32 	%f255, %f251, %f253, %f247;
	fma.rn.f32 	%f256, %f251, %f254, %f248;
	fma.rn.f32 	%f257, %f252, %f253, %f249;
	fma.rn.f32 	%f258, %f252, %f254, %f250;
	ld.shared.f32 	%f259, [%r2+120];
	ld.shared.f32 	%f260, [%r2+248];
	ld.shared.f32 	%f261, [%r28+15360];
	ld.shared.f32 	%f262, [%r28+15364];
	fma.rn.f32 	%f263, %f259, %f261, %f255;
	fma.rn.f32 	%f264, %f259, %f262, %f256;
	fma.rn.f32 	%f265, %f260, %f261, %f257;
	fma.rn.f32 	%f266, %f260, %f262, %f258;
	ld.shared.f32 	%f267, [%r2+124];
	ld.shared.f32 	%f268, [%r2+252];
	ld.shared.f32 	%f269, [%r28+15872];
	ld.shared.f32 	%f270, [%r28+15876];
	fma.rn.f32 	%f275, %f267, %f269, %f263;
	fma.rn.f32 	%f276, %f267, %f270, %f264;
	fma.rn.f32 	%f277, %f268, %f269, %f265;
	fma.rn.f32 	%f278, %f268, %f270, %f266;
	bar.sync 	0;
	add.s64 	%rd63, %rd63, 32;
	add.s64 	%rd62, %rd62, 128;
	add.s64 	%rd61, %rd61, 128;
	shl.b64 	%rd51, %rd27, 7;
	add.s64 	%rd60, %rd60, %rd51;
	setp.lt.u64 	%p14, %rd63, %rd29;
	@%p14 bra 	$L__BB12_2;
$L__BB12_11:
	setp.ge.u64 	%p15, %rd4, %rd27;
	setp.le.u64 	%p16, %rd28, %rd5;
	mad.lo.s64 	%rd53, %rd28, %rd4, %rd5;
	shl.b64 	%rd54, %rd53, 2;
	add.s64 	%rd21, %rd1, %rd54;
	or.pred  	%p17, %p15, %p16;
	@%p17 bra 	$L__BB12_13;
	st.global.f32 	[%rd21], %f275;
$L__BB12_13:
	setp.ge.u64 	%p18, %rd4, %rd27;
	add.s64 	%rd22, %rd5, 1;
	setp.ge.u64 	%p19, %rd22, %rd28;
	or.pred  	%p20, %p18, %p19;
	@%p20 bra 	$L__BB12_15;
	st.global.f32 	[%rd21+4], %f276;
$L__BB12_15:
	setp.le.u64 	%p21, %rd28, %rd5;
	add.s64 	%rd23, %rd4, 1;
	setp.ge.u64 	%p22, %rd23, %rd27;
	mad.lo.s64 	%rd57, %rd28, %rd4, %rd28;
	add.s64 	%rd58, %rd57, %rd5;
	shl.b64 	%rd59, %rd58, 2;
	add.s64 	%rd24, %rd1, %rd59;
	or.pred  	%p23, %p22, %p21;
	@%p23 bra 	$L__BB12_17;
	st.global.f32 	[%rd24], %f277;
$L__BB12_17:
	setp.ge.u64 	%p24, %rd23, %rd27;
	setp.ge.u64 	%p25, %rd22, %rd28;
	or.pred  	%p26, %p24, %p25;
	@%p26 bra 	$L__BB12_19;
	st.global.f32 	[%rd24+4], %f278;
$L__BB12_19:
	ret;

}
	// .globl	mul_a_b_for_elems
.visible .entry mul_a_b_for_elems(
	.param .u64 .ptr .align 1 mul_a_b_for_elems_param_0,
	.param .u64 .ptr .align 1 mul_a_b_for_elems_param_1,
	.param .u64 .ptr .align 1 mul_a_b_for_elems_param_2,
	.param .u64 mul_a_b_for_elems_param_3,
	.param .u64 mul_a_b_for_elems_param_4
)
{
	.reg .pred 	%p<4>;
	.reg .b32 	%r<9>;
	.reg .b32 	%f<4>;
	.reg .b64 	%rd<19>;

	ld.param.u64 	%rd3, [mul_a_b_for_elems_param_0];
	ld.param.u64 	%rd4, [mul_a_b_for_elems_param_1];
	ld.param.u64 	%rd5, [mul_a_b_for_elems_param_2];
	ld.param.u64 	%rd7, [mul_a_b_for_elems_param_3];
	ld.param.u64 	%rd8, [mul_a_b_for_elems_param_4];
	mov.u32 	%r1, %ntid.x;
	mov.u32 	%r2, %ctaid.x;
	mul.wide.u32 	%rd9, %r1, %r2;
	mov.u32 	%r3, %tid.x;
	cvt.u64.u32 	%rd10, %r3;
	add.s64 	%rd1, %rd9, %rd10;
	mov.u32 	%r4, %ntid.y;
	mov.u32 	%r5, %ctaid.y;
	mov.u32 	%r6, %tid.y;
	mad.lo.s32 	%r7, %r4, %r5, %r6;
	cvt.u64.u32 	%rd2, %r7;
	setp.ge.u64 	%p1, %rd1, %rd7;
	setp.le.u64 	%p2, %rd8, %rd2;
	or.pred  	%p3, %p1, %p2;
	@%p3 bra 	$L__BB13_2;
	cvta.to.global.u64 	%rd11, %rd3;
	cvta.to.global.u64 	%rd12, %rd4;
	cvta.to.global.u64 	%rd13, %rd5;
	mad.lo.s64 	%rd14, %rd8, %rd1, %rd2;
	shl.b64 	%rd15, %rd14, 2;
	add.s64 	%rd16, %rd11, %rd15;
	ld.global.f32 	%f1, [%rd16];
	add.s64 	%rd17, %rd12, %rd15;
	ld.global.f32 	%f2, [%rd17];
	mul.f32 	%f3, %f1, %f2;
	add.s64 	%rd18, %rd13, %rd15;
	st.global.f32 	[%rd18], %f3;
$L__BB13_2:
	ret;

}
	// .globl	mul_at_b_for_elems
.visible .entry mul_at_b_for_elems(
	.param .u64 .ptr .align 1 mul_at_b_for_elems_param_0,
	.param .u64 .ptr .align 1 mul_at_b_for_elems_param_1,
	.param .u64 .ptr .align 1 mul_at_b_for_elems_param_2,
	.param .u64 mul_at_b_for_elems_param_3,
	.param .u64 mul_at_b_for_elems_param_4
)
{
	.reg .pred 	%p<4>;
	.reg .b32 	%r<9>;
	.reg .b32 	%f<4>;
	.reg .b64 	%rd<21>;

	ld.param.u64 	%rd3, [mul_at_b_for_elems_param_0];
	ld.param.u64 	%rd4, [mul_at_b_for_elems_param_1];
	ld.param.u64 	%rd5, [mul_at_b_for_elems_param_2];
	ld.param.u64 	%rd6, [mul_at_b_for_elems_param_3];
	ld.param.u64 	%rd8, [mul_at_b_for_elems_param_4];
	mov.u32 	%r1, %ntid.x;
	mov.u32 	%r2, %ctaid.x;
	mul.wide.u32 	%rd9, %r1, %r2;
	mov.u32 	%r3, %tid.x;
	cvt.u64.u32 	%rd10, %r3;
	add.s64 	%rd1, %rd9, %rd10;
	mov.u32 	%r4, %ntid.y;
	mov.u32 	%r5, %ctaid.y;
	mov.u32 	%r6, %tid.y;
	mad.lo.s32 	%r7, %r4, %r5, %r6;
	cvt.u64.u32 	%rd2, %r7;
	setp.ge.u64 	%p1, %rd1, %rd6;
	setp.le.u64 	%p2, %rd8, %rd2;
	or.pred  	%p3, %p1, %p2;
	@%p3 bra 	$L__BB14_2;
	cvta.to.global.u64 	%rd11, %rd3;
	cvta.to.global.u64 	%rd12, %rd4;
	cvta.to.global.u64 	%rd13, %rd5;
	mad.lo.s64 	%rd14, %rd6, %rd2, %rd1;
	shl.b64 	%rd15, %rd14, 2;
	add.s64 	%rd16, %rd11, %rd15;
	ld.global.f32 	%f1, [%rd16];
	mad.lo.s64 	%rd17, %rd8, %rd1, %rd2;
	shl.b64 	%rd18, %rd17, 2;
	add.s64 	%rd19, %rd12, %rd18;
	ld.global.f32 	%f2, [%rd19];
	mul.f32 	%f3, %f1, %f2;
	add.s64 	%rd20, %rd13, %rd18;
	st.global.f32 	[%rd20], %f3;
$L__BB14_2:
	ret;

}
	// .globl	mul_a_bt_for_elems
.visible .entry mul_a_bt_for_elems(
	.param .u64 .ptr .align 1 mul_a_bt_for_elems_param_0,
	.param .u64 .ptr .align 1 mul_a_bt_for_elems_param_1,
	.param .u64 .ptr .align 1 mul_a_bt_for_elems_param_2,
	.param .u64 mul_a_bt_for_elems_param_3,
	.param .u64 mul_a_bt_for_elems_param_4
)
{
	.reg .pred 	%p<4>;
	.reg .b32 	%r<9>;
	.reg .b32 	%f<4>;
	.reg .b64 	%rd<21>;

	ld.param.u64 	%rd3, [mul_a_bt_for_elems_param_0];
	ld.param.u64 	%rd4, [mul_a_bt_for_elems_param_1];
	ld.param.u64 	%rd5, [mul_a_bt_for_elems_param_2];
	ld.param.u64 	%rd6, [mul_a_bt_for_elems_param_3];
	ld.param.u64 	%rd8, [mul_a_bt_for_elems_param_4];
	mov.u32 	%r1, %ntid.x;
	mov.u32 	%r2, %ctaid.x;
	mul.wide.u32 	%rd9, %r1, %r2;
	mov.u32 	%r3, %tid.x;
	cvt.u64.u32 	%rd10, %r3;
	add.s64 	%rd1, %rd9, %rd10;
	mov.u32 	%r4, %ntid.y;
	mov.u32 	%r5, %ctaid.y;
	mov.u32 	%r6, %tid.y;
	mad.lo.s32 	%r7, %r4, %r5, %r6;
	cvt.u64.u32 	%rd2, %r7;
	setp.ge.u64 	%p1, %rd1, %rd6;
	setp.le.u64 	%p2, %rd8, %rd2;
	or.pred  	%p3, %p1, %p2;
	@%p3 bra 	$L__BB15_2;
	cvta.to.global.u64 	%rd11, %rd3;
	cvta.to.global.u64 	%rd12, %rd4;
	cvta.to.global.u64 	%rd13, %rd5;
	mad.lo.s64 	%rd14, %rd8, %rd1, %rd2;
	shl.b64 	%rd15, %rd14, 2;
	add.s64 	%rd16, %rd11, %rd15;
	ld.global.f32 	%f1, [%rd16];
	mad.lo.s64 	%rd17, %rd6, %rd2, %rd1;
	shl.b64 	%rd18, %rd17, 2;
	add.s64 	%rd19, %rd12, %rd18;
	ld.global.f32 	%f2, [%rd19];
	mul.f32 	%f3, %f1, %f2;
	add.s64 	%rd20, %rd13, %rd15;
	st.global.f32 	[%rd20], %f3;
$L__BB15_2:
	ret;

}
	// .globl	mul_at_bt_for_elems
.visible .entry mul_at_bt_for_elems(
	.param .u64 .ptr .align 1 mul_at_bt_for_elems_param_0,
	.param .u64 .ptr .align 1 mul_at_bt_for_elems_param_1,
	.param .u64 .ptr .align 1 mul_at_bt_for_elems_param_2,
	.param .u64 mul_at_bt_for_elems_param_3,
	.param .u64 mul_at_bt_for_elems_param_4
)
{
	.reg .pred 	%p<4>;
	.reg .b32 	%r<9>;
	.reg .b32 	%f<4>;
	.reg .b64 	%rd<21>;

	ld.param.u64 	%rd3, [mul_at_bt_for_elems_param_0];
	ld.param.u64 	%rd4, [mul_at_bt_for_elems_param_1];
	ld.param.u64 	%rd5, [mul_at_bt_for_elems_param_2];
	ld.param.u64 	%rd6, [mul_at_bt_for_elems_param_3];
	ld.param.u64 	%rd8, [mul_at_bt_for_elems_param_4];
	mov.u32 	%r1, %ntid.x;
	mov.u32 	%r2, %ctaid.x;
	mul.wide.u32 	%rd9, %r1, %r2;
	mov.u32 	%r3, %tid.x;
	cvt.u64.u32 	%rd10, %r3;
	add.s64 	%rd1, %rd9, %rd10;
	mov.u32 	%r4, %ntid.y;
	mov.u32 	%r5, %ctaid.y;
	mov.u32 	%r6, %tid.y;
	mad.lo.s32 	%r7, %r4, %r5, %r6;
	cvt.u64.u32 	%rd2, %r7;
	setp.ge.u64 	%p1, %rd1, %rd6;
	setp.le.u64 	%p2, %rd8, %rd2;
	or.pred  	%p3, %p1, %p2;
	@%p3 bra 	$L__BB16_2;
	cvta.to.global.u64 	%rd11, %rd3;
	cvta.to.global.u64 	%rd12, %rd4;
	cvta.to.global.u64 	%rd13, %rd5;
	mad.lo.s64 	%rd14, %rd6, %rd2, %rd1;
	shl.b64 	%rd15, %rd14, 2;
	add.s64 	%rd16, %rd11, %rd15;
	ld.global.f32 	%f1, [%rd16];
	add.s64 	%rd17, %rd12, %rd15;
	ld.global.f32 	%f2, [%rd17];
	mul.f32 	%f3, %f1, %f2;
	mad.lo.s64 	%rd18, %rd8, %rd1, %rd2;
	shl.b64 	%rd19, %rd18, 2;
	add.s64 	%rd20, %rd13, %rd19;
	st.global.f32 	[%rd20], %f3;
$L__BB16_2:
	ret;

}
	// .globl	div_a_b_for_elems
.visible .entry div_a_b_for_elems(
	.param .u64 .ptr .align 1 div_a_b_for_elems_param_0,
	.param .u64 .ptr .align 1 div_a_b_for_elems_param_1,
	.param .u64 .ptr .align 1 div_a_b_for_elems_param_2,
	.param .u64 div_a_b_for_elems_param_3,
	.param .u64 div_a_b_for_elems_param_4
)
{
	.reg .pred 	%p<4>;
	.reg .b32 	%r<9>;
	.reg .b32 	%f<4>;
	.reg .b64 	%rd<19>;

	ld.param.u64 	%rd3, [div_a_b_for_elems_param_0];
	ld.param.u64 	%rd4, [div_a_b_for_elems_param_1];
	ld.param.u64 	%rd5, [div_a_b_for_elems_param_2];
	ld.param.u64 	%rd7, [div_a_b_for_elems_param_3];
	ld.param.u64 	%rd8, [div_a_b_for_elems_param_4];
	mov.u32 	%r1, %ntid.x;
	mov.u32 	%r2, %ctaid.x;
	mul.wide.u32 	%rd9, %r1, %r2;
	mov.u32 	%r3, %tid.x;
	cvt.u64.u32 	%rd10, %r3;
	add.s64 	%rd1, %rd9, %rd10;
	mov.u32 	%r4, %ntid.y;
	mov.u32 	%r5, %ctaid.y;
	mov.u32 	%r6, %tid.y;
	mad.lo.s32 	%r7, %r4, %r5, %r6;
	cvt.u64.u32 	%rd2, %r7;
	setp.ge.u64 	%p1, %rd1, %rd7;
	setp.le.u64 	%p2, %rd8, %rd2;
	or.pred  	%p3, %p1, %p2;
	@%p3 bra 	$L__BB17_2;
	cvta.to.global.u64 	%rd11, %rd3;
	cvta.to.global.u64 	%rd12, %rd4;
	cvta.to.global.u64 	%rd13, %rd5;
	mad.lo.s64 	%rd14, %rd8, %rd1, %rd2;
	shl.b64 	%rd15, %rd14, 2;
	add.s64 	%rd16, %rd11, %rd15;
	ld.global.f32 	%f1, [%rd16];
	add.s64 	%rd17, %rd12, %rd15;
	ld.global.f32 	%f2, [%rd17];
	div.rn.f32 	%f3, %f1, %f2;
	add.s64 	%rd18, %rd13, %rd15;
	st.global.f32 	[%rd18], %f3;
$L__BB17_2:
	ret;

}
	// .globl	div_at_b_for_elems
.visible .entry div_at_b_for_elems(
	.param .u64 .ptr .align 1 div_at_b_for_elems_param_0,
	.param .u64 .ptr .align 1 div_at_b_for_elems_param_1,
	.param .u64 .ptr .align 1 div_at_b_for_elems_param_2,
	.param .u64 div_at_b_for_elems_param_3,
	.param .u64 div_at_b_for_elems_param_4
)
{
	.reg .pred 	%p<4>;
	.reg .b32 	%r<9>;
	.reg .b32 	%f<4>;
	.reg .b64 	%rd<21>;

	ld.param.u64 	%rd3, [div_at_b_for_elems_param_0];
	ld.param.u64 	%rd4, [div_at_b_for_elems_param_1];
	ld.param.u64 	%rd5, [div_at_b_for_elems_param_2];
	ld.param.u64 	%rd6, [div_at_b_for_elems_param_3];
	ld.param.u64 	%rd8, [div_at_b_for_elems_param_4];
	mov.u32 	%r1, %ntid.x;
	mov.u32 	%r2, %ctaid.x;
	mul.wide.u32 	%rd9, %r1, %r2;
	mov.u32 	%r3, %tid.x;
	cvt.u64.u32 	%rd10, %r3;
	add.s64 	%rd1, %rd9, %rd10;
	mov.u32 	%r4, %ntid.y;
	mov.u32 	%r5, %ctaid.y;
	mov.u32 	%r6, %tid.y;
	mad.lo.s32 	%r7, %r4, %r5, %r6;
	cvt.u64.u32 	%rd2, %r7;
	setp.ge.u64 	%p1, %rd1, %rd6;
	setp.le.u64 	%p2, %rd8, %rd2;
	or.pred  	%p3, %p1, %p2;
	@%p3 bra 	$L__BB18_2;
	cvta.to.global.u64 	%rd11, %rd3;
	cvta.to.global.u64 	%rd12, %rd4;
	cvta.to.global.u64 	%rd13, %rd5;
	mad.lo.s64 	%rd14, %rd6, %rd2, %rd1;
	shl.b64 	%rd15, %rd14, 2;
	add.s64 	%rd16, %rd11, %rd15;
	ld.global.f32 	%f1, [%rd16];
	mad.lo.s64 	%rd17, %rd8, %rd1, %rd2;
	shl.b64 	%rd18, %rd17, 2;
	add.s64 	%rd19, %rd12, %rd18;
	ld.global.f32 	%f2, [%rd19];
	div.rn.f32 	%f3, %f1, %f2;
	add.s64 	%rd20, %rd13, %rd18;
	st.global.f32 	[%rd20], %f3;
$L__BB18_2:
	ret;

}
	// .globl	div_a_bt_for_elems
.visible .entry div_a_bt_for_elems(
	.param .u64 .ptr .align 1 div_a_bt_for_elems_param_0,
	.param .u64 .ptr .align 1 div_a_bt_for_elems_param_1,
	.param .u64 .ptr .align 1 div_a_bt_for_elems_param_2,
	.param .u64 div_a_bt_for_elems_param_3,
	.param .u64 div_a_bt_for_elems_param_4
)
{
	.reg .pred 	%p<4>;
	.reg .b32 	%r<9>;
	.reg .b32 	%f<4>;
	.reg .b64 	%rd<21>;

	ld.param.u64 	%rd3, [div_a_bt_for_elems_param_0];
	ld.param.u64 	%rd4, [div_a_bt_for_elems_param_1];
	ld.param.u64 	%rd5, [div_a_bt_for_elems_param_2];
	ld.param.u64 	%rd6, [div_a_bt_for_elems_param_3];
	ld.param.u64 	%rd8, [div_a_bt_for_elems_param_4];
	mov.u32 	%r1, %ntid.x;
	mov.u32 	%r2, %ctaid.x;
	mul.wide.u32 	%rd9, %r1, %r2;
	mov.u32 	%r3, %tid.x;
	cvt.u64.u32 	%rd10, %r3;
	add.s64 	%rd1, %rd9, %rd10;
	mov.u32 	%r4, %ntid.y;
	mov.u32 	%r5, %ctaid.y;
	mov.u32 	%r6, %tid.y;
	mad.lo.s32 	%r7, %r4, %r5, %r6;
	cvt.u64.u32 	%rd2, %r7;
	setp.ge.u64 	%p1, %rd1, %rd6;
	setp.le.u64 	%p2, %rd8, %rd2;
	or.pred  	%p3, %p1, %p2;
	@%p3 bra 	$L__BB19_2;
	cvta.to.global.u64 	%rd11, %rd3;
	cvta.to.global.u64 	%rd12, %rd4;
	cvta.to.global.u64 	%rd13, %rd5;
	mad.lo.s64 	%rd14, %rd8, %rd1, %rd2;
	shl.b64 	%rd15, %rd14, 2;
	add.s64 	%rd16, %rd11, %rd15;
	ld.global.f32 	%f1, [%rd16];
	mad.lo.s64 	%rd17, %rd6, %rd2, %rd1;
	shl.b64 	%rd18, %rd17, 2;
	add.s64 	%rd19, %rd12, %rd18;
	ld.global.f32 	%f2, [%rd19];
	div.rn.f32 	%f3, %f1, %f2;
	add.s64 	%rd20, %rd13, %rd15;
	st.global.f32 	[%rd20], %f3;
$L__BB19_2:
	ret;

}
	// .globl	div_at_bt_for_elems
.visible .entry div_at_bt_for_elems(
	.param .u64 .ptr .align 1 div_at_bt_for_elems_param_0,
	.param .u64 .ptr .align 1 div_at_bt_for_elems_param_1,
	.param .u64 .ptr .align 1 div_at_bt_for_elems_param_2,
	.param .u64 div_at_bt_for_elems_param_3,
	.param .u64 div_at_bt_for_elems_param_4
)
{
	.reg .pred 	%p<4>;
	.reg .b32 	%r<9>;
	.reg .b32 	%f<4>;
	.reg .b64 	%rd<21>;

	ld.param.u64 	%rd3, [div_at_bt_for_elems_param_0];
	ld.param.u64 	%rd4, [div_at_bt_for_elems_param_1];
	ld.param.u64 	%rd5, [div_at_bt_for_elems_param_2];
	ld.param.u64 	%rd6, [div_at_bt_for_elems_param_3];
	ld.param.u64 	%rd8, [div_at_bt_for_elems_param_4];
	mov.u32 	%r1, %ntid.x;
	mov.u32 	%r2, %ctaid.x;
	mul.wide.u32 	%rd9, %r1, %r2;
	mov.u32 	%r3, %tid.x;
	cvt.u64.u32 	%rd10, %r3;
	add.s64 	%rd1, %rd9, %rd10;
	mov.u32 	%r4, %ntid.y;
	mov.u32 	%r5, %ctaid.y;
	mov.u32 	%r6, %tid.y;
	mad.lo.s32 	%r7, %r4, %r5, %r6;
	cvt.u64.u32 	%rd2, %r7;
	setp.ge.u64 	%p1, %rd1, %rd6;
	setp.le.u64 	%p2, %rd8, %rd2;
	or.pred  	%p3, %p1, %p2;
	@%p3 bra 	$L__BB20_2;
	cvta.to.global.u64 	%rd11, %rd3;
	cvta.to.global.u64 	%rd12, %rd4;
	cvta.to.global.u64 	%rd13, %rd5;
	mad.lo.s64 	%rd14, %rd6, %rd2, %rd1;
	shl.b64 	%rd15, %rd14, 2;
	add.s64 	%rd16, %rd11, %rd15;
	ld.global.f32 	%f1, [%rd16];
	add.s64 	%rd17, %rd12, %rd15;
	ld.global.f32 	%f2, [%rd17];
	div.rn.f32 	%f3, %f1, %f2;
	mad.lo.s64 	%rd18, %rd8, %rd1, %rd2;
	shl.b64 	%rd19, %rd18, 2;
	add.s64 	%rd20, %rd13, %rd19;
	st.global.f32 	[%rd20], %f3;
$L__BB20_2:
	ret;

}
	// .globl	add_a_b_for_scalar
.visible .entry add_a_b_for_scalar(
	.param .u64 .ptr .align 1 add_a_b_for_scalar_param_0,
	.param .f32 add_a_b_for_scalar_param_1,
	.param .u64 .ptr .align 1 add_a_b_for_scalar_param_2,
	.param .u64 add_a_b_for_scalar_param_3,
	.param .u64 add_a_b_for_scalar_param_4
)
{
	.reg .pred 	%p<4>;
	.reg .b32 	%r<9>;
	.reg .b32 	%f<4>;
	.reg .b64 	%rd<16>;

	ld.param.u64 	%rd3, [add_a_b_for_scalar_param_0];
	ld.param.f32 	%f1, [add_a_b_for_scalar_param_1];
	ld.param.u64 	%rd4, [add_a_b_for_scalar_param_2];
	ld.param.u64 	%rd6, [add_a_b_for_scalar_param_3];
	ld.param.u64 	%rd7, [add_a_b_for_scalar_param_4];
	mov.u32 	%r1, %ntid.x;
	mov.u32 	%r2, %ctaid.x;
	mul.wide.u32 	%rd8, %r1, %r2;
	mov.u32 	%r3, %tid.x;
	cvt.u64.u32 	%rd9, %r3;
	add.s64 	%rd1, %rd8, %rd9;
	mov.u32 	%r4, %ntid.y;
	mov.u32 	%r5, %ctaid.y;
	mov.u32 	%r6, %tid.y;
	mad.lo.s32 	%r7, %r4, %r5, %r6;
	cvt.u64.u32 	%rd2, %r7;
	setp.ge.u64 	%p1, %rd1, %rd6;
	setp.le.u64 	%p2, %rd7, %rd2;
	or.pred  	%p3, %p1, %p2;
	@%p3 bra 	$L__BB21_2;
	cvta.to.global.u64 	%rd10, %rd3;
	cvta.to.global.u64 	%rd11, %rd4;
	mad.lo.s64 	%rd12, %rd7, %rd1, %rd2;
	shl.b64 	%rd13, %rd12, 2;
	add.s64 	%rd14, %rd10, %rd13;
	ld.global.f32 	%f2, [%rd14];
	add.f32 	%f3, %f1, %f2;
	add.s64 	%rd15, %rd11, %rd13;
	st.global.f32 	[%rd15], %f3;
$L__BB21_2:
	ret;

}
	// .globl	add_at_b_for_scalar
.visible .entry add_at_b_for_scalar(
	.param .u64 .ptr .align 1 add_at_b_for_scalar_param_0,
	.param .f32 add_at_b_for_scalar_param_1,
	.param .u64 .ptr .align 1 add_at_b_for_scalar_param_2,
	.param .u64 add_at_b_for_scalar_param_3,
	.param .u64 add_at_b_for_scalar_param_4
)
{
	.reg .pred 	%p<4>;
	.reg .b32 	%r<9>;
	.reg .b32 	%f<4>;
	.reg .b64 	%rd<18>;

	ld.param.u64 	%rd3, [add_at_b_for_scalar_param_0];
	ld.param.f32 	%f1, [add_at_b_for_scalar_param_1];
	ld.param.u64 	%rd4, [add_at_b_for_scalar_param_2];
	ld.param.u64 	%rd5, [add_at_b_for_scalar_param_3];
	ld.param.u64 	%rd7, [add_at_b_for_scalar_param_4];
	mov.u32 	%r1, %ntid.x;
	mov.u32 	%r2, %ctaid.x;
	mul.wide.u32 	%rd8, %r1, %r2;
	mov.u32 	%r3, %tid.x;
	cvt.u64.u32 	%rd9, %r3;
	add.s64 	%rd1, %rd8, %rd9;
	mov.u32 	%r4, %ntid.y;
	mov.u32 	%r5, %ctaid.y;
	mov.u32 	%r6, %tid.y;
	mad.lo.s32 	%r7, %r4, %r5, %r6;
	cvt.u64.u32 	%rd2, %r7;
	setp.ge.u64 	%p1, %rd1, %rd5;
	setp.le.u64 	%p2, %rd7, %rd2;
	or.pred  	%p3, %p1, %p2;
	@%p3 bra 	$L__BB22_2;
	cvta.to.global.u64 	%rd10, %rd3;
	cvta.to.global.u64 	%rd11, %rd4;
	mad.lo.s64 	%rd12, %rd5, %rd2, %rd1;
	shl.b64 	%rd13, %rd12, 2;
	add.s64 	%rd14, %rd10, %rd13;
	ld.global.f32 	%f2, [%rd14];
	add.f32 	%f3, %f1, %f2;
	mad.lo.s64 	%rd15, %rd7, %rd1, %rd2;
	shl.b64 	%rd16, %rd15, 2;
	add.s64 	%rd17, %rd11, %rd16;
	st.global.f32 	[%rd17], %f3;
$L__BB22_2:
	ret;

}
	// .globl	sub_a_b_for_scalar
.visible .entry sub_a_b_for_scalar(
	.param .u64 .ptr .align 1 sub_a_b_for_scalar_param_0,
	.param .f32 sub_a_b_for_scalar_param_1,
	.param .u64 .ptr .align 1 sub_a_b_for_scalar_param_2,
	.param .u64 sub_a_b_for_scalar_param_3,
	.param .u64 sub_a_b_for_scalar_param_4
)
{
	.reg .pred 	%p<4>;
	.reg .b32 	%r<9>;
	.reg .b32 	%f<4>;
	.reg .b64 	%rd<16>;

	ld.param.u64 	%rd3, [sub_a_b_for_scalar_param_0];
	ld.param.f32 	%f1, [sub_a_b_for_scalar_param_1];
	ld.param.u64 	%rd4, [sub_a_b_for_scalar_param_2];
	ld.param.u64 	%rd6, [sub_a_b_for_scalar_param_3];
	ld.param.u64 	%rd7, [sub_a_b_for_scalar_param_4];
	mov.u32 	%r1, %ntid.x;
	mov.u32 	%r2, %ctaid.x;
	mul.wide.u32 	%rd8, %r1, %r2;
	mov.u32 	%r3, %tid.x;
	cvt.u64.u32 	%rd9, %r3;
	add.s64 	%rd1, %rd8, %rd9;
	mov.u32 	%r4, %ntid.y;
	mov.u32 	%r5, %ctaid.y;
	mov.u32 	%r6, %tid.y;
	mad.lo.s32 	%r7, %r4, %r5, %r6;
	cvt.u64.u32 	%rd2, %r7;
	setp.ge.u64 	%p1, %rd1, %rd6;
	setp.le.u64 	%p2, %rd7, %rd2;
	or.pred  	%p3, %p1, %p2;
	@%p3 bra 	$L__BB23_2;
	cvta.to.global.u64 	%rd10, %rd3;
	cvta.to.global.u64 	%rd11, %rd4;
	mad.lo.s64 	%rd12, %rd7, %rd1, %rd2;
	shl.b64 	%rd13, %rd12, 2;
	add.s64 	%rd14, %rd10, %rd13;
	ld.global.f32 	%f2, [%rd14];
	sub.f32 	%f3, %f2, %f1;
	add.s64 	%rd15, %rd11, %rd13;
	st.global.f32 	[%rd15], %f3;
$L__BB23_2:
	ret;

}
	// .globl	sub_at_b_for_scalar
.visible .entry sub_at_b_for_scalar(
	.param .u64 .ptr .align 1 sub_at_b_for_scalar_param_0,
	.param .f32 sub_at_b_for_scalar_param_1,
	.param .u64 .ptr .align 1 sub_at_b_for_scalar_param_2,
	.param .u64 sub_at_b_for_scalar_param_3,
	.param .u64 sub_at_b_for_scalar_param_4
)
{
	.reg .pred 	%p<4>;
	.reg .b32 	%r<9>;
	.reg .b32 	%f<4>;
	.reg .b64 	%rd<18>;

	ld.param.u64 	%rd3, [sub_at_b_for_scalar_param_0];
	ld.param.f32 	%f1, [sub_at_b_for_scalar_param_1];
	ld.param.u64 	%rd4, [sub_at_b_for_scalar_param_2];
	ld.param.u64 	%rd5, [sub_at_b_for_scalar_param_3];
	ld.param.u64 	%rd7, [sub_at_b_for_scalar_param_4];
	mov.u32 	%r1, %ntid.x;
	mov.u32 	%r2, %ctaid.x;
	mul.wide.u32 	%rd8, %r1, %r2;
	mov.u32 	%r3, %tid.x;
	cvt.u64.u32 	%rd9, %r3;
	add.s64 	%rd1, %rd8, %rd9;
	mov.u32 	%r4, %ntid.y;
	mov.u32 	%r5, %ctaid.y;
	mov.u32 	%r6, %tid.y;
	mad.lo.s32 	%r7, %r4, %r5, %r6;
	cvt.u64.u32 	%rd2, %r7;
	setp.ge.u64 	%p1, %rd1, %rd5;
	setp.le.u64 	%p2, %rd7, %rd2;
	or.pred  	%p3, %p1, %p2;
	@%p3 bra 	$L__BB24_2;
	cvta.to.global.u64 	%rd10, %rd3;
	cvta.to.global.u64 	%rd11, %rd4;
	mad.lo.s64 	%rd12, %rd5, %rd2, %rd1;
	shl.b64 	%rd13, %rd12, 2;
	add.s64 	%rd14, %rd10, %rd13;
	ld.global.f32 	%f2, [%rd14];
	sub.f32 	%f3, %f2, %f1;
	mad.lo.s64 	%rd15, %rd7, %rd1, %rd2;
	shl.b64 	%rd16, %rd15, 2;
	add.s64 	%rd17, %rd11, %rd16;
	st.global.f32 	[%rd17], %f3;
$L__BB24_2:
	ret;

}
	// .globl	rsub_a_b_for_scalar
.visible .entry rsub_a_b_for_scalar(
	.param .u64 .ptr .align 1 rsub_a_b_for_scalar_param_0,
	.param .f32 rsub_a_b_for_scalar_param_1,
	.param .u64 .ptr .align 1 rsub_a_b_for_scalar_param_2,
	.param .u64 rsub_a_b_for_scalar_param_3,
	.param .u64 rsub_a_b_for_scalar_param_4
)
{
	.reg .pred 	%p<4>;
	.reg .b32 	%r<9>;
	.reg .b32 	%f<4>;
	.reg .b64 	%rd<16>;

	ld.param.u64 	%rd3, [rsub_a_b_for_scalar_param_0];
	ld.param.f32 	%f1, [rsub_a_b_for_scalar_param_1];
	ld.param.u64 	%rd4, [rsub_a_b_for_scalar_param_2];
	ld.param.u64 	%rd6, [rsub_a_b_for_scalar_param_3];
	ld.param.u64 	%rd7, [rsub_a_b_for_scalar_param_4];
	mov.u32 	%r1, %ntid.x;
	mov.u32 	%r2, %ctaid.x;
	mul.wide.u32 	%rd8, %r1, %r2;
	mov.u32 	%r3, %tid.x;
	cvt.u64.u32 	%rd9, %r3;
	add.s64 	%rd1, %rd8, %rd9;
	mov.u32 	%r4, %ntid.y;
	mov.u32 	%r5, %ctaid.y;
	mov.u32 	%r6, %tid.y;
	mad.lo.s32 	%r7, %r4, %r5, %r6;
	cvt.u64.u32 	%rd2, %r7;
	setp.ge.u64 	%p1, %rd1, %rd6;
	setp.le.u64 	%p2, %rd7, %rd2;
	or.pred  	%p3, %p1, %p2;
	@%p3 bra 	$L__BB25_2;
	cvta.to.global.u64 	%rd10, %rd3;
	cvta.to.global.u64 	%rd11, %rd4;
	mad.lo.s64 	%rd12, %rd7, %rd1, %rd2;
	shl.b64 	%rd13, %rd12, 2;
	add.s64 	%rd14, %rd10, %rd13;
	ld.global.f32 	%f2, [%rd14];
	sub.f32 	%f3, %f1, %f2;
	add.s64 	%rd15, %rd11, %rd13;
	st.global.f32 	[%rd15], %f3;
$L__BB25_2:
	ret;

}
	// .globl	rsub_at_b_for_scalar
.visible .entry rsub_at_b_for_scalar(
	.param .u64 .ptr .align 1 rsub_at_b_for_scalar_param_0,
	.param .f32 rsub_at_b_for_scalar_param_1,
	.param .u64 .ptr .align 1 rsub_at_b_for_scalar_param_2,
	.param .u64 rsub_at_b_for_scalar_param_3,
	.param .u64 rsub_at_b_for_scalar_param_4
)
{
	.reg .pred 	%p<4>;
	.reg .b32 	%r<9>;
	.reg .b32 	%f<4>;
	.reg .b64 	%rd<18>;

	ld.param.u64 	%rd3, [rsub_at_b_for_scalar_param_0];
	ld.param.f32 	%f1, [rsub_at_b_for_scalar_param_1];
	ld.param.u64 	%rd4, [rsub_at_b_for_scalar_param_2];
	ld.param.u64 	%rd5, [rsub_at_b_for_scalar_param_3];
	ld.param.u64 	%rd7, [rsub_at_b_for_scalar_param_4];
	mov.u32 	%r1, %ntid.x;
	mov.u32 	%r2, %ctaid.x;
	mul.wide.u32 	%rd8, %r1, %r2;
	mov.u32 	%r3, %tid.x;
	cvt.u64.u32 	%rd9, %r3;
	add.s64 	%rd1, %rd8, %rd9;
	mov.u32 	%r4, %ntid.y;
	mov.u32 	%r5, %ctaid.y;
	mov.u32 	%r6, %tid.y;
	mad.lo.s32 	%r7, %r4, %r5, %r6;
	cvt.u64.u32 	%rd2, %r7;
	setp.ge.u64 	%p1, %rd1, %rd5;
	setp.le.u64 	%p2, %rd7, %rd2;
	or.pred  	%p3, %p1, %p2;
	@%p3 bra 	$L__BB26_2;
	cvta.to.global.u64 	%rd10, %rd3;
	cvta.to.global.u64 	%rd11, %rd4;
	mad.lo.s64 	%rd12, %rd5, %rd2, %rd1;
	shl.b64 	%rd13, %rd12, 2;
	add.s64 	%rd14, %rd10, %rd13;
	ld.global.f32 	%f2, [%rd14];
	sub.f32 	%f3, %f1, %f2;
	mad.lo.s64 	%rd15, %rd7, %rd1, %rd2;
	shl.b64 	%rd16, %rd15, 2;
	add.s64 	%rd17, %rd11, %rd16;
	st.global.f32 	[%rd17], %f3;
$L__BB26_2:
	ret;

}
	// .globl	mul_a_b_for_scalar
.visible .entry mul_a_b_for_scalar(
	.param .u64 .ptr .align 1 mul_a_b_for_scalar_param_0,
	.param .f32 mul_a_b_for_scalar_param_1,
	.param .u64 .ptr .align 1 mul_a_b_for_scalar_param_2,
	.param .u64 mul_a_b_for_scalar_param_3,
	.param .u64 mul_a_b_for_scalar_param_4
)
{
	.reg .pred 	%p<4>;
	.reg .b32 	%r<9>;
	.reg .b32 	%f<4>;
	.reg .b64 	%rd<16>;

	ld.param.u64 	%rd3, [mul_a_b_for_scalar_param_0];
	ld.param.f32 	%f1, [mul_a_b_for_scalar_param_1];
	ld.param.u64 	%rd4, [mul_a_b_for_scalar_param_2];
	ld.param.u64 	%rd6, [mul_a_b_for_scalar_param_3];
	ld.param.u64 	%rd7, [mul_a_b_for_scalar_param_4];
	mov.u32 	%r1, %ntid.x;
	mov.u32 	%r2, %ctaid.x;
	mul.wide.u32 	%rd8, %r1, %r2;
	mov.u32 	%r3, %tid.x;
	cvt.u64.u32 	%rd9, %r3;
	add.s64 	%rd1, %rd8, %rd9;
	mov.u32 	%r4, %ntid.y;
	mov.u32 	%r5, %ctaid.y;
	mov.u32 	%r6, %tid.y;
	mad.lo.s32 	%r7, %r4, %r5, %r6;
	cvt.u64.u32 	%rd2, %r7;
	setp.ge.u64 	%p1, %rd1, %rd6;
	setp.le.u64 	%p2, %rd7, %rd2;
	or.pred  	%p3, %p1, %p2;
	@%p3 bra 	$L__BB27_2;
	cvta.to.global.u64 	%rd10, %rd3;
	cvta.to.global.u64 	%rd11, %rd4;
	mad.lo.s64 	%rd12, %rd7, %rd1, %rd2;
	shl.b64 	%rd13, %rd12, 2;
	add.s64 	%rd14, %rd10, %rd13;
	ld.global.f32 	%f2, [%rd14];
	mul.f32 	%f3, %f1, %f2;
	add.s64 	%rd15, %rd11, %rd13;
	st.global.f32 	[%rd15], %f3;
$L__BB27_2:
	ret;

}
	// .globl	mul_at_b_for_scalar
.visible .entry mul_at_b_for_scalar(
	.param .u64 .ptr .align 1 mul_at_b_for_scalar_param_0,
	.param .f32 mul_at_b_for_scalar_param_1,
	.param .u64 .ptr .align 1 mul_at_b_for_scalar_param_2,
	.param .u64 mul_at_b_for_scalar_param_3,
	.param .u64 mul_at_b_for_scalar_param_4
)
{
	.reg .pred 	%p<4>;
	.reg .b32 	%r<9>;
	.reg .b32 	%f<4>;
	.reg .b64 	%rd<18>;

	ld.param.u64 	%rd3, [mul_at_b_for_scalar_param_0];
	ld.param.f32 	%f1, [mul_at_b_for_scalar_param_1];
	ld.param.u64 	%rd4, [mul_at_b_for_scalar_param_2];
	ld.param.u64 	%rd5, [mul_at_b_for_scalar_param_3];
	ld.param.u64 	%rd7, [mul_at_b_for_scalar_param_4];
	mov.u32 	%r1, %ntid.x;
	mov.u32 	%r2, %ctaid.x;
	mul.wide.u32 	%rd8, %r1, %r2;
	mov.u32 	%r3, %tid.x;
	cvt.u64.u32 	%rd9, %r3;
	add.s64 	%rd1, %rd8, %rd9;
	mov.u32 	%r4, %ntid.y;
	mov.u32 	%r5, %ctaid.y;
	mov.u32 	%r6, %tid.y;
	mad.lo.s32 	%r7, %r4, %r5, %r6;
	cvt.u64.u32 	%rd2, %r7;
	setp.ge.u64 	%p1, %rd1, %rd5;
	setp.le.u64 	%p2, %rd7, %rd2;
	or.pred  	%p3, %p1, %p2;
	@%p3 bra 	$L__BB28_2;
	cvta.to.global.u64 	%rd10, %rd3;
	cvta.to.global.u64 	%rd11, %rd4;
	mad.lo.s64 	%rd12, %rd5, %rd2, %rd1;
	shl.b64 	%rd13, %rd12, 2;
	add.s64 	%rd14, %rd10, %rd13;
	ld.global.f32 	%f2, [%rd14];
	mul.f32 	%f3, %f1, %f2;
	mad.lo.s64 	%rd15, %rd7, %rd1, %rd2;
	shl.b64 	%rd16, %rd15, 2;
	add.s64 	%rd17, %rd11, %rd16;
	st.global.f32 	[%rd17], %f3;
$L__BB28_2:
	ret;

}
	// .globl	div_a_b_for_scalar
.visible .entry div_a_b_for_scalar(
	.param .u64 .ptr .align 1 div_a_b_for_scalar_param_0,
	.param .f32 div_a_b_for_scalar_param_1,
	.param .u64 .ptr .align 1 div_a_b_for_scalar_param_2,
	.param .u64 div_a_b_for_scalar_param_3,
	.param .u64 div_a_b_for_scalar_param_4
)
{
	.reg .pred 	%p<4>;
	.reg .b32 	%r<9>;
	.reg .b32 	%f<4>;
	.reg .b64 	%rd<16>;

	ld.param.u64 	%rd3, [div_a_b_for_scalar_param_0];
	ld.param.f32 	%f1, [div_a_b_for_scalar_param_1];
	ld.param.u64 	%rd4, [div_a_b_for_scalar_param_2];
	ld.param.u64 	%rd6, [div_a_b_for_scalar_param_3];
	ld.param.u64 	%rd7, [div_a_b_for_scalar_param_4];
	mov.u32 	%r1, %ntid.x;
	mov.u32 	%r2, %ctaid.x;
	mul.wide.u32 	%rd8, %r1, %r2;
	mov.u32 	%r3, %tid.x;
	cvt.u64.u32 	%rd9, %r3;
	add.s64 	%rd1, %rd8, %rd9;
	mov.u32 	%r4, %ntid.y;
	mov.u32 	%r5, %ctaid.y;
	mov.u32 	%r6, %tid.y;
	mad.lo.s32 	%r7, %r4, %r5, %r6;
	cvt.u64.u32 	%rd2, %r7;
	setp.ge.u64 	%p1, %rd1, %rd6;
	setp.le.u64 	%p2, %rd7, %rd2;
	or.pred  	%p3, %p1, %p2;
	@%p3 bra 	$L__BB29_2;
	cvta.to.global.u64 	%rd10, %rd3;
	cvta.to.global.u64 	%rd11, %rd4;
	mad.lo.s64 	%rd12, %rd7, %rd1, %rd2;
	shl.b64 	%rd13, %rd12, 2;
	add.s64 	%rd14, %rd10, %rd13;
	ld.global.f32 	%f2, [%rd14];
	div.rn.f32 	%f3, %f2, %f1;
	add.s64 	%rd15, %rd11, %rd13;
	st.global.f32 	[%rd15], %f3;
$L__BB29_2:
	ret;

}
	// .globl	div_at_b_for_scalar
.visible .entry div_at_b_for_scalar(
	.param .u64 .ptr .align 1 div_at_b_for_scalar_param_0,
	.param .f32 div_at_b_for_scalar_param_1,
	.param .u64 .ptr .align 1 div_at_b_for_scalar_param_2,
	.param .u64 div_at_b_for_scalar_param_3,
	.param .u64 div_at_b_for_scalar_param_4
)
{
	.reg .pred 	%p<4>;
	.reg .b32 	%r<9>;
	.reg .b32 	%f<4>;
	.reg .b64 	%rd<18>;

	ld.param.u64 	%rd3, [div_at_b_for_scalar_param_0];
	ld.param.f32 	%f1, [div_at_b_for_scalar_param_1];
	ld.param.u64 	%rd4, [div_at_b_for_scalar_param_2];
	ld.param.u64 	%rd5, [div_at_b_for_scalar_param_3];
	ld.param.u64 	%rd7, [div_at_b_for_scalar_param_4];
	mov.u32 	%r1, %ntid.x;
	mov.u32 	%r2, %ctaid.x;
	mul.wide.u32 	%rd8, %r1, %r2;
	mov.u32 	%r3, %tid.x;
	cvt.u64.u32 	%rd9, %r3;
	add.s64 	%rd1, %rd8, %rd9;
	mov.u32 	%r4, %ntid.y;
	mov.u32 	%r5, %ctaid.y;
	mov.u32 	%r6, %tid.y;
	mad.lo.s32 	%r7, %r4, %r5, %r6;
	cvt.u64.u32 	%rd2, %r7;
	setp.ge.u64 	%p1, %rd1, %rd5;
	setp.le.u64 	%p2, %rd7, %rd2;
	or.pred  	%p3, %p1, %p2;
	@%p3 bra 	$L__BB30_2;
	cvta.to.global.u64 	%rd10, %rd3;
	cvta.to.global.u64 	%rd11, %rd4;
	mad.lo.s64 	%rd12, %rd5, %rd2, %rd1;
	shl.b64 	%rd13, %rd12, 2;
	add.s64 	%rd14, %rd10, %rd13;
	ld.global.f32 	%f2, [%rd14];
	div.rn.f32 	%f3, %f2, %f1;
	mad.lo.s64 	%rd15, %rd7, %rd1, %rd2;
	shl.b64 	%rd16, %rd15, 2;
	add.s64 	%rd17, %rd11, %rd16;
	st.global.f32 	[%rd17], %f3;
$L__BB30_2:
	ret;

}
	// .globl	rdiv_a_b_for_scalar
.visible .entry rdiv_a_b_for_scalar(
	.param .u64 .ptr .align 1 rdiv_a_b_for_scalar_param_0,
	.param .f32 rdiv_a_b_for_scalar_param_1,
	.param .u64 .ptr .align 1 rdiv_a_b_for_scalar_param_2,
	.param .u64 rdiv_a_b_for_scalar_param_3,
	.param .u64 rdiv_a_b_for_scalar_param_4
)
{
	.reg .pred 	%p<4>;
	.reg .b32 	%r<9>;
	.reg .b32 	%f<4>;
	.reg .b64 	%rd<16>;

	ld.param.u64 	%rd3, [rdiv_a_b_for_scalar_param_0];
	ld.param.f32 	%f1, [rdiv_a_b_for_scalar_param_1];
	ld.param.u64 	%rd4, [rdiv_a_b_for_scalar_param_2];
	ld.param.u64 	%rd6, [rdiv_a_b_for_scalar_param_3];
	ld.param.u64 	%rd7, [rdiv_a_b_for_scalar_param_4];
	mov.u32 	%r1, %ntid.x;
	mov.u32 	%r2, %ctaid.x;
	mul.wide.u32 	%rd8, %r1, %r2;
	mov.u32 	%r3, %tid.x;
	cvt.u64.u32 	%rd9, %r3;
	add.s64 	%rd1, %rd8, %rd9;
	mov.u32 	%r4, %ntid.y;
	mov.u32 	%r5, %ctaid.y;
	mov.u32 	%r6, %tid.y;
	mad.lo.s32 	%r7, %r4, %r5, %r6;
	cvt.u64.u32 	%rd2, %r7;
	setp.ge.u64 	%p1, %rd1, %rd6;
	setp.le.u64 	%p2, %rd7, %rd2;
	or.pred  	%p3, %p1, %p2;
	@%p3 bra 	$L__BB31_2;
	cvta.to.global.u64 	%rd10, %rd3;
	cvta.to.global.u64 	%rd11, %rd4;
	mad.lo.s64 	%rd12, %rd7, %rd1, %rd2;
	shl.b64 	%rd13, %rd12, 2;
	add.s64 	%rd14, %rd10, %rd13;
	ld.global.f32 	%f2, [%rd14];
	div.rn.f32 	%f3, %f1, %f2;
	add.s64 	%rd15, %rd11, %rd13;
	st.global.f32 	[%rd15], %f3;
$L__BB31_2:
	ret;

}
	// .globl	rdiv_at_b_for_scalar
.visible .entry rdiv_at_b_for_scalar(
	.param .u64 .ptr .align 1 rdiv_at_b_for_scalar_param_0,
	.param .f32 rdiv_at_b_for_scalar_param_1,
	.param .u64 .ptr .align 1 rdiv_at_b_for_scalar_param_2,
	.param .u64 rdiv_at_b_for_scalar_param_3,
	.param .u64 rdiv_at_b_for_scalar_param_4
)
{
	.reg .pred 	%p<4>;
	.reg .b32 	%r<9>;
	.reg .b32 	%f<4>;
	.reg .b64 	%rd<18>;

	ld.param.u64 	%rd3, [rdiv_at_b_for_scalar_param_0];
	ld.param.f32 	%f1, [rdiv_at_b_for_scalar_param_1];
	ld.param.u64 	%rd4, [rdiv_at_b_for_scalar_param_2];
	ld.param.u64 	%rd5, [rdiv_at_b_for_scalar_param_3];
	ld.param.u64 	%rd7, [rdiv_at_b_for_scalar_param_4];
	mov.u32 	%r1, %ntid.x;
	mov.u32 	%r2, %ctaid.x;
	mul.wide.u32 	%rd8, %r1, %r2;
	mov.u32 	%r3, %tid.x;
	cvt.u64.u32 	%rd9, %r3;
	add.s64 	%rd1, %rd8, %rd9;
	mov.u32 	%r4, %ntid.y;
	mov.u32 	%r5, %ctaid.y;
	mov.u32 	%r6, %tid.y;
	mad.lo.s32 	%r7, %r4, %r5, %r6;
	cvt.u64.u32 	%rd2, %r7;
	setp.ge.u64 	%p1, %rd1, %rd5;
	setp.le.u64 	%p2, %rd7, %rd2;
	or.pred  	%p3, %p1, %p2;
	@%p3 bra 	$L__BB32_2;
	cvta.to.global.u64 	%rd10, %rd3;
	cvta.to.global.u64 	%rd11, %rd4;
	mad.lo.s64 	%rd12, %rd5, %rd2, %rd1;
	shl.b64 	%rd13, %rd12, 2;
	add.s64 	%rd14, %rd10, %rd13;
	ld.global.f32 	%f2, [%rd14];
	div.rn.f32 	%f3, %f1, %f2;
	mad.lo.s64 	%rd15, %rd7, %rd1, %rd2;
	shl.b64 	%rd16, %rd15, 2;
	add.s64 	%rd17, %rd11, %rd16;
	st.global.f32 	[%rd17], %f3;
$L__BB32_2:
	ret;

}
	// .globl	sigmoid_a
.visible .entry sigmoid_a(
	.param .u64 .ptr .align 1 sigmoid_a_param_0,
	.param .u64 .ptr .align 1 sigmoid_a_param_1,
	.param .u64 sigmoid_a_param_2,
	.param .u64 sigmoid_a_param_3
)
{
	.reg .pred 	%p<4>;
	.reg .b32 	%r<11>;
	.reg .b32 	%f<15>;
	.reg .b64 	%rd<16>;

	ld.param.u64 	%rd3, [sigmoid_a_param_0];
	ld.param.u64 	%rd4, [sigmoid_a_param_1];
	ld.param.u64 	%rd6, [sigmoid_a_param_2];
	ld.param.u64 	%rd7, [sigmoid_a_param_3];
	mov.u32 	%r1, %ntid.x;
	mov.u32 	%r2, %ctaid.x;
	mul.wide.u32 	%rd8, %r1, %r2;
	mov.u32 	%r3, %tid.x;
	cvt.u64.u32 	%rd9, %r3;
	add.s64 	%rd1, %rd8, %rd9;
	mov.u32 	%r4, %ntid.y;
	mov.u32 	%r5, %ctaid.y;
	mov.u32 	%r6, %tid.y;
	mad.lo.s32 	%r7, %r4, %r5, %r6;
	cvt.u64.u32 	%rd2, %r7;
	setp.ge.u64 	%p1, %rd1, %rd6;
	setp.le.u64 	%p2, %rd7, %rd2;
	or.pred  	%p3, %p1, %p2;
	@%p3 bra 	$L__BB33_2;
	cvta.to.global.u64 	%rd10, %rd3;
	cvta.to.global.u64 	%rd11, %rd4;
	mad.lo.s64 	%rd12, %rd7, %rd1, %rd2;
	shl.b64 	%rd13, %rd12, 2;
	add.s64 	%rd14, %rd10, %rd13;
	ld.global.f32 	%f1, [%rd14];
	fma.rn.f32 	%f2, %f1, 0fBBBB989D, 0f3F000000;
	cvt.sat.f32.f32 	%f3, %f2;
	mov.f32 	%f4, 0f4B400001;
	mov.f32 	%f5, 0f437C0000;
	fma.rm.f32 	%f6, %f3, %f5, %f4;
	add.f32 	%f7, %f6, 0fCB40007F;
	neg.f32 	%f8, %f7;
	fma.rn.f32 	%f9, %f1, 0fBFB8AA3B, %f8;
	fma.rn.f32 	%f10, %f1, 0fB2A57060, %f9;
	mov.b32 	%r9, %f6;
	shl.b32 	%r10, %r9, 23;
	mov.b32 	%f11, %r10;
	ex2.approx.ftz.f32 	%f12, %f10;
	fma.rn.f32 	%f13, %f12, %f11, 0f3F800000;
	rcp.rn.f32 	%f14, %f13;
	add.s64 	%rd15, %rd11, %rd13;
	st.global.f32 	[%rd15], %f14;
$L__BB33_2:
	ret;

}
	// .globl	sigmoid_at
.visible .entry sigmoid_at(
	.param .u64 .ptr .align 1 sigmoid_at_param_0,
	.param .u64 .ptr .align 1 sigmoid_at_param_1,
	.param .u64 sigmoid_at_param_2,
	.param .u64 sigmoid_at_param_3
)
{
	.reg .pred 	%p<4>;
	.reg .b32 	%r<11>;
	.reg .b32 	%f<15>;
	.reg .b64 	%rd<18>;

	ld.param.u64 	%rd3, [sigmoid_at_param_0];
	ld.param.u64 	%rd4, [sigmoid_at_param_1];
	ld.param.u64 	%rd5, [sigmoid_at_param_2];
	ld.param.u64 	%rd7, [sigmoid_at_param_3];
	mov.u32 	%r1, %ntid.x;
	mov.u32 	%r2, %ctaid.x;
	mul.wide.u32 	%rd8, %r1, %r2;
	mov.u32 	%r3, %tid.x;
	cvt.u64.u32 	%rd9, %r3;
	add.s64 	%rd1, %rd8, %rd9;
	mov.u32 	%r4, %ntid.y;
	mov.u32 	%r5, %ctaid.y;
	mov.u32 	%r6, %tid.y;
	mad.lo.s32 	%r7, %r4, %r5, %r6;
	cvt.u64.u32 	%rd2, %r7;
	setp.ge.u64 	%p1, %rd1, %rd5;
	setp.le.u64 	%p2, %rd7, %rd2;
	or.pred  	%p3, %p1, %p2;
	@%p3 bra 	$L__BB34_2;
	cvta.to.global.u64 	%rd10, %rd3;
	cvta.to.global.u64 	%rd11, %rd4;
	mad.lo.s64 	%rd12, %rd5, %rd2, %rd1;
	shl.b64 	%rd13, %rd12, 2;
	add.s64 	%rd14, %rd10, %rd13;
	ld.global.f32 	%f1, [%rd14];
	fma.rn.f32 	%f2, %f1, 0fBBBB989D, 0f3F000000;
	cvt.sat.f32.f32 	%f3, %f2;
	mov.f32 	%f4, 0f4B400001;
	mov.f32 	%f5, 0f437C0000;
	fma.rm.f32 	%f6, %f3, %f5, %f4;
	add.f32 	%f7, %f6, 0fCB40007F;
	neg.f32 	%f8, %f7;
	fma.rn.f32 	%f9, %f1, 0fBFB8AA3B, %f8;
	fma.rn.f32 	%f10, %f1, 0fB2A57060, %f9;
	mov.b32 	%r9, %f6;
	shl.b32 	%r10, %r9, 23;
	mov.b32 	%f11, %r10;
	ex2.approx.ftz.f32 	%f12, %f10;
	fma.rn.f32 	%f13, %f12, %f11, 0f3F800000;
	rcp.rn.f32 	%f14, %f13;
	mad.lo.s64 	%rd15, %rd7, %rd1, %rd2;
	shl.b64 	%rd16, %rd15, 2;
	add.s64 	%rd17, %rd11, %rd16;
	st.global.f32 	[%rd17], %f14;
$L__BB34_2:
	ret;

}
	// .globl	tanh_a
.visible .entry tanh_a(
	.param .u64 .ptr .align 1 tanh_a_param_0,
	.param .u64 .ptr .align 1 tanh_a_param_1,
	.param .u64 tanh_a_param_2,
	.param .u64 tanh_a_param_3
)
{
	.reg .pred 	%p<6>;
	.reg .b32 	%r<9>;
	.reg .b32 	%f<17>;
	.reg .b64 	%rd<16>;

	ld.param.u64 	%rd3, [tanh_a_param_0];
	ld.param.u64 	%rd4, [tanh_a_param_1];
	ld.param.u64 	%rd6, [tanh_a_param_2];
	ld.param.u64 	%rd7, [tanh_a_param_3];
	mov.u32 	%r1, %ntid.x;
	mov.u32 	%r2, %ctaid.x;
	mul.wide.u32 	%rd8, %r1, %r2;
	mov.u32 	%r3, %tid.x;
	cvt.u64.u32 	%rd9, %r3;
	add.s64 	%rd1, %rd8, %rd9;
	mov.u32 	%r4, %ntid.y;
	mov.u32 	%r5, %ctaid.y;
	mov.u32 	%r6, %tid.y;
	mad.lo.s32 	%r7, %r4, %r5, %r6;
	cvt.u64.u32 	%rd2, %r7;
	setp.ge.u64 	%p1, %rd1, %rd6;
	setp.le.u64 	%p2, %rd7, %rd2;
	or.pred  	%p3, %p1, %p2;
	@%p3 bra 	$L__BB35_2;
	cvta.to.global.u64 	%rd10, %rd3;
	cvta.to.global.u64 	%rd11, %rd4;
	mad.lo.s64 	%rd12, %rd7, %rd1, %rd2;
	shl.b64 	%rd13, %rd12, 2;
	add.s64 	%rd14, %rd10, %rd13;
	ld.global.f32 	%f1, [%rd14];
	abs.f32 	%f2, %f1;
	mul.f32 	%f3, %f2, 0f4038AA3B;
	ex2.approx.ftz.f32 	%f4, %f3;
	add.f32 	%f5, %f4, 0f3F800000;
	rcp.approx.ftz.f32 	%f6, %f5;
	fma.rn.f32 	%f7, %f6, 0fC0000000, 0f3F800000;
	setp.ge.f32 	%p4, %f2, 0f41102CB4;
	selp.f32 	%f8, 0f3F800000, %f7, %p4;
	copysign.f32 	%f9, %f1, %f8;
	mul.f32 	%f10, %f1, %f1;
	fma.rn.f32 	%f11, %f10, 0f3C80F082, 0fBD563CAE;
	fma.rn.f32 	%f12, %f11, %f10, 0f3E085941;
	fma.rn.f32 	%f13, %f12, %f10, 0fBEAAA9ED;
	fma.rn.f32 	%f14, %f13, %f10, 0f00000000;
	fma.rn.f32 	%f15, %f14, %f1, %f1;
	setp.ge.f32 	%p5, %f2, 0f3F19999A;
	selp.f32 	%f16, %f9, %f15, %p5;
	add.s64 	%rd15, %rd11, %rd13;
	st.global.f32 	[%rd15], %f16;
$L__BB35_2:
	ret;

}
	// .globl	tanh_at
.visible .entry tanh_at(
	.param .u64 .ptr .align 1 tanh_at_param_0,
	.param .u64 .ptr .align 1 tanh_at_param_1,
	.param .u64 tanh_at_param_2,
	.param .u64 tanh_at_param_3
)
{
	.reg .pred 	%p<6>;
	.reg .b32 	%r<9>;
	.reg .b32 	%f<17>;
	.reg .b64 	%rd<18>;

	ld.param.u64 	%rd3, [tanh_at_param_0];
	ld.param.u64 	%rd4, [tanh_at_param_1];
	ld.param.u64 	%rd5, [tanh_at_param_2];
	ld.param.u64 	%rd7, [tanh_at_param_3];
	mov.u32 	%r1, %ntid.x;
	mov.u32 	%r2, %ctaid.x;
	mul.wide.u32 	%rd8, %r1, %r2;
	mov.u32 	%r3, %tid.x;
	cvt.u64.u32 	%rd9, %r3;
	add.s64 	%rd1, %rd8, %rd9;
	mov.u32 	%r4, %ntid.y;
	mov.u32 	%r5, %ctaid.y;
	mov.u32 	%r6, %tid.y;
	mad.lo.s32 	%r7, %r4, %r5, %r6;
	cvt.u64.u32 	%rd2, %r7;
	setp.ge.u64 	%p1, %rd1, %rd5;
	setp.le.u64 	%p2, %rd7, %rd2;
	or.pred  	%p3, %p1, %p2;
	@%p3 bra 	$L__BB36_2;
	cvta.to.global.u64 	%rd10, %rd3;
	cvta.to.global.u64 	%rd11, %rd4;
	mad.lo.s64 	%rd12, %rd5, %rd2, %rd1;
	shl.b64 	%rd13, %rd12, 2;
	add.s64 	%rd14, %rd10, %rd13;
	ld.global.f32 	%f1, [%rd14];
	abs.f32 	%f2, %f1;
	mul.f32 	%f3, %f2, 0f4038AA3B;
	ex2.approx.ftz.f32 	%f4, %f3;
	add.f32 	%f5, %f4, 0f3F800000;
	rcp.approx.ftz.f32 	%f6, %f5;
	fma.rn.f32 	%f7, %f6, 0fC0000000, 0f3F800000;
	setp.ge.f32 	%p4, %f2, 0f41102CB4;
	selp.f32 	%f8, 0f3F800000, %f7, %p4;
	copysign.f32 	%f9, %f1, %f8;
	mul.f32 	%f10, %f1, %f1;
	fma.rn.f32 	%f11, %f10, 0f3C80F082, 0fBD563CAE;
	fma.rn.f32 	%f12, %f11, %f10, 0f3E085941;
	fma.rn.f32 	%f13, %f12, %f10, 0fBEAAA9ED;
	fma.rn.f32 	%f14, %f13, %f10, 0f00000000;
	fma.rn.f32 	%f15, %f14, %f1, %f1;
	setp.ge.f32 	%p5, %f2, 0f3F19999A;
	selp.f32 	%f16, %f9, %f15, %p5;
	mad.lo.s64 	%rd15, %rd7, %rd1, %rd2;
	shl.b64 	%rd16, %rd15, 2;
	add.s64 	%rd17, %rd11, %rd16;
	st.global.f32 	[%rd17], %f16;
$L__BB36_2:
	ret;

}
	// .globl	softmax_a
.visible .entry softmax_a(
	.param .u64 .ptr .align 1 softmax_a_param_0,
	.param .u64 .ptr .align 1 softmax_a_param_1,
	.param .u64 softmax_a_param_2,
	.param .u64 softmax_a_param_3
)
{
	.reg .pred 	%p<9>;
	.reg .b32 	%r<19>;
	.reg .b32 	%f<98>;
	.reg .b64 	%rd<29>;
	// demoted variable
	.shared .align 4 .b8 _ZZ9softmax_aE2es[4096];
	ld.param.u64 	%rd14, [softmax_a_param_0];
	ld.param.u64 	%rd11, [softmax_a_param_1];
	ld.param.u64 	%rd12, [softmax_a_param_2];
	ld.param.u64 	%rd13, [softmax_a_param_3];
	cvta.to.global.u64 	%rd1, %rd14;
	mov.u32 	%r4, %ntid.x;
	mov.u32 	%r5, %ctaid.x;
	mul.wide.u32 	%rd15, %r4, %r5;
	mov.u32 	%r6, %tid.x;
	cvt.u64.u32 	%rd2, %r6;
	add.s64 	%rd3, %rd15, %rd2;
	mov.u32 	%r7, %ntid.y;
	mov.u32 	%r8, %ctaid.y;
	mov.u32 	%r1, %tid.y;
	mad.lo.s32 	%r9, %r7, %r8, %r1;
	cvt.u64.u32 	%rd4, %r9;
	setp.eq.s64 	%p1, %rd12, 0;
	mov.f32 	%f97, 0f00000000;
	@%p1 bra 	$L__BB37_5;
	cvt.u32.u64 	%r10, %rd2;
	shl.b32 	%r11, %r10, 7;
	mov.u32 	%r12, _ZZ9softmax_aE2es;
	shl.b32 	%r13, %r1, 2;
	add.s32 	%r3, %r12, %r13;
	add.s32 	%r2, %r3, %r11;
	mad.lo.s64 	%rd17, %rd13, %rd2, %rd4;
	shl.b64 	%rd18, %rd17, 2;
	add.s64 	%rd27, %rd1, %rd18;
	shl.b64 	%rd6, %rd13, 7;
	mov.b64 	%rd28, 0;
	mov.f32 	%f97, 0f00000000;
$L__BB37_2:
	setp.le.u64 	%p2, %rd13, %rd4;
	add.s64 	%rd20, %rd2, %rd28;
	mov.b32 	%r14, 0;
	st.shared.u32 	[%r2], %r14;
	setp.ge.u64 	%p3, %rd20, %rd12;
	or.pred  	%p4, %p2, %p3;
	@%p4 bra 	$L__BB37_4;
	ld.global.f32 	%f6, [%rd27];
	fma.rn.f32 	%f7, %f6, 0f3BBB989D, 0f3F000000;
	cvt.sat.f32.f32 	%f8, %f7;
	mov.f32 	%f9, 0f4B400001;
	mov.f32 	%f10, 0f437C0000;
	fma.rm.f32 	%f11, %f8, %f10, %f9;
	add.f32 	%f12, %f11, 0fCB40007F;
	neg.f32 	%f13, %f12;
	fma.rn.f32 	%f14, %f6, 0f3FB8AA3B, %f13;
	fma.rn.f32 	%f15, %f6, 0f32A57060, %f14;
	mov.b32 	%r15, %f11;
	shl.b32 	%r16, %r15, 23;
	mov.b32 	%f16, %r16;
	ex2.approx.ftz.f32 	%f17, %f15;
	mul.f32 	%f18, %f17, %f16;
	st.shared.f32 	[%r2], %f18;
$L__BB37_4:
	bar.sync 	0;
	ld.shared.f32 	%f19, [%r3];
	ld.shared.f32 	%f20, [%r3+128];
	ld.shared.f32 	%f21, [%r3+256];
	ld.shared.f32 	%f22, [%r3+384];
	add.f32 	%f23, %f19, %f20;
	add.f32 	%f24, %f23, %f21;
	add.f32 	%f25, %f24, %f22;
	add.f32 	%f26, %f97, %f25;
	ld.shared.f32 	%f27, [%r3+512];
	ld.shared.f32 	%f28, [%r3+640];
	ld.shared.f32 	%f29, [%r3+768];
	ld.shared.f32 	%f30, [%r3+896];
	add.f32 	%f31, %f27, %f28;
	add.f32 	%f32, %f31, %f29;
	add.f32 	%f33, %f32, %f30;
	add.f32 	%f34, %f26, %f33;
	ld.shared.f32 	%f35, [%r3+1024];
	ld.shared.f32 	%f36, [%r3+1152];
	ld.shared.f32 	%f37, [%r3+1280];
	ld.shared.f32 	%f38, [%r3+1408];
	add.f32 	%f39, %f35, %f36;
	add.f32 	%f40, %f39, %f37;
	add.f32 	%f41, %f40, %f38;
	add.f32 	%f42, %f34, %f41;
	ld.shared.f32 	%f43, [%r3+1536];
	ld.shared.f32 	%f44, [%r3+1664];
	ld.shared.f32 	%f45, [%r3+1792];
	ld.shared.f32 	%f46, [%r3+1920];
	add.f32 	%f47, %f43, %f44;
	add.f32 	%f48, %f47, %f45;
	add.f32 	%f49, %f48, %f46;
	add.f32 	%f50, %f42, %f49;
	ld.shared.f32 	%f51, [%r3+2048];
	ld.shared.f32 	%f52, [%r3+2176];
	ld.shared.f32 	%f53, [%r3+2304];
	ld.shared.f32 	%f54, [%r3+2432];
	add.f32 	%f55, %f51, %f52;
	add.f32 	%f56, %f55, %f53;
	add.f32 	%f57, %f56, %f54;
	add.f32 	%f58, %f50, %f57;
	ld.shared.f32 	%f59, [%r3+2560];
	ld.shared.f32 	%f60, [%r3+2688];
	ld.shared.f32 	%f61, [%r3+2816];
	ld.shared.f32 	%f62, [%r3+2944];
	add.f32 	%f63, %f59, %f60;
	add.f32 	%f64, %f63, %f61;
	add.f32 	%f65, %f64, %f62;
	add.f32 	%f66, %f58, %f65;
	ld.shared.f32 	%f67, [%r3+3072];
	ld.shared.f32 	%f68, [%r3+3200];
	ld.shared.f32 	%f69, [%r3+3328];
	ld.shared.f32 	%f70, [%r3+3456];
	add.f32 	%f71, %f67, %f68;
	add.f32 	%f72, %f71, %f69;
	add.f32 	%f73, %f72, %f70;
	add.f32 	%f74, %f66, %f73;
	ld.shared.f32 	%f75, [%r3+3584];
	ld.shared.f32 	%f76, [%r3+3712];
	ld.shared.f32 	%f77, [%r3+3840];
	ld.shared.f32 	%f78, [%r3+3968];
	add.f32 	%f79, %f75, %f76;
	add.f32 	%f80, %f79, %f77;
	add.f32 	%f81, %f80, %f78;
	add.f32 	%f97, %f74, %f81;
	bar.sync 	0;
	add.s64 	%rd28, %rd28, 32;
	add.s64 	%rd27, %rd27, %rd6;
	setp.lt.u64 	%p5, %rd28, %rd12;
	@%p5 bra 	$L__BB37_2;
$L__BB37_5:
	setp.ge.u64 	%p6, %rd3, %rd12;
	setp.le.u64 	%p7, %rd13, %rd4;
	or.pred  	%p8, %p6, %p7;
	@%p8 bra 	$L__BB37_7;
	mad.lo.s64 	%rd22, %rd13, %rd3, %rd4;
	shl.b64 	%rd23, %rd22, 2;
	add.s64 	%rd24, %rd1, %rd23;
	ld.global.f32 	%f82, [%rd24];
	fma.rn.f32 	%f83, %f82, 0f3BBB989D, 0f3F000000;
	cvt.sat.f32.f32 	%f84, %f83;
	mov.f32 	%f85, 0f4B400001;
	mov.f32 	%f86, 0f437C0000;
	fma.rm.f32 	%f87, %f84, %f86, %f85;
	add.f32 	%f88, %f87, 0fCB40007F;
	neg.f32 	%f89, %f88;
	fma.rn.f32 	%f90, %f82, 0f3FB8AA3B, %f89;
	fma.rn.f32 	%f91, %f82, 0f32A57060, %f90;
	mov.b32 	%r17, %f87;
	shl.b32 	%r18, %r17, 23;
	mov.b32 	%f92, %r18;
	ex2.approx.ftz.f32 	%f93, %f91;
	mul.f32 	%f94, %f93, %f92;
	div.rn.f32 	%f95, %f94, %f97;
	cvta.to.global.u64 	%rd25, %rd11;
	add.s64 	%rd26, %rd25, %rd23;
	st.global.f32 	[%rd26], %f95;
$L__BB37_7:
	ret;

}
	// .globl	softmax_at
.visible .entry softmax_at(
	.param .u64 .ptr .align 1 softmax_at_param_0,
	.param .u64 .ptr .align 1 softmax_at_param_1,
	.param .u64 softmax_at_param_2,
	.param .u64 softmax_at_param_3
)
{
	.reg .pred 	%p<17>;
	.reg .b32 	%r<25>;
	.reg .b32 	%f<258>;
	.reg .b64 	%rd<50>;
	// demoted variable
	.shared .align 4 .b8 _ZZ10softmax_atE2es[4096];
	ld.param.u64 	%rd21, [softmax_at_param_0];
	ld.param.u64 	%rd19, [softmax_at_param_2];
	ld.param.u64 	%rd20, [softmax_at_param_3];
	cvta.to.global.u64 	%rd1, %rd21;
	mov.u32 	%r4, %ntid.x;
	mov.u32 	%r5, %ctaid.x;
	mul.wide.u32 	%rd22, %r4, %r5;
	mov.u32 	%r6, %tid.x;
	cvt.u64.u32 	%rd2, %r6;
	add.s64 	%rd3, %rd22, %rd2;
	mov.u32 	%r7, %ntid.y;
	mov.u32 	%r8, %ctaid.y;
	mov.u32 	%r1, %tid.y;
	mad.lo.s32 	%r9, %r7, %r8, %r1;
	cvt.u64.u32 	%rd4, %r9;
	mul.lo.s64 	%rd5, %rd19, %rd4;
	setp.eq.s64 	%p1, %rd19, 0;
	mov.f32 	%f255, 0f00000000;
	@%p1 bra 	$L__BB38_12;
	cvt.u32.u64 	%r10, %rd2;
	shl.b32 	%r11, %r10, 7;
	mov.u32 	%r12, _ZZ10softmax_atE2es;
	shl.b32 	%r13, %r1, 2;
	add.s32 	%r3, %r12, %r13;
	add.s32 	%r2, %r3, %r11;
	add.s64 	%rd6, %rd19, -1;
	setp.lt.u64 	%p2, %rd19, 33;
	mov.b64 	%rd49, 0;
	mov.f32 	%f255, 0f00000000;
	@%p2 bra 	$L__BB38_8;
	shr.u64 	%rd25, %rd6, 5;
	add.s64 	%rd26, %rd25, 1;
	and.b64  	%rd46, %rd26, 1152921504606846974;
	add.s64 	%rd27, %rd5, %rd2;
	shl.b64 	%rd28, %rd27, 2;
	add.s64 	%rd29, %rd28, %rd1;
	add.s64 	%rd47, %rd29, 128;
	mov.b64 	%rd49, 0;
	mov.f32 	%f255, 0f00000000;
$L__BB38_3:
	setp.le.u64 	%p3, %rd20, %rd4;
	add.s64 	%rd12, %rd2, %rd49;
	mov.b32 	%r14, 0;
	st.shared.u32 	[%r2], %r14;
	setp.ge.u64 	%p4, %rd12, %rd19;
	or.pred  	%p5, %p3, %p4;
	@%p5 bra 	$L__BB38_5;
	ld.global.f32 	%f12, [%rd47+-128];
	fma.rn.f32 	%f13, %f12, 0f3BBB989D, 0f3F000000;
	cvt.sat.f32.f32 	%f14, %f13;
	mov.f32 	%f15, 0f4B400001;
	mov.f32 	%f16, 0f437C0000;
	fma.rm.f32 	%f17, %f14, %f16, %f15;
	add.f32 	%f18, %f17, 0fCB40007F;
	neg.f32 	%f19, %f18;
	fma.rn.f32 	%f20, %f12, 0f3FB8AA3B, %f19;
	fma.rn.f32 	%f21, %f12, 0f32A57060, %f20;
	mov.b32 	%r15, %f17;
	shl.b32 	%r16, %r15, 23;
	mov.b32 	%f22, %r16;
	ex2.approx.ftz.f32 	%f23, %f21;
	mul.f32 	%f24, %f23, %f22;
	st.shared.f32 	[%r2], %f24;
$L__BB38_5:
	bar.sync 	0;
	ld.shared.f32 	%f25, [%r3];
	ld.shared.f32 	%f26, [%r3+128];
	ld.shared.f32 	%f27, [%r3+256];
	ld.shared.f32 	%f28, [%r3+384];
	add.f32 	%f29, %f25, %f26;
	add.f32 	%f30, %f29, %f27;
	add.f32 	%f31, %f30, %f28;
	add.f32 	%f32, %f255, %f31;
	ld.shared.f32 	%f33, [%r3+512];
	ld.shared.f32 	%f34, [%r3+640];
	ld.shared.f32 	%f35, [%r3+768];
	ld.shared.f32 	%f36, [%r3+896];
	add.f32 	%f37, %f33, %f34;
	add.f32 	%f38, %f37, %f35;
	add.f32 	%f39, %f38, %f36;
	add.f32 	%f40, %f32, %f39;
	ld.shared.f32 	%f41, [%r3+1024];
	ld.shared.f32 	%f42, [%r3+1152];
	ld.shared.f32 	%f43, [%r3+1280];
	ld.shared.f32 	%f44, [%r3+1408];
	add.f32 	%f45, %f41, %f42;
	add.f32 	%f46, %f45, %f43;
	add.f32 	%f47, %f46, %f44;
	add.f32 	%f48, %f40, %f47;
	ld.shared.f32 	%f49, [%r3+1536];
	ld.shared.f32 	%f50, [%r3+1664];
	ld.shared.f32 	%f51, [%r3+1792];
	ld.shared.f32 	%f52, [%r3+1920];
	add.f32 	%f53, %f49, %f50;
	add.f32 	%f54, %f53, %f51;
	add.f32 	%f55, %f54, %f52;
	add.f32 	%f56, %f48, %f55;
	ld.shared.f32 	%f57, [%r3+2048];
	ld.shared.f32 	%f58, [%r3+2176];
	ld.shared.f32 	%f59, [%r3+2304];
	ld.shared.f32 	%f60, [%r3+2432];
	add.f32 	%f61, %f57, %f58;
	add.f32 	%f62, %f61, %f59;
	add.f32 	%f63, %f62, %f60;
	add.f32 	%f64, %f56, %f63;
	ld.shared.f32 	%f65, [%r3+2560];
	ld.shared.f32 	%f66, [%r3+2688];
	ld.shared.f32 	%f67, [%r3+2816];
	ld.shared.f32 	%f68, [%r3+2944];
	add.f32 	%f69, %f65, %f66;
	add.f32 	%f70, %f69, %f67;
	add.f32 	%f71, %f70, %f68;
	add.f32 	%f72, %f64, %f71;
	ld.shared.f32 	%f73, [%r3+3072];
	ld.shared.f32 	%f74, [%r3+3200];
	ld.shared.f32 	%f75, [%r3+3328];
	ld.shared.f32 	%f76, [%r3+3456];
	add.f32 	%f77, %f73, %f74;
	add.f32 	%f78, %f77, %f75;
	add.f32 	%f79, %f78, %f76;
	add.f32 	%f80, %f72, %f79;
	ld.shared.f32 	%f81, [%r3+3584];
	ld.shared.f32 	%f82, [%r3+3712];
	ld.shared.f32 	%f83, [%r3+3840];
	ld.shared.f32 	%f84, [%r3+3968];
	add.f32 	%f85, %f81, %f82;
	add.f32 	%f86, %f85, %f83;
	add.f32 	%f87, %f86, %f84;
	add.f32 	%f2, %f80, %f87;
	bar.sync 	0;
	add.s64 	%rd31, %rd12, 32;
	mov.b32 	%r17, 0;
	st.shared.u32 	[%r2], %r17;
	setp.ge.u64 	%p7, %rd31, %rd19;
	or.pred  	%p8, %p3, %p7;
	@%p8 bra 	$L__BB38_7;
	ld.global.f32 	%f88, [%rd47];
	fma.rn.f32 	%f89, %f88, 0f3BBB989D, 0f3F000000;
	cvt.sat.f32.f32 	%f90, %f89;
	mov.f32 	%f91, 0f4B400001;
	mov.f32 	%f92, 0f437C0000;
	fma.rm.f32 	%f93, %f90, %f92, %f91;
	add.f32 	%f94, %f93, 0fCB40007F;
	neg.f32 	%f95, %f94;
	fma.rn.f32 	%f96, %f88, 0f3FB8AA3B, %f95;
	fma.rn.f32 	%f97, %f88, 0f32A57060, %f96;
	mov.b32 	%r18, %f93;
	shl.b32 	%r19, %r18, 23;
	mov.b32 	%f98, %r19;
	ex2.approx.ftz.f32 	%f99, %f97;
	mul.f32 	%f100, %f99, %f98;
	st.shared.f32 	[%r2], %f100;
$L__BB38_7:
	bar.sync 	0;
	ld.shared.f32 	%f101, [%r3];
	ld.shared.f32 	%f102, [%r3+128];
	ld.shared.f32 	%f103, [%r3+256];
	ld.shared.f32 	%f104, [%r3+384];
	add.f32 	%f105, %f101, %f102;
	add.f32 	%f106, %f105, %f103;
	add.f32 	%f107, %f106, %f104;
	add.f32 	%f108, %f2, %f107;
	ld.shared.f32 	%f109, [%r3+512];
	ld.shared.f32 	%f110, [%r3+640];
	ld.shared.f32 	%f111, [%r3+768];
	ld.shared.f32 	%f112, [%r3+896];
	add.f32 	%f113, %f109, %f110;
	add.f32 	%f114, %f113, %f111;
	add.f32 	%f115, %f114, %f112;
	add.f32 	%f116, %f108, %f115;
	ld.shared.f32 	%f117, [%r3+1024];
	ld.shared.f32 	%f118, [%r3+1152];
	ld.shared.f32 	%f119, [%r3+1280];
	ld.shared.f32 	%f120, [%r3+1408];
	add.f32 	%f121, %f117, %f118;
	add.f32 	%f122, %f121, %f119;
	add.f32 	%f123, %f122, %f120;
	add.f32 	%f124, %f116, %f123;
	ld.shared.f32 	%f125, [%r3+1536];
	ld.shared.f32 	%f126, [%r3+1664];
	ld.shared.f32 	%f127, [%r3+1792];
	ld.shared.f32 	%f128, [%r3+1920];
	add.f32 	%f129, %f125, %f126;
	add.f32 	%f130, %f129, %f127;
	add.f32 	%f131, %f130, %f128;
	add.f32 	%f132, %f124, %f131;
	ld.shared.f32 	%f133, [%r3+2048];
	ld.shared.f32 	%f134, [%r3+2176];
	ld.shared.f32 	%f135, [%r3+2304];
	ld.shared.f32 	%f136, [%r3+2432];
	add.f32 	%f137, %f133, %f134;
	add.f32 	%f138, %f137, %f135;
	add.f32 	%f139, %f138, %f136;
	add.f32 	%f140, %f132, %f139;
	ld.shared.f32 	%f141, [%r3+2560];
	ld.shared.f32 	%f142, [%r3+2688];
	ld.shared.f32 	%f143, [%r3+2816];
	ld.shared.f32 	%f144, [%r3+2944];
	add.f32 	%f145, %f141, %f142;
	add.f32 	%f146, %f145, %f143;
	add.f32 	%f147, %f146, %f144;
	add.f32 	%f148, %f140, %f147;
	ld.shared.f32 	%f149, [%r3+3072];
	ld.shared.f32 	%f150, [%r3+3200];
	ld.shared.f32 	%f151, [%r3+3328];
	ld.shared.f32 	%f152, [%r3+3456];
	add.f32 	%f153, %f149, %f150;
	add.f32 	%f154, %f153, %f151;
	add.f32 	%f155, %f154, %f152;
	add.f32 	%f156, %f148, %f155;
	ld.shared.f32 	%f157, [%r3+3584];
	ld.shared.f32 	%f158, [%r3+3712];
	ld.shared.f32 	%f159, [%r3+3840];
	ld.shared.f32 	%f160, [%r3+3968];
	add.f32 	%f161, %f157, %f158;
	add.f32 	%f162, %f161, %f159;
	add.f32 	%f163, %f162, %f160;
	add.f32 	%f255, %f156, %f163;
	bar.sync 	0;
	add.s64 	%rd49, %rd49, 64;
	add.s64 	%rd47, %rd47, 256;
	add.s64 	%rd46, %rd46, -2;
	setp.ne.s64 	%p9, %rd46, 0;
	@%p9 bra 	$L__BB38_3;
$L__BB38_8:
	and.b64  	%rd32, %rd6, 32;
	setp.ne.s64 	%p10, %rd32, 0;
	@%p10 bra 	$L__BB38_12;
	setp.le.u64 	%p11, %rd20, %rd4;
	add.s64 	%rd17, %rd49, %rd2;
	mov.b32 	%r20, 0;
	st.shared.u32 	[%r2], %r20;
	setp.ge.u64 	%p12, %rd17, %rd19;
	or.pred  	%p13, %p11, %p12;
	@%p13 bra 	$L__BB38_11;
	add.s64 	%rd34, %rd17, %rd5;
	shl.b64 	%rd35, %rd34, 2;
	add.s64 	%rd36, %rd1, %rd35;
	ld.global.f32 	%f164, [%rd36];
	fma.rn.f32 	%f165, %f164, 0f3BBB989D, 0f3F000000;
	cvt.sat.f32.f32 	%f166, %f165;
	mov.f32 	%f167, 0f4B400001;
	mov.f32 	%f168, 0f437C0000;
	fma.rm.f32 	%f169, %f166, %f168, %f167;
	add.f32 	%f170, %f169, 0fCB40007F;
	neg.f32 	%f171, %f170;
	fma.rn.f32 	%f172, %f164, 0f3FB8AA3B, %f171;
	fma.rn.f32 	%f173, %f164, 0f32A57060, %f172;
	mov.b32 	%r21, %f169;
	shl.b32 	%r22, %r21, 23;
	mov.b32 	%f174, %r22;
	ex2.approx.ftz.f32 	%f175, %f173;
	mul.f32 	%f176, %f175, %f174;
	st.shared.f32 	[%r2], %f176;
$L__BB38_11:
	bar.sync 	0;
	ld.shared.f32 	%f177, [%r3];
	ld.shared.f32 	%f178, [%r3+128];
	ld.shared.f32 	%f179, [%r3+256];
	ld.shared.f32 	%f180, [%r3+384];
	add.f32 	%f181, %f177, %f178;
	add.f32 	%f182, %f181, %f179;
	add.f32 	%f183, %f182, %f180;
	add.f32 	%f184, %f255, %f183;
	ld.shared.f32 	%f185, [%r3+512];
	ld.shared.f32 	%f186, [%r3+640];
	ld.shared.f32 	%f187, [%r3+768];
	ld.shared.f32 	%f188, [%r3+896];
	add.f32 	%f189, %f185, %f186;
	add.f32 	%f190, %f189, %f187;
	add.f32 	%f191, %f190, %f188;
	add.f32 	%f192, %f184, %f191;
	ld.shared.f32 	%f193, [%r3+1024];
	ld.shared.f32 	%f194, [%r3+1152];
	ld.shared.f32 	%f195, [%r3+1280];
	ld.shared.f32 	%f196, [%r3+1408];
	add.f32 	%f197, %f193, %f194;
	add.f32 	%f198, %f197, %f195;
	add.f32 	%f199, %f198, %f196;
	add.f32 	%f200, %f192, %f199;
	ld.shared.f32 	%f201, [%r3+1536];
	ld.shared.f32 	%f202, [%r3+1664];
	ld.shared.f32 	%f203, [%r3+1792];
	ld.shared.f32 	%f204, [%r3+1920];
	add.f32 	%f205, %f201, %f202;
	add.f32 	%f206, %f205, %f203;
	add.f32 	%f207, %f206, %f204;
	add.f32 	%f208, %f200, %f207;
	ld.shared.f32 	%f209, [%r3+2048];
	ld.shared.f32 	%f210, [%r3+2176];
	ld.shared.f32 	%f211, [%r3+2304];
	ld.shared.f32 	%f212, [%r3+2432];
	add.f32 	%f213, %f209, %f210;
	add.f32 	%f214, %f213, %f211;
	add.f32 	%f215, %f214, %f212;
	add.f32 	%f216, %f208, %f215;
	ld.shared.f32 	%f217, [%r3+2560];
	ld.shared.f32 	%f218, [%r3+2688];
	ld.shared.f32 	%f219, [%r3+2816];
	ld.shared.f32 	%f220, [%r3+2944];
	add.f32 	%f221, %f217, %f218;
	add.f32 	%f222, %f221, %f219;
	add.f32 	%f223, %f222, %f220;
	add.f32 	%f224, %f216, %f223;
	ld.shared.f32 	%f225, [%r3+3072];
	ld.shared.f32 	%f226, [%r3+3200];
	ld.shared.f32 	%f227, [%r3+3328];
	ld.shared.f32 	%f228, [%r3+3456];
	add.f32 	%f229, %f225, %f226;
	add.f32 	%f230, %f229, %f227;
	add.f32 	%f231, %f230, %f228;
	add.f32 	%f232, %f224, %f231;
	ld.shared.f32 	%f233, [%r3+3584];
	ld.shared.f32 	%f234, [%r3+3712];
	ld.shared.f32 	%f235, [%r3+3840];
	ld.shared.f32 	%f236, [%r3+3968];
	add.f32 	%f237, %f233, %f234;
	add.f32 	%f238, %f237, %f235;
	add.f32 	%f239, %f238, %f236;
	add.f32 	%f255, %f232, %f239;
	bar.sync 	0;
$L__BB38_12:
	setp.ge.u64 	%p14, %rd3, %rd19;
	setp.le.u64 	%p15, %rd20, %rd4;
	or.pred  	%p16, %p14, %p15;
	@%p16 bra 	$L__BB38_14;
	ld.param.u64 	%rd45, [softmax_at_param_1];
	add.s64 	%rd38, %rd5, %rd3;
	shl.b64 	%rd39, %rd38, 2;
	add.s64 	%rd40, %rd1, %rd39;
	ld.global.f32 	%f240, [%rd40];
	fma.rn.f32 	%f241, %f240, 0f3BBB989D, 0f3F000000;
	cvt.sat.f32.f32 	%f242, %f241;
	mov.f32 	%f243, 0f4B400001;
	mov.f32 	%f244, 0f437C0000;
	fma.rm.f32 	%f245, %f242, %f244, %f243;
	add.f32 	%f246, %f245, 0fCB40007F;
	neg.f32 	%f247, %f246;
	fma.rn.f32 	%f248, %f240, 0f3FB8AA3B, %f247;
	fma.rn.f32 	%f249, %f240, 0f32A57060, %f248;
	mov.b32 	%r23, %f245;
	shl.b32 	%r24, %r23, 23;
	mov.b32 	%f250, %r24;
	ex2.approx.ftz.f32 	%f251, %f249;
	mul.f32 	%f252, %f251, %f250;
	div.rn.f32 	%f253, %f252, %f255;
	mad.lo.s64 	%rd41, %rd20, %rd3, %rd4;
	cvta.to.global.u64 	%rd42, %rd45;
	shl.b64 	%rd43, %rd41, 2;
	add.s64 	%rd44, %rd42, %rd43;
	st.global.f32 	[%rd44], %f253;
$L__BB38_14:
	ret;

}


// ===== COMPILED SASS (sm_100) =====

	.target	sm_100

	.elftype	@"ET_EXEC"


//--------------------- .note.nv.tkinfo           --------------------------
	.section	.note.nv.tkinfo,"",@"SHT_NOTE"
	.sectionflags	@"SHF_NOTE_NV_TKINFO"
	.tkinfo
        /*0018*/ 	.word	0x00000002
        /*0030*/ 	.string	""
        /*0030*/ 	.string	"ptxas"
        /*0030*/ 	.string	"Cuda compilation tools, release 13.0, V13.0.88"
        /*0030*/ 	.string	"Build cuda_13.0.r13.0/compiler.36424714_0"
        /*0030*/ 	.string	"-arch sm_100 -m 64 "



//--------------------- .note.nv.cuinfo           --------------------------
	.section	.note.nv.cuinfo,"",@"SHT_NOTE"
	.sectionflags	@"SHF_NOTE_NV_CUINFO"
        /*0018*/ 	.short	0x0002
        /*001a*/ 	.short	0x0064
        /*001c*/ 	.short	0x0082
	.zero		2


//--------------------- .nv.info                  --------------------------
	.section	.nv.info,"",@"SHT_CUDA_INFO"
	.align	4


	//----- nvinfo : EIATTR_REGCOUNT
	.align		4
        /*0000*/ 	.byte	0x04, 0x2f
        /*0002*/ 	.short	(.L_1 - .L_0)
	.align		4
.L_0:
        /*0004*/ 	.word	index@(transpose_a)
        /*0008*/ 	.word	0x0000000c


	//----- nvinfo : EIATTR_FRAME_SIZE
	.align		4
.L_1:
        /*000c*/ 	.byte	0x04, 0x11
        /*000e*/ 	.short	(.L_3 - .L_2)
	.align		4
.L_2:
        /*0010*/ 	.word	index@(transpose_a)
        /*0014*/ 	.word	0x00000000


	//----- nvinfo : EIATTR_REGCOUNT
	.align		4
.L_3:
        /*0018*/ 	.byte	0x04, 0x2f
        /*001a*/ 	.short	(.L_5 - .L_4)
	.align		4
.L_4:
        /*001c*/ 	.word	index@(add_a_b)
        /*0020*/ 	.word	0x0000000c


	//----- nvinfo : EIATTR_FRAME_SIZE
	.align		4
.L_5:
        /*0024*/ 	.byte	0x04, 0x11
        /*0026*/ 	.short	(.L_7 - .L_6)
	.align		4
.L_6:
        /*0028*/ 	.word	index@(add_a_b)
        /*002c*/ 	.word	0x00000000


	//----- nvinfo : EIATTR_REGCOUNT
	.align		4
.L_7:
        /*0030*/ 	.byte	0x04, 0x2f
        /*0032*/ 	.short	(.L_9 - .L_8)
	.align		4
.L_8:
        /*0034*/ 	.word	index@(add_at_b)
        /*0038*/ 	.word	0x0000000c


	//----- nvinfo : EIATTR_FRAME_SIZE
	.align		4
.L_9:
        /*003c*/ 	.byte	0x04, 0x11
        /*003e*/ 	.short	(.L_11 - .L_10)
	.align		4
.L_10:
        /*0040*/ 	.word	index@(add_at_b)
        /*0044*/ 	.word	0x00000000


	//----- nvinfo : EIATTR_REGCOUNT
	.align		4
.L_11:
        /*0048*/ 	.byte	0x04, 0x2f
        /*004a*/ 	.short	(.L_13 - .L_12)
	.align		4
.L_12:
        /*004c*/ 	.word	index@(add_a_bt)
        /*0050*/ 	.word	0x0000000c


	//----- nvinfo : EIATTR_FRAME_SIZE
	.align		4
.L_13:
        /*0054*/ 	.byte	0x04, 0x11
        /*0056*/ 	.short	(.L_15 - .L_14)
	.align		4
.L_14:
        /*0058*/ 	.word	index@(add_a_bt)
        /*005c*/ 	.word	0x00000000


	//----- nvinfo : EIATTR_REGCOUNT
	.align		4
.L_15:
        /*0060*/ 	.byte	0x04, 0x2f
        /*0062*/ 	.short	(.L_17 - .L_16)
	.align		4
.L_16:
        /*0064*/ 	.word	index@(add_at_bt)
        /*0068*/ 	.word	0x0000000c


	//----- nvinfo : EIATTR_FRAME_SIZE
	.align		4
.L_17:
        /*006c*/ 	.byte	0x04, 0x11
        /*006e*/ 	.short	(.L_19 - .L_18)
	.align		4
.L_18:
        /*0070*/ 	.word	index@(add_at_bt)
        /*0074*/ 	.word	0x00000000


	//----- nvinfo : EIATTR_REGCOUNT
	.align		4
.L_19:
        /*0078*/ 	.byte	0x04, 0x2f
        /*007a*/ 	.short	(.L_21 - .L_20)
	.align		4
.L_20:
        /*007c*/ 	.word	index@(sub_a_b)
        /*0080*/ 	.word	0x0000000c


	//----- nvinfo : EIATTR_FRAME_SIZE
	.align		4
.L_21:
        /*0084*/ 	.byte	0x04, 0x11
        /*0086*/ 	.short	(.L_23 - .L_22)
	.align		4
.L_22:
        /*0088*/ 	.word	index@(sub_a_b)
        /*008c*/ 	.word	0x00000000


	//----- nvinfo : EIATTR_REGCOUNT
	.align		4
.L_23:
        /*0090*/ 	.byte	0x04, 0x2f
        /*0092*/ 	.short	(.L_25 - .L_24)
	.align		4
.L_24:
        /*0094*/ 	.word	index@(sub_at_b)
        /*0098*/ 	.word	0x0000000c


	//----- nvinfo : EIATTR_FRAME_SIZE
	.align		4
.L_25:
        /*009c*/ 	.byte	0x04, 0x11
        /*009e*/ 	.short	(.L_27 - .L_26)
	.align		4
.L_26:
        /*00a0*/ 	.word	index@(sub_at_b)
        /*00a4*/ 	.word	0x00000000


	//----- nvinfo : EIATTR_REGCOUNT
	.align		4
.L_27:
        /*00a8*/ 	.byte	0x04, 0x2f
        /*00aa*/ 	.short	(.L_29 - .L_28)
	.align		4
.L_28:
        /*00ac*/ 	.word	index@(sub_a_bt)
        /*00b0*/ 	.word	0x0000000c


	//----- nvinfo : EIATTR_FRAME_SIZE
	.align		4
.L_29:
        /*00b4*/ 	.byte	0x04, 0x11
        /*00b6*/ 	.short	(.L_31 - .L_30)
	.align		4
.L_30:
        /*00b8*/ 	.word	index@(sub_a_bt)
        /*00bc*/ 	.word	0x00000000


	//----- nvinfo : EIATTR_REGCOUNT
	.align		4
.L_31:
        /*00c0*/ 	.byte	0x04, 0x2f
        /*00c2*/ 	.short	(.L_33 - .L_32)
	.align		4
.L_32:
        /*00c4*/ 	.word	index@(sub_at_bt)
        /*00c8*/ 	.word	0x0000000c


	//----- nvinfo : EIATTR_FRAME_SIZE
	.align		4
.L_33:
        /*00cc*/ 	.byte	0x04, 0x11
        /*00ce*/ 	.short	(.L_35 - .L_34)
	.align		4
.L_34:
        /*00d0*/ 	.word	index@(sub_at_bt)
        /*00d4*/ 	.word	0x00000000


	//----- nvinfo : EIATTR_REGCOUNT
	.align		4
.L_35:
        /*00d8*/ 	.byte	0x04, 0x2f
        /*00da*/ 	.short	(.L_37 - .L_36)
	.align		4
.L_36:
        /*00dc*/ 	.word	index@(mul_a_b)
        /*00e0*/ 	.word	0x00000028


	//----- nvinfo : EIATTR_FRAME_SIZE
	.align		4
.L_37:
        /*00e4*/ 	.byte	0x04, 0x11
        /*00e6*/ 	.short	(.L_39 - .L_38)
	.align		4
.L_38:
        /*00e8*/ 	.word	index@(mul_a_b)
        /*00ec*/ 	.word	0x00000000


	//----- nvinfo : EIATTR_REGCOUNT
	.align		4
.L_39:
        /*00f0*/ 	.byte	0x04, 0x2f
        /*00f2*/ 	.short	(.L_41 - .L_40)
	.align		4
.L_40:
        /*00f4*/ 	.word	index@(mul_at_b)
        /*00f8*/ 	.word	0x00000028


	//----- nvinfo : EIATTR_FRAME_SIZE
	.align		4
.L_41:
        /*00fc*/ 	.byte	0x04, 0x11
        /*00fe*/ 	.short	(.L_43 - .L_42)
	.align		4
.L_42:
        /*0100*/ 	.word	index@(mul_at_b)
        /*0104*/ 	.word	0x00000000


	//----- nvinfo : EIATTR_REGCOUNT
	.align		4
.L_43:
        /*0108*/ 	.byte	0x04, 0x2f
        /*010a*/ 	.short	(.L_45 - .L_44)
	.align		4
.L_44:
        /*010c*/ 	.word	index@(mul_a_bt)
        /*0110*/ 	.word	0x00000028


	//----- nvinfo : EIATTR_FRAME_SIZE
	.align		4
.L_45:
        /*0114*/ 	.byte	0x04, 0x11
        /*0116*/ 	.short	(.L_47 - .L_46)
	.align		4
.L_46:
        /*0118*/ 	.word	index@(mul_a_bt)
        /*011c*/ 	.word	0x00000000


	//----- nvinfo : EIATTR_REGCOUNT
	.align		4
.L_47:
        /*0120*/ 	.byte	0x04, 0x2f
        /*0122*/ 	.short	(.L_49 - .L_48)
	.align		4
.L_48:
        /*0124*/ 	.word	index@(mul_at_bt)
        /*0128*/ 	.word	0x00000028


	//----- nvinfo : EIATTR_FRAME_SIZE
	.align		4
.L_49:
        /*012c*/ 	.byte	0x04, 0x11
        /*012e*/ 	.short	(.L_51 - .L_50)
	.align		4
.L_50:
        /*0130*/ 	.word	index@(mul_at_bt)
        /*0134*/ 	.word	0x00000000


	//----- nvinfo : EIATTR_REGCOUNT
	.align		4
.L_51:
        /*0138*/ 	.byte	0x04, 0x2f
        /*013a*/ 	.short	(.L_53 - .L_52)
	.align		4
.L_52:
        /*013c*/ 	.word	index@(mul_a_b_for_elems)
        /*0140*/ 	.word	0x0000000c


	//----- nvinfo : EIATTR_FRAME_SIZE
	.align		4
.L_53:
        /*0144*/ 	.byte	0x04, 0x11
        /*0146*/ 	.short	(.L_55 - .L_54)
	.align		4
.L_54:
        /*0148*/ 	.word	index@(mul_a_b_for_elems)
        /*014c*/ 	.word	0x00000000


	//----- nvinfo : EIATTR_REGCOUNT
	.align		4
.L_55:
        /*0150*/ 	.byte	0x04, 0x2f
        /*0152*/ 	.short	(.L_57 - .L_56)
	.align		4
.L_56:
        /*0154*/ 	.word	index@(mul_at_b_for_elems)
        /*0158*/ 	.word	0x0000000c


	//----- nvinfo : EIATTR_FRAME_SIZE
	.align		4
.L_57:
        /*015c*/ 	.byte	0x04, 0x11
        /*015e*/ 	.short	(.L_59 - .L_58)
	.align		4
.L_58:
        /*0160*/ 	.word	index@(mul_at_b_for_elems)
        /*0164*/ 	.word	0x00000000


	//----- nvinfo : EIATTR_REGCOUNT
	.align		4
.L_59:
        /*0168*/ 	.byte	0x04, 0x2f
        /*016a*/ 	.short	(.L_61 - .L_60)
	.align		4
.L_60:
        /*016c*/ 	.word	index@(mul_a_bt_for_elems)
        /*0170*/ 	.word	0x0000000c


	//----- nvinfo : EIATTR_FRAME_SIZE
	.align		4
.L_61:
        /*0174*/ 	.byte	0x04, 0x11
        /*0176*/ 	.short	(.L_63 - .L_62)
	.align		4
.L_62:
        /*0178*/ 	.word	index@(mul_a_bt_for_elems)
        /*017c*/ 	.word	0x00000000


	//----- nvinfo : EIATTR_REGCOUNT
	.align		4
.L_63:
        /*0180*/ 	.byte	0x04, 0x2f
        /*0182*/ 	.short	(.L_65 - .L_64)
	.align		4
.L_64:
        /*0184*/ 	.word	index@(mul_at_bt_for_elems)
        /*0188*/ 	.word	0x0000000c


	//----- nvinfo : EIATTR_FRAME_SIZE
	.align		4
.L_65:
        /*018c*/ 	.byte	0x04, 0x11
        /*018e*/ 	.short	(.L_67 - .L_66)
	.align		4
.L_66:
        /*0190*/ 	.word	index@(mul_at_bt_for_elems)
        /*0194*/ 	.word	0x00000000


	//----- nvinfo : EIATTR_REGCOUNT
	.align		4
.L_67:
        /*0198*/ 	.byte	0x04, 0x2f
        /*019a*/ 	.short	(.L_69 - .L_68)
	.align		4
.L_68:
        /*019c*/ 	.word	index@(div_a_b_for_elems)
        /*01a0*/ 	.word	0x00000010


	//----- nvinfo : EIATTR_FRAME_SIZE
	.align		4
.L_69:
        /*01a4*/ 	.byte	0x04, 0x11
        /*01a6*/ 	.short	(.L_71 - .L_70)
	.align		4
.L_70:
        /*01a8*/ 	.word	index@($__internal_11_$__cuda_sm3x_div_rn_noftz_f32_slowpath)
        /*01ac*/ 	.word	0x00000000


	//----- nvinfo : EIATTR_FRAME_SIZE
	.align		4
.L_71:
        /*01b0*/ 	.byte	0x04, 0x11
        /*01b2*/ 	.short	(.L_73 - .L_72)
	.align		4
.L_72:
        /*01b4*/ 	.word	index@(div_a_b_for_elems)
        /*01b8*/ 	.word	0x00000000


	//----- nvinfo : EIATTR_REGCOUNT
	.align		4
.L_73:
        /*01bc*/ 	.byte	0x04, 0x2f
        /*01be*/ 	.short	(.L_75 - .L_74)
	.align		4
.L_74:
        /*01c0*/ 	.word	index@(div_at_b_for_elems)
        /*01c4*/ 	.word	0x00000010


	//----- nvinfo : EIATTR_FRAME_SIZE
	.align		4
.L_75:
        /*01c8*/ 	.byte	0x04, 0x11
        /*01ca*/ 	.short	(.L_77 - .L_76)
	.align		4
.L_76:
        /*01cc*/ 	.word	index@($__internal_10_$__cuda_sm3x_div_rn_noftz_f32_slowpath)
        /*01d0*/ 	.word	0x00000000


	//----- nvinfo : EIATTR_FRAME_SIZE
	.align		4
.L_77:
        /*01d4*/ 	.byte	0x04, 0x11
        /*01d6*/ 	.short	(.L_79 - .L_78)
	.align		4
.L_78:
        /*01d8*/ 	.word	index@(div_at_b_for_elems)
        /*01dc*/ 	.word	0x00000000


	//----- nvinfo : EIATTR_REGCOUNT
	.align		4
.L_79:
        /*01e0*/ 	.byte	0x04, 0x2f
        /*01e2*/ 	.short	(.L_81 - .L_80)
	.align		4
.L_80:
        /*01e4*/ 	.word	index@(div_a_bt_for_elems)
        /*01e8*/ 	.word	0x00000010


	//----- nvinfo : EIATTR_FRAME_SIZE
	.align		4
.L_81:
        /*01ec*/ 	.byte	0x04, 0x11
        /*01ee*/ 	.short	(.L_83 - .L_82)
	.align		4
.L_82:
        /*01f0*/ 	.word	index@($__internal_9_$__cuda_sm3x_div_rn_noftz_f32_slowpath)
        /*01f4*/ 	.word	0x00000000


	//----- nvinfo : EIATTR_FRAME_SIZE
	.align		4
.L_83:
        /*01f8*/ 	.byte	0x04, 0x11
        /*01fa*/ 	.short	(.L_85 - .L_84)
	.align		4
.L_84:
        /*01fc*/ 	.word	index@(div_a_bt_for_elems)
        /*0200*/ 	.word	0x00000000


	//----- nvinfo : EIATTR_REGCOUNT
	.align		4
.L_85:
        /*0204*/ 	.byte	0x04, 0x2f
        /*0206*/ 	.short	(.L_87 - .L_86)
	.align		4
.L_86:
        /*0208*/ 	.word	index@(div_at_bt_for_elems)
        /*020c*/ 	.word	0x00000012


	//----- nvinfo : EIATTR_FRAME_SIZE
	.align		4
.L_87:
        /*0210*/ 	.byte	0x04, 0x11
        /*0212*/ 	.short	(.L_89 - .L_88)
	.align		4
.L_88:
        /*0214*/ 	.word	index@($__internal_8_$__cuda_sm3x_div_rn_noftz_f32_slowpath)
        /*0218*/ 	.word	0x00000000


	//----- nvinfo : EIATTR_FRAME_SIZE
	.align		4
.L_89:
        /*021c*/ 	.byte	0x04, 0x11
        /*021e*/ 	.short	(.L_91 - .L_90)
	.align		4
.L_90:
        /*0220*/ 	.word	index@(div_at_bt_for_elems)
        /*0224*/ 	.word	0x00000000


	//----- nvinfo : EIATTR_REGCOUNT
	.align		4
.L_91:
        /*0228*/ 	.byte	0x04, 0x2f
        /*022a*/ 	.short	(.L_93 - .L_92)
	.align		4
.L_92:
        /*022c*/ 	.word	index@(add_a_b_for_scalar)
        /*0230*/ 	.word	0x0000000a


	//----- nvinfo : EIATTR_FRAME_SIZE
	.align		4
.L_93:
        /*0234*/ 	.byte	0x04, 0x11
        /*0236*/ 	.short	(.L_95 - .L_94)
	.align		4
.L_94:
        /*0238*/ 	.word	index@(add_a_b_for_scalar)
        /*023c*/ 	.word	0x00000000


	//----- nvinfo : EIATTR_REGCOUNT
	.align		4
.L_95:
        /*0240*/ 	.byte	0x04, 0x2f
        /*0242*/ 	.short	(.L_97 - .L_96)
	.align		4
.L_96:
        /*0244*/ 	.word	index@(add_at_b_for_scalar)
        /*0248*/ 	.word	0x0000000c


	//----- nvinfo : EIATTR_FRAME_SIZE
	.align		4
.L_97:
        /*024c*/ 	.byte	0x04, 0x11
        /*024e*/ 	.short	(.L_99 - .L_98)
	.align		4
.L_98:
        /*0250*/ 	.word	index@(add_at_b_for_scalar)
        /*0254*/ 	.word	0x00000000


	//----- nvinfo : EIATTR_REGCOUNT
	.align		4
.L_99:
        /*0258*/ 	.byte	0x04, 0x2f
        /*025a*/ 	.short	(.L_101 - .L_100)
	.align		4
.L_100:
        /*025c*/ 	.word	index@(sub_a_b_for_scalar)
        /*0260*/ 	.word	0x0000000a


	//----- nvinfo : EIATTR_FRAME_SIZE
	.align		4
.L_101:
        /*0264*/ 	.byte	0x04, 0x11
        /*0266*/ 	.short	(.L_103 - .L_102)
	.align		4
.L_102:
        /*0268*/ 	.word	index@(sub_a_b_for_scalar)
        /*026c*/ 	.word	0x00000000


	//----- nvinfo : EIATTR_REGCOUNT
	.align		4
.L_103:
        /*0270*/ 	.byte	0x04, 0x2f
        /*0272*/ 	.short	(.L_105 - .L_104)
	.align		4
.L_104:
        /*0274*/ 	.word	index@(sub_at_b_for_scalar)
        /*0278*/ 	.word	0x0000000c


	//----- nvinfo : EIATTR_FRAME_SIZE
	.align		4
.L_105:
        /*027c*/ 	.byte	0x04, 0x11
        /*027e*/ 	.short	(.L_107 - .L_106)
	.align		4
.L_106:
        /*0280*/ 	.word	index@(sub_at_b_for_scalar)
        /*0284*/ 	.word	0x00000000


	//----- nvinfo : EIATTR_REGCOUNT
	.align		4
.L_107:
        /*0288*/ 	.byte	0x04, 0x2f
        /*028a*/ 	.short	(.L_109 - .L_108)
	.align		4
.L_108:
        /*028c*/ 	.word	index@(rsub_a_b_for_scalar)
        /*0290*/ 	.word	0x0000000a


	//----- nvinfo : EIATTR_FRAME_SIZE
	.align		4
.L_109:
        /*0294*/ 	.byte	0x04, 0x11
        /*0296*/ 	.short	(.L_111 - .L_110)
	.align		4
.L_110:
        /*0298*/ 	.word	index@(rsub_a_b_for_scalar)
        /*029c*/ 	.word	0x00000000


	//----- nvinfo : EIATTR_REGCOUNT
	.align		4
.L_111:
        /*02a0*/ 	.byte	0x04, 0x2f
        /*02a2*/ 	.short	(.L_113 - .L_112)
	.align		4
.L_112:
        /*02a4*/ 	.word	index@(rsub_at_b_for_scalar)
        /*02a8*/ 	.word	0x0000000c


	//----- nvinfo : EIATTR_FRAME_SIZE
	.align		4
.L_113:
        /*02ac*/ 	.byte	0x04, 0x11
        /*02ae*/ 	.short	(.L_115 - .L_114)
	.align		4
.L_114:
        /*02b0*/ 	.word	index@(rsub_at_b_for_scalar)
        /*02b4*/ 	.word	0x00000000


	//----- nvinfo : EIATTR_REGCOUNT
	.align		4
.L_115:
        /*02b8*/ 	.byte	0x04, 0x2f
        /*02ba*/ 	.short	(.L_117 - .L_116)
	.align		4
.L_116:
        /*02bc*/ 	.word	index@(mul_a_b_for_scalar)
        /*02c0*/ 	.word	0x0000000a


	//----- nvinfo : EIATTR_FRAME_SIZE
	.align		4
.L_117:
        /*02c4*/ 	.byte	0x04, 0x11
        /*02c6*/ 	.short	(.L_119 - .L_118)
	.align		4
.L_118:
        /*02c8*/ 	.word	index@(mul_a_b_for_scalar)
        /*02cc*/ 	.word	0x00000000


	//----- nvinfo : EIATTR_REGCOUNT
	.align		4
.L_119:
        /*02d0*/ 	.byte	0x04, 0x2f
        /*02d2*/ 	.short	(.L_121 - .L_120)
	.align		4
.L_120:
        /*02d4*/ 	.word	index@(mul_at_b_for_scalar)
        /*02d8*/ 	.word	0x0000000c


	//----- nvinfo : EIATTR_FRAME_SIZE
	.align		4
.L_121:
        /*02dc*/ 	.byte	0x04, 0x11
        /*02de*/ 	.short	(.L_123 - .L_122)
	.align		4
.L_122:
        /*02e0*/ 	.word	index@(mul_at_b_for_scalar)
        /*02e4*/ 	.word	0x00000000


	//----- nvinfo : EIATTR_REGCOUNT
	.align		4
.L_123:
        /*02e8*/ 	.byte	0x04, 0x2f
        /*02ea*/ 	.short	(.L_125 - .L_124)
	.align		4
.L_124:
        /*02ec*/ 	.word	index@(div_a_b_for_scalar)
        /*02f0*/ 	.word	0x00000010


	//----- nvinfo : EIATTR_FRAME_SIZE
	.align		4
.L_125:
        /*02f4*/ 	.byte	0x04, 0x11
        /*02f6*/ 	.short	(.L_127 - .L_126)
	.align		4
.L_126:
        /*02f8*/ 	.word	index@($__internal_7_$__cuda_sm3x_div_rn_noftz_f32_slowpath)
        /*02fc*/ 	.word	0x00000000


	//----- nvinfo : EIATTR_FRAME_SIZE
	.align		4
.L_127:
        /*0300*/ 	.byte	0x04, 0x11
        /*0302*/ 	.short	(.L_129 - .L_128)
	.align		4
.L_128:
        /*0304*/ 	.word	index@(div_a_b_for_scalar)
        /*0308*/ 	.word	0x00000000


	//----- nvinfo : EIATTR_REGCOUNT
	.align		4
.L_129:
        /*030c*/ 	.byte	0x04, 0x2f
        /*030e*/ 	.short	(.L_131 - .L_130)
	.align		4
.L_130:
        /*0310*/ 	.word	index@(div_at_b_for_scalar)
        /*0314*/ 	.word	0x00000012


	//----- nvinfo : EIATTR_FRAME_SIZE
	.align		4
.L_131:
        /*0318*/ 	.byte	0x04, 0x11
        /*031a*/ 	.short	(.L_133 - .L_132)
	.align		4
.L_132:
        /*031c*/ 	.word	index@($__internal_6_$__cuda_sm3x_div_rn_noftz_f32_slowpath)
        /*0320*/ 	.word	0x00000000


	//----- nvinfo : EIATTR_FRAME_SIZE
	.align		4
.L_133:
        /*0324*/ 	.byte	0x04, 0x11
        /*0326*/ 	.short	(.L_135 - .L_134)
	.align		4
.L_134:
        /*0328*/ 	.word	index@(div_at_b_for_scalar)
        /*032c*/ 	.word	0x00000000


	//----- nvinfo : EIATTR_REGCOUNT
	.align		4
.L_135:
        /*0330*/ 	.byte	0x04, 0x2f
        /*0332*/ 	.short	(.L_137 - .L_136)
	.align		4
.L_136:
        /*0334*/ 	.word	index@(rdiv_a_b_for_scalar)
        /*0338*/ 	.word	0x00000011


	//----- nvinfo : EIATTR_FRAME_SIZE
	.align		4
.L_137:
        /*033c*/ 	.byte	0x04, 0x11
        /*033e*/ 	.short	(.L_139 - .L_138)
	.align		4
.L_138:
        /*0340*/ 	.word	index@($__internal_5_$__cuda_sm3x_div_rn_noftz_f32_slowpath)
        /*0344*/ 	.word	0x00000000


	//----- nvinfo : EIATTR_FRAME_SIZE
	.align		4
.L_139:
        /*0348*/ 	.byte	0x04, 0x11
        /*034a*/ 	.short	(.L_141 - .L_140)
	.align		4
.L_140:
        /*034c*/ 	.word	index@(rdiv_a_b_for_scalar)
        /*0350*/ 	.word	0x00000000


	//----- nvinfo : EIATTR_REGCOUNT
	.align		4
.L_141:
        /*0354*/ 	.byte	0x04, 0x2f
        /*0356*/ 	.short	(.L_143 - .L_142)
	.align		4
.L_142:
        /*0358*/ 	.word	index@(rdiv_at_b_for_scalar)
        /*035c*/ 	.word	0x00000012


	//----- nvinfo : EIATTR_FRAME_SIZE
	.align		4
.L_143:
        /*0360*/ 	.byte	0x04, 0x11
        /*0362*/ 	.short	(.L_145 - .L_144)
	.align		4
.L_144:
        /*0364*/ 	.word	index@($__internal_4_$__cuda_sm3x_div_rn_noftz_f32_slowpath)
        /*0368*/ 	.word	0x00000000


	//----- nvinfo : EIATTR_FRAME_SIZE
	.align		4
.L_145:
        /*036c*/ 	.byte	0x04, 0x11
        /*036e*/ 	.short	(.L_147 - .L_146)
	.align		4
.L_146:
        /*0370*/ 	.word	index@(rdiv_at_b_for_scalar)
        /*0374*/ 	.word	0x00000000


	//----- nvinfo : EIATTR_REGCOUNT
	.align		4
.L_147:
        /*0378*/ 	.byte	0x04, 0x2f
        /*037a*/ 	.short	(.L_149 - .L_148)
	.align		4
.L_148:
        /*037c*/ 	.word	index@(sigmoid_a)
        /*0380*/ 	.word	0x0000000f


	//----- nvinfo : EIATTR_FRAME_SIZE
	.align		4
.L_149:
        /*0384*/ 	.byte	0x04, 0x11
        /*0386*/ 	.short	(.L_151 - .L_150)
	.align		4
.L_150:
        /*0388*/ 	.word	index@($__internal_3_$__cuda_sm20_rcp_rn_f32_slowpath)
        /*038c*/ 	.word	0x00000000


	//----- nvinfo : EIATTR_FRAME_SIZE
	.align		4
.L_151:
        /*0390*/ 	.byte	0x04, 0x11
        /*0392*/ 	.short	(.L_153 - .L_152)
	.align		4
.L_152:
        /*0394*/ 	.word	index@(sigmoid_a)
        /*0398*/ 	.word	0x00000000


	//----- nvinfo : EIATTR_REGCOUNT
	.align		4
.L_153:
        /*039c*/ 	.byte	0x04, 0x2f
        /*039e*/ 	.short	(.L_155 - .L_154)
	.align		4
.L_154:
        /*03a0*/ 	.word	index@(sigmoid_at)
        /*03a4*/ 	.word	0x00000011


	//----- nvinfo : EIATTR_FRAME_SIZE
	.align		4
.L_155:
        /*03a8*/ 	.byte	0x04, 0x11
        /*03aa*/ 	.short	(.L_157 - .L_156)
	.align		4
.L_156:
        /*03ac*/ 	.word	index@($__internal_2_$__cuda_sm20_rcp_rn_f32_slowpath)
        /*03b0*/ 	.word	0x00000000


	//----- nvinfo : EIATTR_FRAME_SIZE
	.align		4
.L_157:
        /*03b4*/ 	.byte	0x04, 0x11
        /*03b6*/ 	.short	(.L_159 - .L_158)
	.align		4
.L_158:
        /*03b8*/ 	.word	index@(sigmoid_at)
        /*03bc*/ 	.word	0x00000000


	//----- nvinfo : EIATTR_REGCOUNT
	.align		4
.L_159:
        /*03c0*/ 	.byte	0x04, 0x2f
        /*03c2*/ 	.short	(.L_161 - .L_160)
	.align		4
.L_160:
        /*03c4*/ 	.word	index@(tanh_a)
        /*03c8*/ 	.word	0x0000000d


	//----- nvinfo : EIATTR_FRAME_SIZE
	.align		4
.L_161:
        /*03cc*/ 	.byte	0x04, 0x11
        /*03ce*/ 	.short	(.L_163 - .L_162)
	.align		4
.L_162:
        /*03d0*/ 	.word	index@(tanh_a)
        /*03d4*/ 	.word	0x00000000


	//----- nvinfo : EIATTR_REGCOUNT
	.align		4
.L_163:
        /*03d8*/ 	.byte	0x04, 0x2f
        /*03da*/ 	.short	(.L_165 - .L_164)
	.align		4
.L_164:
        /*03dc*/ 	.word	index@(tanh_at)
        /*03e0*/ 	.word	0x00000010


	//----- nvinfo : EIATTR_FRAME_SIZE
	.align		4
.L_165:
        /*03e4*/ 	.byte	0x04, 0x11
        /*03e6*/ 	.short	(.L_167 - .L_166)
	.align		4
.L_166:
        /*03e8*/ 	.word	index@(tanh_at)
        /*03ec*/ 	.word	0x00000000


	//----- nvinfo : EIATTR_REGCOUNT
	.align		4
.L_167:
        /*03f0*/ 	.byte	0x04, 0x2f
        /*03f2*/ 	.short	(.L_169 - .L_168)
	.align		4
.L_168:
        /*03f4*/ 	.word	index@(softmax_a)
        /*03f8*/ 	.word	0x00000020


	//----- nvinfo : EIATTR_FRAME_SIZE
	.align		4
.L_169:
        /*03fc*/ 	.byte	0x04, 0x11
        /*03fe*/ 	.short	(.L_171 - .L_170)
	.align		4
.L_170:
        /*0400*/ 	.word	index@($__internal_1_$__cuda_sm3x_div_rn_noftz_f32_slowpath)
        /*0404*/ 	.word	0x00000000


	//----- nvinfo : EIATTR_FRAME_SIZE
	.align		4
.L_171:
        /*0408*/ 	.byte	0x04, 0x11
        /*040a*/ 	.short	(.L_173 - .L_172)
	.align		4
.L_172:
        /*040c*/ 	.word	index@(softmax_a)
        /*0410*/ 	.word	0x00000000


	//----- nvinfo : EIATTR_REGCOUNT
	.align		4
.L_173:
        /*0414*/ 	.byte	0x04, 0x2f
        /*0416*/ 	.short	(.L_175 - .L_174)
	.align		4
.L_174:
        /*0418*/ 	.word	index@(softmax_at)
        /*041c*/ 	.word	0x00000020


	//----- nvinfo : EIATTR_FRAME_SIZE
	.align		4
.L_175:
        /*0420*/ 	.byte	0x04, 0x11
        /*0422*/ 	.short	(.L_177 - .L_176)
	.align		4
.L_176:
        /*0424*/ 	.word	index@($__internal_0_$__cuda_sm3x_div_rn_noftz_f32_slowpath)
        /*0428*/ 	.word	0x00000000


	//----- nvinfo : EIATTR_FRAME_SIZE
	.align		4
.L_177:
        /*042c*/ 	.byte	0x04, 0x11
        /*042e*/ 	.short	(.L_179 - .L_178)
	.align		4
.L_178:
        /*0430*/ 	.word	index@(softmax_at)
        /*0434*/ 	.word	0x00000000


	//----- nvinfo : EIATTR_MIN_STACK_SIZE
	.align		4
.L_179:
        /*0438*/ 	.byte	0x04, 0x12
        /*043a*/ 	.short	(.L_181 - .L_180)
	.align		4
.L_180:
        /*043c*/ 	.word	index@(softmax_at)
        /*0440*/ 	.word	0x00000000


	//----- nvinfo : EIATTR_MIN_STACK_SIZE
	.align		4
.L_181:
        /*0444*/ 	.byte	0x04, 0x12
        /*0446*/ 	.short	(.L_183 - .L_182)
	.align		4
.L_182:
        /*0448*/ 	.word	index@(softmax_a)
        /*044c*/ 	.word	0x00000000


	//----- nvinfo : EIATTR_MIN_STACK_SIZE
	.align		4
.L_183:
        /*0450*/ 	.byte	0x04, 0x12
        /*0452*/ 	.short	(.L_185 - .L_184)
	.align		4
.L_184:
        /*0454*/ 	.word	index@(tanh_at)
        /*0458*/ 	.word	0x00000000


	//----- nvinfo : EIATTR_MIN_STACK_SIZE
	.align		4
.L_185:
        /*045c*/ 	.byte	0x04, 0x12
        /*045e*/ 	.short	(.L_187 - .L_186)
	.align		4
.L_186:
        /*0460*/ 	.word	index@(tanh_a)
        /*0464*/ 	.word	0x00000000


	//----- nvinfo : EIATTR_MIN_STACK_SIZE
	.align		4
.L_187:
        /*0468*/ 	.byte	0x04, 0x12
        /*046a*/ 	.short	(.L_189 - .L_188)
	.align		4
.L_188:
        /*046c*/ 	.word	index@(sigmoid_at)
        /*0470*/ 	.word	0x00000000


	//----- nvinfo : EIATTR_MIN_STACK_SIZE
	.align		4
.L_189:
        /*0474*/ 	.byte	0x04, 0x12
        /*0476*/ 	.short	(.L_191 - .L_190)
	.align		4
.L_190:
        /*0478*/ 	.word	index@(sigmoid_a)
        /*047c*/ 	.word	0x00000000


	//----- nvinfo : EIATTR_MIN_STACK_SIZE
	.align		4
.L_191:
        /*0480*/ 	.byte	0x04, 0x12
        /*0482*/ 	.short	(.L_193 - .L_192)
	.align		4
.L_192:
        /*0484*/ 	.word	index@(rdiv_at_b_for_scalar)
        /*0488*/ 	.word	0x00000000


	//----- nvinfo : EIATTR_MIN_STACK_SIZE
	.align		4
.L_193:
        /*048c*/ 	.byte	0x04, 0x12
        /*048e*/ 	.short	(.L_195 - .L_194)
	.align		4
.L_194:
        /*0490*/ 	.word	index@(rdiv_a_b_for_scalar)
        /*0494*/ 	.word	0x00000000


	//----- nvinfo : EIATTR_MIN_STACK_SIZE
	.align		4
.L_195:
        /*0498*/ 	.byte	0x04, 0x12
        /*049a*/ 	.short	(.L_197 - .L_196)
	.align		4
.L_196:
        /*049c*/ 	.word	index@(div_at_b_for_scalar)
        /*04a0*/ 	.word	0x00000000


	//----- nvinfo : EIATTR_MIN_STACK_SIZE
	.align		4
.L_197:
        /*04a4*/ 	.byte	0x04, 0x12
        /*04a6*/ 	.short	(.L_199 - .L_198)
	.align		4
.L_198:
        /*04a8*/ 	.word	index@(div_a_b_for_scalar)
        /*04ac*/ 	.word	0x00000000


	//----- nvinfo : EIATTR_MIN_STACK_SIZE
	.align		4
.L_199:
        /*04b0*/ 	.byte	0x04, 0x12
        /*04b2*/ 	.short	(.L_201 - .L_200)
	.align		4
.L_200:
        /*04b4*/ 	.word	index@(mul_at_b_for_scalar)
        /*04b8*/ 	.word	0x00000000


	//----- nvinfo : EIATTR_MIN_STACK_SIZE
	.align		4
.L_201:
        /*04bc*/ 	.byte	0x04, 0x12
        /*04be*/ 	.short	(.L_203 - .L_202)
	.align		4
.L_202:
        /*04c0*/ 	.word	index@(mul_a_b_for_scalar)
        /*04c4*/ 	.word	0x00000000


	//----- nvinfo : EIATTR_MIN_STACK_SIZE
	.align		4
.L_203:
        /*04c8*/ 	.byte	0x04, 0x12
        /*04ca*/ 	.short	(.L_205 - .L_204)
	.align		4
.L_204:
        /*04cc*/ 	.word	index@(rsub_at_b_for_scalar)
        /*04d0*/ 	.word	0x00000000


	//----- nvinfo : EIATTR_MIN_STACK_SIZE
	.align		4
.L_205:
        /*04d4*/ 	.byte	0x04, 0x12
        /*04d6*/ 	.short	(.L_207 - .L_206)
	.align		4
.L_206:
        /*04d8*/ 	.word	index@(rsub_a_b_for_scalar)
        /*04dc*/ 	.word	0x00000000


	//----- nvinfo : EIATTR_MIN_STACK_SIZE
	.align		4
.L_207:
        /*04e0*/ 	.byte	0x04, 0x12
        /*04e2*/ 	.short	(.L_209 - .L_208)
	.align		4
.L_208:
        /*04e4*/ 	.word	index@(sub_at_b_for_scalar)
        /*04e8*/ 	.word	0x00000000


	//----- nvinfo : EIATTR_MIN_STACK_SIZE
	.align		4
.L_209:
        /*04ec*/ 	.byte	0x04, 0x12
        /*04ee*/ 	.short	(.L_211 - .L_210)
	.align		4
.L_210:
        /*04f0*/ 	.word	index@(sub_a_b_for_scalar)
        /*04f4*/ 	.word	0x00000000


	//----- nvinfo : EIATTR_MIN_STACK_SIZE
	.align		4
.L_211:
        /*04f8*/ 	.byte	0x04, 0x12
        /*04fa*/ 	.short	(.L_213 - .L_212)
	.align		4
.L_212:
        /*04fc*/ 	.word	index@(add_at_b_for_scalar)
        /*0500*/ 	.word	0x00000000


	//----- nvinfo : EIATTR_MIN_STACK_SIZE
	.align		4
.L_213:
        /*0504*/ 	.byte	0x04, 0x12
        /*0506*/ 	.short	(.L_215 - .L_214)
	.align		4
.L_214:
        /*0508*/ 	.word	index@(add_a_b_for_scalar)
        /*050c*/ 	.word	0x00000000


	//----- nvinfo : EIATTR_MIN_STACK_SIZE
	.align		4
.L_215:
        /*0510*/ 	.byte	0x04, 0x12
        /*0512*/ 	.short	(.L_217 - .L_216)
	.align		4
.L_216:
        /*0514*/ 	.word	index@(div_at_bt_for_elems)
        /*0518*/ 	.word	0x00000000


	//----- nvinfo : EIATTR_MIN_STACK_SIZE
	.align		4
.L_217:
        /*051c*/ 	.byte	0x04, 0x12
        /*051e*/ 	.short	(.L_219 - .L_218)
	.align		4
.L_218:
        /*0520*/ 	.word	index@(div_a_bt_for_elems)
        /*0524*/ 	.word	0x00000000


	//----- nvinfo : EIATTR_MIN_STACK_SIZE
	.align		4
.L_219:
        /*0528*/ 	.byte	0x04, 0x12
        /*052a*/ 	.short	(.L_221 - .L_220)
	.align		4
.L_220:
        /*052c*/ 	.word	index@(div_at_b_for_elems)
        /*0530*/ 	.word	0x00000000


	//----- nvinfo : EIATTR_MIN_STACK_SIZE
	.align		4
.L_221:
        /*0534*/ 	.byte	0x04, 0x12
        /*0536*/ 	.short	(.L_223 - .L_222)
	.align		4
.L_222:
        /*0538*/ 	.word	index@(div_a_b_for_elems)
        /*053c*/ 	.word	0x00000000


	//----- nvinfo : EIATTR_MIN_STACK_SIZE
	.align		4
.L_223:
        /*0540*/ 	.byte	0x04, 0x12
        /*0542*/ 	.short	(.L_225 - .L_224)
	.align		4
.L_224:
        /*0544*/ 	.word	index@(mul_at_bt_for_elems)
        /*0548*/ 	.word	0x00000000


	//----- nvinfo : EIATTR_MIN_STACK_SIZE
	.align		4
.L_225:
        /*054c*/ 	.byte	0x04, 0x12
        /*054e*/ 	.short	(.L_227 - .L_226)
	.align		4
.L_226:
        /*0550*/ 	.word	index@(mul_a_bt_for_elems)
        /*0554*/ 	.word	0x00000000


	//----- nvinfo : EIATTR_MIN_STACK_SIZE
	.align		4
.L_227:
        /*0558*/ 	.byte	0x04, 0x12
        /*055a*/ 	.short	(.L_229 - .L_228)
	.align		4
.L_228:
        /*055c*/ 	.word	index@(mul_at_b_for_elems)
        /*0560*/ 	.word	0x00000000


	//----- nvinfo : EIATTR_MIN_STACK_SIZE
	.align		4
.L_229:
        /*0564*/ 	.byte	0x04, 0x12
        /*0566*/ 	.short	(.L_231 - .L_230)
	.align		4
.L_230:
        /*0568*/ 	.word	index@(mul_a_b_for_elems)
        /*056c*/ 	.word	0x00000000


	//----- nvinfo : EIATTR_MIN_STACK_SIZE
	.align		4
.L_231:
        /*0570*/ 	.byte	0x04, 0x12
        /*0572*/ 	.short	(.L_233 - .L_232)
	.align		4
.L_232:
        /*0574*/ 	.word	index@(mul_at_bt)
        /*0578*/ 	.word	0x00000000


	//----- nvinfo : EIATTR_MIN_STACK_SIZE
	.align		4
.L_233:
        /*057c*/ 	.byte	0x04, 0x12
        /*057e*/ 	.short	(.L_235 - .L_234)
	.align		4
.L_234:
        /*0580*/ 	.word	index@(mul_a_bt)
        /*0584*/ 	.word	0x00000000


	//----- nvinfo : EIATTR_MIN_STACK_SIZE
	.align		4
.L_235:
        /*0588*/ 	.byte	0x04, 0x12
        /*058a*/ 	.short	(.L_237 - .L_236)
	.align		4
.L_236:
        /*058c*/ 	.word	index@(mul_at_b)
        /*0590*/ 	.word	0x00000000


	//----- nvinfo : EIATTR_MIN_STACK_SIZE
	.align		4
.L_237:
        /*0594*/ 	.byte	0x04, 0x12
        /*0596*/ 	.short	(.L_239 - .L_238)
	.align		4
.L_238:
        /*0598*/ 	.word	index@(mul_a_b)
        /*059c*/ 	.word	0x00000000


	//----- nvinfo : EIATTR_MIN_STACK_SIZE
	.align		4
.L_239:
        /*05a0*/ 	.byte	0x04, 0x12
        /*05a2*/ 	.short	(.L_241 - .L_240)
	.align		4
.L_240:
        /*05a4*/ 	.word	index@(sub_at_bt)
        /*05a8*/ 	.word	0x00000000


	//----- nvinfo : EIATTR_MIN_STACK_SIZE
	.align		4
.L_241:
        /*05ac*/ 	.byte	0x04, 0x12
        /*05ae*/ 	.short	(.L_243 - .L_242)
	.align		4
.L_242:
        /*05b0*/ 	.word	index@(sub_a_bt)
        /*05b4*/ 	.word	0x00000000


	//----- nvinfo : EIATTR_MIN_STACK_SIZE
	.align		4
.L_243:
        /*05b8*/ 	.byte	0x04, 0x12
        /*05ba*/ 	.short	(.L_245 - .L_244)
	.align		4
.L_244:
        /*05bc*/ 	.word	index@(sub_at_b)
        /*05c0*/ 	.word	0x00000000


	//----- nvinfo : EIATTR_MIN_STACK_SIZE
	.align		4
.L_245:
        /*05c4*/ 	.byte	0x04, 0x12
        /*05c6*/ 	.short	(.L_247 - .L_246)
	.align		4
.L_246:
        /*05c8*/ 	.word	index@(sub_a_b)
        /*05cc*/ 	.word	0x00000000


	//----- nvinfo : EIATTR_MIN_STACK_SIZE
	.align		4
.L_247:
        /*05d0*/ 	.byte	0x04, 0x12
        /*05d2*/ 	.short	(.L_249 - .L_248)
	.align		4
.L_248:
        /*05d4*/ 	.word	index@(add_at_bt)
        /*05d8*/ 	.word	0x00000000


	//----- nvinfo : EIATTR_MIN_STACK_SIZE
	.align		4
.L_249:
        /*05dc*/ 	.byte	0x04, 0x12
        /*05de*/ 	.short	(.L_251 - .L_250)
	.align		4
.L_250:
        /*05e0*/ 	.word	index@(add_a_bt)
        /*05e4*/ 	.word	0x00000000


	//----- nvinfo : EIATTR_MIN_STACK_SIZE
	.align		4
.L_251:
        /*05e8*/ 	.byte	0x04, 0x12
        /*05ea*/ 	.short	(.L_253 - .L_252)
	.align		4
.L_252:
        /*05ec*/ 	.word	index@(add_at_b)
        /*05f0*/ 	.word	0x00000000


	//----- nvinfo : EIATTR_MIN_STACK_SIZE
	.align		4
.L_253:
        /*05f4*/ 	.byte	0x04, 0x12
        /*05f6*/ 	.short	(.L_255 - .L_254)
	.align		4
.L_254:
        /*05f8*/ 	.word	index@(add_a_b)
        /*05fc*/ 	.word	0x00000000


	//----- nvinfo : EIATTR_MIN_STACK_SIZE
	.align		4
.L_255:
        /*0600*/ 	.byte	0x04, 0x12
        /*0602*/ 	.short	(.L_257 - .L_256)
	.align		4
.L_256:
        /*0604*/ 	.word	index@(transpose_a)
        /*0608*/ 	.word	0x00000000
.L_257:


//--------------------- .nv.compat                --------------------------
	.section	.nv.compat,"",@"SHT_CUDA_COMPAT_INFO"
	.align	4
        /*0000*/ 	.byte	0x02, 0x09, 0x00, 0x00, 0x02, 0x02, 0x01, 0x00, 0x02, 0x05, 0x05, 0x00, 0x03, 0x07, 0x01, 0x01
        /*0010*/ 	.byte	0x02, 0x03, 0x00, 0x00, 0x02, 0x06, 0x01, 0x00, 0x04, 0x0b, 0x08, 0x00, 0x01, 0x00, 0x00, 0x00
        /*0020*/ 	.byte	0x00, 0x00, 0x00, 0x00


//--------------------- .nv.info.softmax_at       --------------------------
	.section	.nv.info.softmax_at,"",@"SHT_CUDA_INFO"
	.sectionflags	@""
	.align	4


	//----- nvinfo : EIATTR_CUDA_API_VERSION
	.align		4
        /*0000*/ 	.byte	0x04, 0x37
        /*0002*/ 	.short	(.L_259 - .L_258)
.L_258:
        /*0004*/ 	.word	0x00000082


	//----- nvinfo : EIATTR_KPARAM_INFO
	.align		4
.L_259:
        /*0008*/ 	.byte	0x04, 0x17
        /*000a*/ 	.short	(.L_261 - .L_260)
.L_260:
        /*000c*/ 	.word	0x00000000
        /*0010*/ 	.short	0x0003
        /*0012*/ 	.short	0x0018
        /*0014*/ 	.byte	0x00, 0xf0, 0x21, 0x00


	//----- nvinfo : EIATTR_KPARAM_INFO
	.align		4
.L_261:
        /*0018*/ 	.byte	0x04, 0x17
        /*001a*/ 	.short	(.L_263 - .L_262)
.L_262:
        /*001c*/ 	.word	0x00000000
        /*0020*/ 	.short	0x0002
        /*0022*/ 	.short	0x0010
        /*0024*/ 	.byte	0x00, 0xf0, 0x21, 0x00


	//----- nvinfo : EIATTR_KPARAM_INFO
	.align		4
.L_263:
        /*0028*/ 	.byte	0x04, 0x17
        /*002a*/ 	.short	(.L_265 - .L_264)
.L_264:
        /*002c*/ 	.word	0x00000000
        /*0030*/ 	.short	0x0001
        /*0032*/ 	.short	0x0008
        /*0034*/ 	.byte	0x00, 0xf5, 0x21, 0x00


	//----- nvinfo : EIATTR_KPARAM_INFO
	.align		4
.L_265:
        /*0038*/ 	.byte	0x04, 0x17
        /*003a*/ 	.short	(.L_267 - .L_266)
.L_266:
        /*003c*/ 	.word	0x00000000
        /*0040*/ 	.short	0x0000
        /*0042*/ 	.short	0x0000
        /*0044*/ 	.byte	0x00, 0xf5, 0x21, 0x00


	//----- nvinfo : EIATTR_SPARSE_MMA_MASK
	.align		4
.L_267:
        /*0048*/ 	.byte	0x03, 0x50
        /*004a*/ 	.short	0x0000


	//----- nvinfo : EIATTR_MAXREG_COUNT
	.align		4
        /*004c*/ 	.byte	0x03, 0x1b
        /*004e*/ 	.short	0x00ff


	//----- nvinfo : EIATTR_NUM_BARRIERS
	.align		4
        /*0050*/ 	.byte	0x02, 0x4c
        /*0052*/ 	.byte	0x01
	.zero		1


	//----- nvinfo : EIATTR_MERCURY_ISA_VERSION
	.align		4
        /*0054*/ 	.byte	0x03, 0x5f
        /*0056*/ 	.short	0x0101


	//----- nvinfo : EIATTR_VRC_CTA_INIT_COUNT
	.align		4
        /*0058*/ 	.byte	0x02, 0x4a
	.zero		1
	.zero		1


	//----- nvinfo : EIATTR_EXIT_INSTR_OFFSETS
	.align		4
        /*005c*/ 	.byte	0x04, 0x1c
        /*005e*/ 	.short	(.L_269 - .L_268)


	//   ....[0]....
.L_268:
        /*0060*/ 	.word	0x00001450


	//   ....[1]....
        /*0064*/ 	.word	0x000016e0


	//----- nvinfo : EIATTR_CRS_STACK_SIZE
	.align		4
.L_269:
        /*0068*/ 	.byte	0x04, 0x1e
        /*006a*/ 	.short	(.L_271 - .L_270)
.L_270:
        /*006c*/ 	.word	0x00000000


	//----- nvinfo : EIATTR_CBANK_PARAM_SIZE
	.align		4
.L_271:
        /*0070*/ 	.byte	0x03, 0x19
        /*0072*/ 	.short	0x0020


	//----- nvinfo : EIATTR_PARAM_CBANK
	.align		4
        /*0074*/ 	.byte	0x04, 0x0a
        /*0076*/ 	.short	(.L_273 - .L_272)
	.align		4
.L_272:
        /*0078*/ 	.word	index@(.nv.constant0.softmax_at)
        /*007c*/ 	.short	0x0380
        /*007e*/ 	.short	0x0020


	//----- nvinfo : EIATTR_SW_WAR
	.align		4
.L_273:
        /*0080*/ 	.byte	0x04, 0x36
        /*0082*/ 	.short	(.L_275 - .L_274)
.L_274:
        /*0084*/ 	.word	0x00000008
.L_275:


//--------------------- .nv.info.softmax_a        --------------------------
	.section	.nv.info.softmax_a,"",@"SHT_CUDA_INFO"
	.sectionflags	@""
	.align	4


	//----- nvinfo : EIATTR_CUDA_API_VERSION
	.align		4
        /*0000*/ 	.byte	0x04, 0x37
        /*0002*/ 	.short	(.L_277 - .L_276)
.L_276:
        /*0004*/ 	.word	0x00000082


	//----- nvinfo : EIATTR_KPARAM_INFO
	.align		4
.L_277:
        /*0008*/ 	.byte	0x04, 0x17
        /*000a*/ 	.short	(.L_279 - .L_278)
.L_278:
        /*000c*/ 	.word	0x00000000
        /*0010*/ 	.short	0x0003
        /*0012*/ 	.short	0x0018
        /*0014*/ 	.byte	0x00, 0xf0, 0x21, 0x00


	//----- nvinfo : EIATTR_KPARAM_INFO
	.align		4
.L_279:
        /*0018*/ 	.byte	0x04, 0x17
        /*001a*/ 	.short	(.L_281 - .L_280)
.L_280:
        /*001c*/ 	.word	0x00000000
        /*0020*/ 	.short	0x0002
        /*0022*/ 	.short	0x0010
        /*0024*/ 	.byte	0x00, 0xf0, 0x21, 0x00


	//----- nvinfo : EIATTR_KPARAM_INFO
	.align		4
.L_281:
        /*0028*/ 	.byte	0x04, 0x17
        /*002a*/ 	.short	(.L_283 - .L_282)
.L_282:
        /*002c*/ 	.word	0x00000000
        /*0030*/ 	.short	0x0001
        /*0032*/ 	.short	0x0008
        /*0034*/ 	.byte	0x00, 0xf5, 0x21, 0x00


	//----- nvinfo : EIATTR_KPARAM_INFO
	.align		4
.L_283:
        /*0038*/ 	.byte	0x04, 0x17
        /*003a*/ 	.short	(.L_285 - .L_284)
.L_284:
        /*003c*/ 	.word	0x00000000
        /*0040*/ 	.short	0x0000
        /*0042*/ 	.short	0x0000
        /*0044*/ 	.byte	0x00, 0xf5, 0x21, 0x00


	//----- nvinfo : EIATTR_SPARSE_MMA_MASK
	.align		4
.L_285:
        /*0048*/ 	.byte	0x03, 0x50
        /*004a*/ 	.short	0x0000


	//----- nvinfo : EIATTR_MAXREG_COUNT
	.align		4
        /*004c*/ 	.byte	0x03, 0x1b
        /*004e*/ 	.short	0x00ff


	//----- nvinfo : EIATTR_NUM_BARRIERS
	.align		4
        /*0050*/ 	.byte	0x02, 0x4c
        /*0052*/ 	.byte	0x01
	.zero		1


	//----- nvinfo : EIATTR_MERCURY_ISA_VERSION
	.align		4
        /*0054*/ 	.byte	0x03, 0x5f
        /*0056*/ 	.short	0x0101


	//----- nvinfo : EIATTR_VRC_CTA_INIT_COUNT
	.align		4
        /*0058*/ 	.byte	0x02, 0x4a
	.zero		1
	.zero		1


	//----- nvinfo : EIATTR_EXIT_INSTR_OFFSETS
	.align		4
        /*005c*/ 	.byte	0x04, 0x1c
        /*005e*/ 	.short	(.L_287 - .L_286)


	//   ....[0]....
.L_286:
        /*0060*/ 	.word	0x00000840


	//   ....[1]....
        /*0064*/ 	.word	0x00000ac0


	//----- nvinfo : EIATTR_CRS_STACK_SIZE
	.align		4
.L_287:
        /*0068*/ 	.byte	0x04, 0x1e
        /*006a*/ 	.short	(.L_289 - .L_288)
.L_288:
        /*006c*/ 	.word	0x00000000


	//----- nvinfo : EIATTR_CBANK_PARAM_SIZE
	.align		4
.L_289:
        /*0070*/ 	.byte	0x03, 0x19
        /*0072*/ 	.short	0x0020


	//----- nvinfo : EIATTR_PARAM_CBANK
	.align		4
        /*0074*/ 	.byte	0x04, 0x0a
        /*0076*/ 	.short	(.L_291 - .L_290)
	.align		4
.L_290:
        /*0078*/ 	.word	index@(.nv.constant0.softmax_a)
        /*007c*/ 	.short	0x0380
        /*007e*/ 	.short	0x0020


	//----- nvinfo : EIATTR_SW_WAR
	.align		4
.L_291:
        /*0080*/ 	.byte	0x04, 0x36
        /*0082*/ 	.short	(.L_293 - .L_292)
.L_292:
        /*0084*/ 	.word	0x00000008
.L_293:


//--------------------- .nv.info.tanh_at          --------------------------
	.section	.nv.info.tanh_at,"",@"SHT_CUDA_INFO"
	.sectionflags	@""
	.align	4


	//----- nvinfo : EIATTR_CUDA_API_VERSION
	.align		4
        /*0000*/ 	.byte	0x04, 0x37
        /*0002*/ 	.short	(.L_295 - .L_294)
.L_294:
        /*0004*/ 	.word	0x00000082


	//----- nvinfo : EIATTR_KPARAM_INFO
	.align		4
.L_295:
        /*0008*/ 	.byte	0x04, 0x17
        /*000a*/ 	.short	(.L_297 - .L_296)
.L_296:
        /*000c*/ 	.word	0x00000000
        /*0010*/ 	.short	0x0003
        /*0012*/ 	.short	0x0018
        /*0014*/ 	.byte	0x00, 0xf0, 0x21, 0x00


	//----- nvinfo : EIATTR_KPARAM_INFO
	.align		4
.L_297:
        /*0018*/ 	.byte	0x04, 0x17
        /*001a*/ 	.short	(.L_299 - .L_298)
.L_298:
        /*001c*/ 	.word	0x00000000
        /*0020*/ 	.short	0x0002
        /*0022*/ 	.short	0x0010
        /*0024*/ 	.byte	0x00, 0xf0, 0x21, 0x00


	//----- nvinfo : EIATTR_KPARAM_INFO
	.align		4
.L_299:
        /*0028*/ 	.byte	0x04, 0x17
        /*002a*/ 	.short	(.L_301 - .L_300)
.L_300:
        /*002c*/ 	.word	0x00000000
        /*0030*/ 	.short	0x0001
        /*0032*/ 	.short	0x0008
        /*0034*/ 	.byte	0x00, 0xf5, 0x21, 0x00


	//----- nvinfo : EIATTR_KPARAM_INFO
	.align		4
.L_301:
        /*0038*/ 	.byte	0x04, 0x17
        /*003a*/ 	.short	(.L_303 - .L_302)
.L_302:
        /*003c*/ 	.word	0x00000000
        /*0040*/ 	.short	0x0000
        /*0042*/ 	.short	0x0000
        /*0044*/ 	.byte	0x00, 0xf5, 0x21, 0x00


	//----- nvinfo : EIATTR_SPARSE_MMA_MASK
	.align		4
.L_303:
        /*0048*/ 	.byte	0x03, 0x50
        /*004a*/ 	.short	0x0000


	//----- nvinfo : EIATTR_MAXREG_COUNT
	.align		4
        /*004c*/ 	.byte	0x03, 0x1b
        /*004e*/ 	.short	0x00ff


	//----- nvinfo : EIATTR_MERCURY_ISA_VERSION
	.align		4
        /*0050*/ 	.byte	0x03, 0x5f
        /*0052*/ 	.short	0x0101


	//----- nvinfo : EIATTR_VRC_CTA_INIT_COUNT
	.align		4
        /*0054*/ 	.byte	0x02, 0x4a
	.zero		1
	.zero		1


	//----- nvinfo : EIATTR_EXIT_INSTR_OFFSETS
	.align		4
        /*0058*/ 	.byte	0x04, 0x1c
        /*005a*/ 	.short	(.L_305 - .L_304)


	//   ....[0]....
.L_304:
        /*005c*/ 	.word	0x000000f0


	//   ....[1]....
        /*0060*/ 	.word	0x00000300


	//----- nvinfo : EIATTR_CBANK_PARAM_SIZE
	.align		4
.L_305:
        /*0064*/ 	.byte	0x03, 0x19
        /*0066*/ 	.short	0x0020


	//----- nvinfo : EIATTR_PARAM_CBANK
	.align		4
        /*0068*/ 	.byte	0x04, 0x0a
        /*006a*/ 	.short	(.L_307 - .L_306)
	.align		4
.L_306:
        /*006c*/ 	.word	index@(.nv.constant0.tanh_at)
        /*0070*/ 	.short	0x0380
        /*0072*/ 	.short	0x0020


	//----- nvinfo : EIATTR_SW_WAR
	.align		4
.L_307:
        /*0074*/ 	.byte	0x04, 0x36
        /*0076*/ 	.short	(.L_309 - .L_308)
.L_308:
        /*0078*/ 	.word	0x00000008
.L_309:


//--------------------- .nv.info.tanh_a           --------------------------
	.section	.nv.info.tanh_a,"",@"SHT_CUDA_INFO"
	.sectionflags	@""
	.align	4


	//----- nvinfo : EIATTR_CUDA_API_VERSION
	.align		4
        /*0000*/ 	.byte	0x04, 0x37
        /*0002*/ 	.short	(.L_311 - .L_310)
.L_310:
        /*0004*/ 	.word	0x00000082


	//----- nvinfo : EIATTR_KPARAM_INFO
	.align		4
.L_311:
        /*0008*/ 	.byte	0x04, 0x17
        /*000a*/ 	.short	(.L_313 - .L_312)
.L_312:
        /*000c*/ 	.word	0x00000000
        /*0010*/ 	.short	0x0003
        /*0012*/ 	.short	0x0018
        /*0014*/ 	.byte	0x00, 0xf0, 0x21, 0x00


	//----- nvinfo : EIATTR_KPARAM_INFO
	.align		4
.L_313:
        /*0018*/ 	.byte	0x04, 0x17
        /*001a*/ 	.short	(.L_315 - .L_314)
.L_314:
        /*001c*/ 	.word	0x00000000
        /*0020*/ 	.short	0x0002
        /*0022*/ 	.short	0x0010
        /*0024*/ 	.byte	0x00, 0xf0, 0x21, 0x00


	//----- nvinfo : EIATTR_KPARAM_INFO
	.align		4
.L_315:
        /*0028*/ 	.byte	0x04, 0x17
        /*002a*/ 	.short	(.L_317 - .L_316)
.L_316:
        /*002c*/ 	.word	0x00000000
        /*0030*/ 	.short	0x0001
        /*0032*/ 	.short	0x0008
        /*0034*/ 	.byte	0x00, 0xf5, 0x21, 0x00


	//----- nvinfo : EIATTR_KPARAM_INFO
	.align		4
.L_317:
        /*0038*/ 	.byte	0x04, 0x17
        /*003a*/ 	.short	(.L_319 - .L_318)
.L_318:
        /*003c*/ 	.word	0x00000000
        /*0040*/ 	.short	0x0000
        /*0042*/ 	.short	0x0000
        /*0044*/ 	.byte	0x00, 0xf5, 0x21, 0x00


	//----- nvinfo : EIATTR_SPARSE_MMA_MASK
	.align		4
.L_319:
        /*0048*/ 	.byte	0x03, 0x50
        /*004a*/ 	.short	0x0000


	//----- nvinfo : EIATTR_MAXREG_COUNT
	.align		4
        /*004c*/ 	.byte	0x03, 0x1b
        /*004e*/ 	.short	0x00ff


	//----- nvinfo : EIATTR_MERCURY_ISA_VERSION
	.align		4
        /*0050*/ 	.byte	0x03, 0x5f
        /*0052*/ 	.short	0x0101


	//----- nvinfo : EIATTR_VRC_CTA_INIT_COUNT
	.align		4
        /*0054*/ 	.byte	0x02, 0x4a
	.zero		1
	.zero		1


	//----- nvinfo : EIATTR_EXIT_INSTR_OFFSETS
	.align		4
        /*0058*/ 	.byte	0x04, 0x1c
        /*005a*/ 	.short	(.L_321 - .L_320)


	//   ....[0]....
.L_320:
        /*005c*/ 	.word	0x000000f0


	//   ....[1]....
        /*0060*/ 	.word	0x00000300


	//----- nvinfo : EIATTR_CBANK_PARAM_SIZE
	.align		4
.L_321:
        /*0064*/ 	.byte	0x03, 0x19
        /*0066*/ 	.short	0x0020


	//----- nvinfo : EIATTR_PARAM_CBANK
	.align		4
        /*0068*/ 	.byte	0x04, 0x0a
        /*006a*/ 	.short	(.L_323 - .L_322)
	.align		4
.L_322:
        /*006c*/ 	.word	index@(.nv.constant0.tanh_a)
        /*0070*/ 	.short	0x0380
        /*0072*/ 	.short	0x0020


	//----- nvinfo : EIATTR_SW_WAR
	.align		4
.L_323:
        /*0074*/ 	.byte	0x04, 0x36
        /*0076*/ 	.short	(.L_325 - .L_324)
.L_324:
        /*0078*/ 	.word	0x00000008
.L_325:


//--------------------- .nv.info.sigmoid_at       --------------------------
	.section	.nv.info.sigmoid_at,"",@"SHT_CUDA_INFO"
	.sectionflags	@""
	.align	4


	//----- nvinfo : EIATTR_CUDA_API_VERSION
	.align		4
        /*0000*/ 	.byte	0x04, 0x37
        /*0002*/ 	.short	(.L_327 - .L_326)
.L_326:
        /*0004*/ 	.word	0x00000082


	//----- nvinfo : EIATTR_KPARAM_INFO
	.align		4
.L_327:
        /*0008*/ 	.byte	0x04, 0x17
        /*000a*/ 	.short	(.L_329 - .L_328)
.L_328:
        /*000c*/ 	.word	0x00000000
        /*0010*/ 	.short	0x0003
        /*0012*/ 	.short	0x0018
        /*0014*/ 	.byte	0x00, 0xf0, 0x21, 0x00


	//----- nvinfo : EIATTR_KPARAM_INFO
	.align		4
.L_329:
        /*0018*/ 	.byte	0x04, 0x17
        /*001a*/ 	.short	(.L_331 - .L_330)
.L_330:
        /*001c*/ 	.word	0x00000000
        /*0020*/ 	.short	0x0002
        /*0022*/ 	.short	0x0010
        /*0024*/ 	.byte	0x00, 0xf0, 0x21, 0x00


	//----- nvinfo : EIATTR_KPARAM_INFO
	.align		4
.L_331:
        /*0028*/ 	.byte	0x04, 0x17
        /*002a*/ 	.short	(.L_333 - .L_332)
.L_332:
        /*002c*/ 	.word	0x00000000
        /*0030*/ 	.short	0x0001
        /*0032*/ 	.short	0x0008
        /*0034*/ 	.byte	0x00, 0xf5, 0x21, 0x00


	//----- nvinfo : EIATTR_KPARAM_INFO
	.align		4
.L_333:
        /*0038*/ 	.byte	0x04, 0x17
        /*003a*/ 	.short	(.L_335 - .L_334)
.L_334:
        /*003c*/ 	.word	0x00000000
        /*0040*/ 	.short	0x0000
        /*0042*/ 	.short	0x0000
        /*0044*/ 	.byte	0x00, 0xf5, 0x21, 0x00


	//----- nvinfo : EIATTR_SPARSE_MMA_MASK
	.align		4
.L_335:
        /*0048*/ 	.byte	0x03, 0x50
        /*004a*/ 	.short	0x0000


	//----- nvinfo : EIATTR_MAXREG_COUNT
	.align		4
        /*004c*/ 	.byte	0x03, 0x1b
        /*004e*/ 	.short	0x00ff


	//----- nvinfo : EIATTR_MERCURY_ISA_VERSION
	.align		4
        /*0050*/ 	.byte	0x03, 0x5f
        /*0052*/ 	.short	0x0101


	//----- nvinfo : EIATTR_VRC_CTA_INIT_COUNT
	.align		4
        /*0054*/ 	.byte	0x02, 0x4a
	.zero		1
	.zero		1


	//----- nvinfo : EIATTR_EXIT_INSTR_OFFSETS
	.align		4
        /*0058*/ 	.byte	0x04, 0x1c
        /*005a*/ 	.short	(.L_337 - .L_336)


	//   ....[0]....
.L_336:
        /*005c*/ 	.word	0x000000f0


	//   ....[1]....
        /*0060*/ 	.word	0x00000390


	//----- nvinfo : EIATTR_CRS_STACK_SIZE
	.align		4
.L_337:
        /*0064*/ 	.byte	0x04, 0x1e
        /*0066*/ 	.short	(.L_339 - .L_338)
.L_338:
        /*0068*/ 	.word	0x00000000


	//----- nvinfo : EIATTR_CBANK_PARAM_SIZE
	.align		4
.L_339:
        /*006c*/ 	.byte	0x03, 0x19
        /*006e*/ 	.short	0x0020


	//----- nvinfo : EIATTR_PARAM_CBANK
	.align		4
        /*0070*/ 	.byte	0x04, 0x0a
        /*0072*/ 	.short	(.L_341 - .L_340)
	.align		4
.L_340:
        /*0074*/ 	.word	index@(.nv.constant0.sigmoid_at)
        /*0078*/ 	.short	0x0380
        /*007a*/ 	.short	0x0020


	//----- nvinfo : EIATTR_SW_WAR
	.align		4
.L_341:
        /*007c*/ 	.byte	0x04, 0x36
        /*007e*/ 	.short	(.L_343 - .L_342)
.L_342:
        /*0080*/ 	.word	0x00000008
.L_343:


//--------------------- .nv.info.sigmoid_a        --------------------------
	.section	.nv.info.sigmoid_a,"",@"SHT_CUDA_INFO"
	.sectionflags	@""
	.align	4


	//----- nvinfo : EIATTR_CUDA_API_VERSION
	.align		4
        /*0000*/ 	.byte	0x04, 0x37
        /*0002*/ 	.short	(.L_345 - .L_344)
.L_344:
        /*0004*/ 	.word	0x00000082


	//----- nvinfo : EIATTR_KPARAM_INFO
	.align		4
.L_345:
        /*0008*/ 	.byte	0x04, 0x17
        /*000a*/ 	.short	(.L_347 - .L_346)
.L_346:
        /*000c*/ 	.word	0x00000000
        /*0010*/ 	.short	0x0003
        /*0012*/ 	.short	0x0018
        /*0014*/ 	.byte	0x00, 0xf0, 0x21, 0x00


	//----- nvinfo : EIATTR_KPARAM_INFO
	.align		4
.L_347:
        /*0018*/ 	.byte	0x04, 0x17
        /*001a*/ 	.short	(.L_349 - .L_348)
.L_348:
        /*001c*/ 	.word	0x00000000
        /*0020*/ 	.short	0x0002
        /*0022*/ 	.short	0x0010
        /*0024*/ 	.byte	0x00, 0xf0, 0x21, 0x00


	//----- nvinfo : EIATTR_KPARAM_INFO
	.align		4
.L_349:
        /*0028*/ 	.byte	0x04, 0x17
        /*002a*/ 	.short	(.L_351 - .L_350)
.L_350:
        /*002c*/ 	.word	0x00000000
        /*0030*/ 	.short	0x0001
        /*0032*/ 	.short	0x0008
        /*0034*/ 	.byte	0x00, 0xf5, 0x21, 0x00


	//----- nvinfo : EIATTR_KPARAM_INFO
	.align		4
.L_351:
        /*0038*/ 	.byte	0x04, 0x17
        /*003a*/ 	.short	(.L_353 - .L_352)
.L_352:
        /*003c*/ 	.word	0x00000000
        /*0040*/ 	.short	0x0000
        /*0042*/ 	.short	0x0000
        /*0044*/ 	.byte	0x00, 0xf5, 0x21, 0x00


	//----- nvinfo : EIATTR_SPARSE_MMA_MASK
	.align		4
.L_353:
        /*0048*/ 	.byte	0x03, 0x50
        /*004a*/ 	.short	0x0000


	//----- nvinfo : EIATTR_MAXREG_COUNT
	.align		4
        /*004c*/ 	.byte	0x03, 0x1b
        /*004e*/ 	.short	0x00ff


	//----- nvinfo : EIATTR_MERCURY_ISA_VERSION
	.align		4
        /*0050*/ 	.byte	0x03, 0x5f
        /*0052*/ 	.short	0x0101


	//----- nvinfo : EIATTR_VRC_CTA_INIT_COUNT
	.align		4
        /*0054*/ 	.byte	0x02, 0x4a
	.zero		1
	.zero		1


	//----- nvinfo : EIATTR_EXIT_INSTR_OFFSETS
	.align		4
        /*0058*/ 	.byte	0x04, 0x1c
        /*005a*/ 	.short	(.L_355 - .L_354)


	//   ....[0]....
.L_354:
        /*005c*/ 	.word	0x000000f0


	//   ....[1]....
        /*0060*/ 	.word	0x00000370


	//----- nvinfo : EIATTR_CRS_STACK_SIZE
	.align		4
.L_355:
        /*0064*/ 	.byte	0x04, 0x1e
        /*0066*/ 	.short	(.L_357 - .L_356)
.L_356:
        /*0068*/ 	.word	0x00000000


	//----- nvinfo : EIATTR_CBANK_PARAM_SIZE
	.align		4
.L_357:
        /*006c*/ 	.byte	0x03, 0x19
        /*006e*/ 	.short	0x0020


	//----- nvinfo : EIATTR_PARAM_CBANK
	.align		4
        /*0070*/ 	.byte	0x04, 0x0a
        /*0072*/ 	.short	(.L_359 - .L_358)
	.align		4
.L_358:
        /*0074*/ 	.word	index@(.nv.constant0.sigmoid_a)
        /*0078*/ 	.short	0x0380
        /*007a*/ 	.short	0x0020


	//----- nvinfo : EIATTR_SW_WAR
	.align		4
.L_359:
        /*007c*/ 	.byte	0x04, 0x36
        /*007e*/ 	.short	(.L_361 - .L_360)
.L_360:
        /*0080*/ 	.word	0x00000008
.L_361:


//--------------------- .nv.info.rdiv_at_b_for_scalar --------------------------
	.section	.nv.info.rdiv_at_b_for_scalar,"",@"SHT_CUDA_INFO"
	.sectionflags	@""
	.align	4


	//----- nvinfo : EIATTR_CUDA_API_VERSION
	.align		4
        /*0000*/ 	.byte	0x04, 0x37
        /*0002*/ 	.short	(.L_363 - .L_362)
.L_362:
        /*0004*/ 	.word	0x00000082


	//----- nvinfo : EIATTR_KPARAM_INFO
	.align		4
.L_363:
        /*0008*/ 	.byte	0x04, 0x17
        /*000a*/ 	.short	(.L_365 - .L_364)
.L_364:
        /*000c*/ 	.word	0x00000000
        /*0010*/ 	.short	0x0004
        /*0012*/ 	.short	0x0020
        /*0014*/ 	.byte	0x00, 0xf0, 0x21, 0x00


	//----- nvinfo : EIATTR_KPARAM_INFO
	.align		4
.L_365:
        /*0018*/ 	.byte	0x04, 0x17
        /*001a*/ 	.short	(.L_367 - .L_366)
.L_366:
        /*001c*/ 	.word	0x00000000
        /*0020*/ 	.short	0x0003
        /*0022*/ 	.short	0x0018
        /*0024*/ 	.byte	0x00, 0xf0, 0x21, 0x00


	//----- nvinfo : EIATTR_KPARAM_INFO
	.align		4
.L_367:
        /*0028*/ 	.byte	0x04, 0x17
        /*002a*/ 	.short	(.L_369 - .L_368)
.L_368:
        /*002c*/ 	.word	0x00000000
        /*0030*/ 	.short	0x0002
        /*0032*/ 	.short	0x0010
        /*0034*/ 	.byte	0x00, 0xf5, 0x21, 0x00


	//----- nvinfo : EIATTR_KPARAM_INFO
	.align		4
.L_369:
        /*0038*/ 	.byte	0x04, 0x17
        /*003a*/ 	.short	(.L_371 - .L_370)
.L_370:
        /*003c*/ 	.word	0x00000000
        /*0040*/ 	.short	0x0001
        /*0042*/ 	.short	0x0008
        /*0044*/ 	.byte	0x00, 0xf0, 0x11, 0x00


	//----- nvinfo : EIATTR_KPARAM_INFO
	.align		4
.L_371:
        /*0048*/ 	.byte	0x04, 0x17
        /*004a*/ 	.short	(.L_373 - .L_372)
.L_372:
        /*004c*/ 	.word	0x00000000
        /*0050*/ 	.short	0x0000
        /*0052*/ 	.short	0x0000
        /*0054*/ 	.byte	0x00, 0xf5, 0x21, 0x00


	//----- nvinfo : EIATTR_SPARSE_MMA_MASK
	.align		4
.L_373:
        /*0058*/ 	.byte	0x03, 0x50
        /*005a*/ 	.short	0x0000


	//----- nvinfo : EIATTR_MAXREG_COUNT
	.align		4
        /*005c*/ 	.byte	0x03, 0x1b
        /*005e*/ 	.short	0x00ff


	//----- nvinfo : EIATTR_MERCURY_ISA_VERSION
	.align		4
        /*0060*/ 	.byte	0x03, 0x5f
        /*0062*/ 	.short	0x0101


	//----- nvinfo : EIATTR_VRC_CTA_INIT_COUNT
	.align		4
        /*0064*/ 	.byte	0x02, 0x4a
	.zero		1
	.zero		1


	//----- nvinfo : EIATTR_EXIT_INSTR_OFFSETS
	.align		4
        /*0068*/ 	.byte	0x04, 0x1c
        /*006a*/ 	.short	(.L_375 - .L_374)


	//   ....[0]....
.L_374:
        /*006c*/ 	.word	0x00000100


	//   ....[1]....
        /*0070*/ 	.word	0x00000310


	//----- nvinfo : EIATTR_CRS_STACK_SIZE
	.align		4
.L_375:
        /*0074*/ 	.byte	0x04, 0x1e
        /*0076*/ 	.short	(.L_377 - .L_376)
.L_376:
        /*0078*/ 	.word	0x00000000


	//----- nvinfo : EIATTR_CBANK_PARAM_SIZE
	.align		4
.L_377:
        /*007c*/ 	.byte	0x03, 0x19
        /*007e*/ 	.short	0x0028


	//----- nvinfo : EIATTR_PARAM_CBANK
	.align		4
        /*0080*/ 	.byte	0x04, 0x0a
        /*0082*/ 	.short	(.L_379 - .L_378)
	.align		4
.L_378:
        /*0084*/ 	.word	index@(.nv.constant0.rdiv_at_b_for_scalar)
        /*0088*/ 	.short	0x0380
        /*008a*/ 	.short	0x0028


	//----- nvinfo : EIATTR_SW_WAR
	.align		4
.L_379:
        /*008c*/ 	.byte	0x04, 0x36
        /*008e*/ 	.short	(.L_381 - .L_380)
.L_380:
        /*0090*/ 	.word	0x00000008
.L_381:


//--------------------- .nv.info.rdiv_a_b_for_scalar --------------------------
	.section	.nv.info.rdiv_a_b_for_scalar,"",@"SHT_CUDA_INFO"
	.sectionflags	@""
	.align	4


	//----- nvinfo : EIATTR_CUDA_API_VERSION
	.align		4
        /*0000*/ 	.byte	0x04, 0x37
        /*0002*/ 	.short	(.L_383 - .L_382)
.L_382:
        /*0004*/ 	.word	0x00000082


	//----- nvinfo : EIATTR_KPARAM_INFO
	.align		4
.L_383:
        /*0008*/ 	.byte	0x04, 0x17
        /*000a*/ 	.short	(.L_385 - .L_384)
.L_384:
        /*000c*/ 	.word	0x00000000
        /*0010*/ 	.short	0x0004
        /*0012*/ 	.short	0x0020
        /*0014*/ 	.byte	0x00, 0xf0, 0x21, 0x00


	//----- nvinfo : EIATTR_KPARAM_INFO
	.align		4
.L_385:
        /*0018*/ 	.byte	0x04, 0x17
        /*001a*/ 	.short	(.L_387 - .L_386)
.L_386:
        /*001c*/ 	.word	0x00000000
        /*0020*/ 	.short	0x0003
        /*0022*/ 	.short	0x0018
        /*0024*/ 	.byte	0x00, 0xf0, 0x21, 0x00


	//----- nvinfo : EIATTR_KPARAM_INFO
	.align		4
.L_387:
        /*0028*/ 	.byte	0x04, 0x17
        /*002a*/ 	.short	(.L_389 - .L_388)
.L_388:
        /*002c*/ 	.word	0x00000000
        /*0030*/ 	.short	0x0002
        /*0032*/ 	.short	0x0010
        /*0034*/ 	.byte	0x00, 0xf5, 0x21, 0x00


	//----- nvinfo : EIATTR_KPARAM_INFO
	.align		4
.L_389:
        /*0038*/ 	.byte	0x04, 0x17
        /*003a*/ 	.short	(.L_391 - .L_390)
.L_390:
        /*003c*/ 	.word	0x00000000
        /*0040*/ 	.short	0x0001
        /*0042*/ 	.short	0x0008
        /*0044*/ 	.byte	0x00, 0xf0, 0x11, 0x00


	//----- nvinfo : EIATTR_KPARAM_INFO
	.align		4
.L_391:
        /*0048*/ 	.byte	0x04, 0x17
        /*004a*/ 	.short	(.L_393 - .L_392)
.L_392:
        /*004c*/ 	.word	0x00000000
        /*0050*/ 	.short	0x0000
        /*0052*/ 	.short	0x0000
        /*0054*/ 	.byte	0x00, 0xf5, 0x21, 0x00


	//----- nvinfo : EIATTR_SPARSE_MMA_MASK
	.align		4
.L_393:
        /*0058*/ 	.byte	0x03, 0x50
        /*005a*/ 	.short	0x0000


	//----- nvinfo : EIATTR_MAXREG_COUNT
	.align		4
        /*005c*/ 	.byte	0x03, 0x1b
        /*005e*/ 	.short	0x00ff


	//----- nvinfo : EIATTR_MERCURY_ISA_VERSION
	.align		4
        /*0060*/ 	.byte	0x03, 0x5f
        /*0062*/ 	.short	0x0101


	//----- nvinfo : EIATTR_VRC_CTA_INIT_COUNT
	.align		4
        /*0064*/ 	.byte	0x02, 0x4a
	.zero		1
	.zero		1


	//----- nvinfo : EIATTR_EXIT_INSTR_OFFSETS
	.align		4
        /*0068*/ 	.byte	0x04, 0x1c
        /*006a*/ 	.short	(.L_395 - .L_394)


	//   ....[0]....
.L_394:
        /*006c*/ 	.word	0x00000100


	//   ....[1]....
        /*0070*/ 	.word	0x00000300


	//----- nvinfo : EIATTR_CRS_STACK_SIZE
	.align		4
.L_395:
        /*0074*/ 	.byte	0x04, 0x1e
        /*0076*/ 	.short	(.L_397 - .L_396)
.L_396:
        /*0078*/ 	.word	0x00000000


	//----- nvinfo : EIATTR_CBANK_PARAM_SIZE
	.align		4
.L_397:
        /*007c*/ 	.byte	0x03, 0x19
        /*007e*/ 	.short	0x0028


	//----- nvinfo : EIATTR_PARAM_CBANK
	.align		4
        /*0080*/ 	.byte	0x04, 0x0a
        /*0082*/ 	.short	(.L_399 - .L_398)
	.align		4
.L_398:
        /*0084*/ 	.word	index@(.nv.constant0.rdiv_a_b_for_scalar)
        /*0088*/ 	.short	0x0380
        /*008a*/ 	.short	0x0028


	//----- nvinfo : EIATTR_SW_WAR
	.align		4
.L_399:
        /*008c*/ 	.byte	0x04, 0x36
        /*008e*/ 	.short	(.L_401 - .L_400)
.L_400:
        /*0090*/ 	.word	0x00000008
.L_401:


//--------------------- .nv.info.div_at_b_for_scalar --------------------------
	.section	.nv.info.div_at_b_for_scalar,"",@"SHT_CUDA_INFO"
	.sectionflags	@""
	.align	4


	//----- nvinfo : EIATTR_CUDA_API_VERSION
	.align		4
        /*0000*/ 	.byte	0x04, 0x37
        /*0002*/ 	.short	(.L_403 - .L_402)
.L_402:
        /*0004*/ 	.word	0x00000082


	//----- nvinfo : EIATTR_KPARAM_INFO
	.align		4
.L_403:
        /*0008*/ 	.byte	0x04, 0x17
        /*000a*/ 	.short	(.L_405 - .L_404)
.L_404:
        /*000c*/ 	.word	0x00000000
        /*0010*/ 	.short	0x0004
        /*0012*/ 	.short	0x0020
        /*0014*/ 	.byte	0x00, 0xf0, 0x21, 0x00


	//----- nvinfo : EIATTR_KPARAM_INFO
	.align		4
.L_405:
        /*0018*/ 	.byte	0x04, 0x17
        /*001a*/ 	.short	(.L_407 - .L_406)
.L_406:
        /*001c*/ 	.word	0x00000000
        /*0020*/ 	.short	0x0003
        /*0022*/ 	.short	0x0018
        /*0024*/ 	.byte	0x00, 0xf0, 0x21, 0x00


	//----- nvinfo : EIATTR_KPARAM_INFO
	.align		4
.L_407:
        /*0028*/ 	.byte	0x04, 0x17
        /*002a*/ 	.short	(.L_409 - .L_408)
.L_408:
        /*002c*/ 	.word	0x00000000
        /*0030*/ 	.short	0x0002
        /*0032*/ 	.short	0x0010
        /*0034*/ 	.byte	0x00, 0xf5, 0x21, 0x00


	//----- nvinfo : EIATTR_KPARAM_INFO
	.align		4
.L_409:
        /*0038*/ 	.byte	0x04, 0x17
        /*003a*/ 	.short	(.L_411 - .L_410)
.L_410:
        /*003c*/ 	.word	0x00000000
        /*0040*/ 	.short	0x0001
        /*0042*/ 	.short	0x0008
        /*0044*/ 	.byte	0x00, 0xf0, 0x11, 0x00


	//----- nvinfo : EIATTR_KPARAM_INFO
	.align		4
.L_411:
        /*0048*/ 	.byte	0x04, 0x17
        /*004a*/ 	.short	(.L_413 - .L_412)
.L_412:
        /*004c*/ 	.word	0x00000000
        /*0050*/ 	.short	0x0000
        /*0052*/ 	.short	0x0000
        /*0054*/ 	.byte	0x00, 0xf5, 0x21, 0x00


	//----- nvinfo : EIATTR_SPARSE_MMA_MASK
	.align		4
.L_413:
        /*0058*/ 	.byte	0x03, 0x50
        /*005a*/ 	.short	0x0000


	//----- nvinfo : EIATTR_MAXREG_COUNT
	.align		4
        /*005c*/ 	.byte	0x03, 0x1b
        /*005e*/ 	.short	0x00ff


	//----- nvinfo : EIATTR_MERCURY_ISA_VERSION
	.align		4
        /*0060*/ 	.byte	0x03, 0x5f
        /*0062*/ 	.short	0x0101


	//----- nvinfo : EIATTR_VRC_CTA_INIT_COUNT
	.align		4
        /*0064*/ 	.byte	0x02, 0x4a
	.zero		1
	.zero		1


	//----- nvinfo : EIATTR_EXIT_INSTR_OFFSETS
	.align		4
        /*0068*/ 	.byte	0x04, 0x1c
        /*006a*/ 	.short	(.L_415 - .L_414)


	//   ....[0]....
.L_414:
        /*006c*/ 	.word	0x00000100


	//   ....[1]....
        /*0070*/ 	.word	0x00000300


	//----- nvinfo : EIATTR_CRS_STACK_SIZE
	.align		4
.L_415:
        /*0074*/ 	.byte	0x04, 0x1e
        /*0076*/ 	.short	(.L_417 - .L_416)
.L_416:
        /*0078*/ 	.word	0x00000000


	//----- nvinfo : EIATTR_CBANK_PARAM_SIZE
	.align		4
.L_417:
        /*007c*/ 	.byte	0x03, 0x19
        /*007e*/ 	.short	0x0028


	//----- nvinfo : EIATTR_PARAM_CBANK
	.align		4
        /*0080*/ 	.byte	0x04, 0x0a
        /*0082*/ 	.short	(.L_419 - .L_418)
	.align		4
.L_418:
        /*0084*/ 	.word	index@(.nv.constant0.div_at_b_for_scalar)
        /*0088*/ 	.short	0x0380
        /*008a*/ 	.short	0x0028


	//----- nvinfo : EIATTR_SW_WAR
	.align		4
.L_419:
        /*008c*/ 	.byte	0x04, 0x36
        /*008e*/ 	.short	(.L_421 - .L_420)
.L_420:
        /*0090*/ 	.word	0x00000008
.L_421:


//--------------------- .nv.info.div_a_b_for_scalar --------------------------
	.section	.nv.info.div_a_b_for_scalar,"",@"SHT_CUDA_INFO"
	.sectionflags	@""
	.align	4


	//----- nvinfo : EIATTR_CUDA_API_VERSION
	.align		4
        /*0000*/ 	.byte	0x04, 0x37
        /*0002*/ 	.short	(.L_423 - .L_422)
.L_422:
        /*0004*/ 	.word	0x00000082


	//----- nvinfo : EIATTR_KPARAM_INFO
	.align		4
.L_423:
        /*0008*/ 	.byte	0x04, 0x17
        /*000a*/ 	.short	(.L_425 - .L_424)
.L_424:
        /*000c*/ 	.word	0x00000000
        /*0010*/ 	.short	0x0004
        /*0012*/ 	.short	0x0020
        /*0014*/ 	.byte	0x00, 0xf0, 0x21, 0x00


	//----- nvinfo : EIATTR_KPARAM_INFO
	.align		4
.L_425:
        /*0018*/ 	.byte	0x04, 0x17
        /*001a*/ 	.short	(.L_427 - .L_426)
.L_426:
        /*001c*/ 	.word	0x00000000
        /*0020*/ 	.short	0x0003
        /*0022*/ 	.short	0x0018
        /*0024*/ 	.byte	0x00, 0xf0, 0x21, 0x00


	//----- nvinfo : EIATTR_KPARAM_INFO
	.align		4
.L_427:
        /*0028*/ 	.byte	0x04, 0x17
        /*002a*/ 	.short	(.L_429 - .L_428)
.L_428:
        /*002c*/ 	.word	0x00000000
        /*0030*/ 	.short	0x0002
        /*0032*/ 	.short	0x0010
        /*0034*/ 	.byte	0x00, 0xf5, 0x21, 0x00


	//----- nvinfo : EIATTR_KPARAM_INFO
	.align		4
.L_429:
        /*0038*/ 	.byte	0x04, 0x17
        /*003a*/ 	.short	(.L_431 - .L_430)
.L_430:
        /*003c*/ 	.word	0x00000000
        /*0040*/ 	.short	0x0001
        /*0042*/ 	.short	0x0008
        /*0044*/ 	.byte	0x00, 0xf0, 0x11, 0x00


	//----- nvinfo : EIATTR_KPARAM_INFO
	.align		4
.L_431:
        /*0048*/ 	.byte	0x04, 0x17
        /*004a*/ 	.short	(.L_433 - .L_432)
.L_432:
        /*004c*/ 	.word	0x00000000
        /*0050*/ 	.short	0x0000
        /*0052*/ 	.short	0x0000
        /*0054*/ 	.byte	0x00, 0xf5, 0x21, 0x00


	//----- nvinfo : EIATTR_SPARSE_MMA_MASK
	.align		4
.L_433:
        /*0058*/ 	.byte	0x03, 0x50
        /*005a*/ 	.short	0x0000


	//----- nvinfo : EIATTR_MAXREG_COUNT
	.align		4
        /*005c*/ 	.byte	0x03, 0x1b
        /*005e*/ 	.short	0x00ff


	//----- nvinfo : EIATTR_MERCURY_ISA_VERSION
	.align		4
        /*0060*/ 	.byte	0x03, 0x5f
        /*0062*/ 	.short	0x0101


	//----- nvinfo : EIATTR_VRC_CTA_INIT_COUNT
	.align		4
        /*0064*/ 	.byte	0x02, 0x4a
	.zero		1
	.zero		1


	//----- nvinfo : EIATTR_EXIT_INSTR_OFFSETS
	.align		4
        /*0068*/ 	.byte	0x04, 0x1c
        /*006a*/ 	.short	(.L_435 - .L_434)


	//   ....[0]....
.L_434:
        /*006c*/ 	.word	0x00000100


	//   ....[1]....
        /*0070*/ 	.word	0x000002f0


	//----- nvinfo : EIATTR_CRS_STACK_SIZE
	.align		4
.L_435:
        /*0074*/ 	.byte	0x04, 0x1e
        /*0076*/ 	.short	(.L_437 - .L_436)
.L_436:
        /*0078*/ 	.word	0x00000000


	//----- nvinfo : EIATTR_CBANK_PARAM_SIZE
	.align		4
.L_437:
        /*007c*/ 	.byte	0x03, 0x19
        /*007e*/ 	.short	0x0028


	//----- nvinfo : EIATTR_PARAM_CBANK
	.align		4
        /*0080*/ 	.byte	0x04, 0x0a
        /*0082*/ 	.short	(.L_439 - .L_438)
	.align		4
.L_438:
        /*0084*/ 	.word	index@(.nv.constant0.div_a_b_for_scalar)
        /*0088*/ 	.short	0x0380
        /*008a*/ 	.short	0x0028


	//----- nvinfo : EIATTR_SW_WAR
	.align		4
.L_439:
        /*008c*/ 	.byte	0x04, 0x36
        /*008e*/ 	.short	(.L_441 - .L_440)
.L_440:
        /*0090*/ 	.word	0x00000008
.L_441:


//--------------------- .nv.info.mul_at_b_for_scalar --------------------------
	.section	.nv.info.mul_at_b_for_scalar,"",@"SHT_CUDA_INFO"
	.sectionflags	@""
	.align	4


	//----- nvinfo : EIATTR_CUDA_API_VERSION
	.align		4
        /*0000*/ 	.byte	0x04, 0x37
        /*0002*/ 	.short	(.L_443 - .L_442)
.L_442:
        /*0004*/ 	.word	0x00000082


	//----- nvinfo : EIATTR_KPARAM_INFO
	.align		4
.L_443:
        /*0008*/ 	.byte	0x04, 0x17
        /*000a*/ 	.short	(.L_445 - .L_444)
.L_444:
        /*000c*/ 	.word	0x00000000
        /*0010*/ 	.short	0x0004
        /*0012*/ 	.short	0x0020
        /*0014*/ 	.byte	0x00, 0xf0, 0x21, 0x00


	//----- nvinfo : EIATTR_KPARAM_INFO
	.align		4
.L_445:
        /*0018*/ 	.byte	0x04, 0x17
        /*001a*/ 	.short	(.L_447 - .L_446)
.L_446:
        /*001c*/ 	.word	0x00000000
        /*0020*/ 	.short	0x0003
        /*0022*/ 	.short	0x0018
        /*0024*/ 	.byte	0x00, 0xf0, 0x21, 0x00


	//----- nvinfo : EIATTR_KPARAM_INFO
	.align		4
.L_447:
        /*0028*/ 	.byte	0x04, 0x17
        /*002a*/ 	.short	(.L_449 - .L_448)
.L_448:
        /*002c*/ 	.word	0x00000000
        /*0030*/ 	.short	0x0002
        /*0032*/ 	.short	0x0010
        /*0034*/ 	.byte	0x00, 0xf5, 0x21, 0x00


	//----- nvinfo : EIATTR_KPARAM_INFO
	.align		4
.L_449:
        /*0038*/ 	.byte	0x04, 0x17
        /*003a*/ 	.short	(.L_451 - .L_450)
.L_450:
        /*003c*/ 	.word	0x00000000
        /*0040*/ 	.short	0x0001
        /*0042*/ 	.short	0x0008
        /*0044*/ 	.byte	0x00, 0xf0, 0x11, 0x00


	//----- nvinfo : EIATTR_KPARAM_INFO
	.align		4
.L_451:
        /*0048*/ 	.byte	0x04, 0x17
        /*004a*/ 	.short	(.L_453 - .L_452)
.L_452:
        /*004c*/ 	.word	0x00000000
        /*0050*/ 	.short	0x0000
        /*0052*/ 	.short	0x0000
        /*0054*/ 	.byte	0x00, 0xf5, 0x21, 0x00


	//----- nvinfo : EIATTR_SPARSE_MMA_MASK
	.align		4
.L_453:
        /*0058*/ 	.byte	0x03, 0x50
        /*005a*/ 	.short	0x0000


	//----- nvinfo : EIATTR_MAXREG_COUNT
	.align		4
        /*005c*/ 	.byte	0x03, 0x1b
        /*005e*/ 	.short	0x00ff


	//----- nvinfo : EIATTR_MERCURY_ISA_VERSION
	.align		4
        /*0060*/ 	.byte	0x03, 0x5f
        /*0062*/ 	.short	0x0101


	//----- nvinfo : EIATTR_VRC_CTA_INIT_COUNT
	.align		4
        /*0064*/ 	.byte	0x02, 0x4a
	.zero		1
	.zero		1


	//----- nvinfo : EIATTR_EXIT_INSTR_OFFSETS
	.align		4
        /*0068*/ 	.byte	0x04, 0x1c
        /*006a*/ 	.short	(.L_455 - .L_454)


	//   ....[0]....
.L_454:
        /*006c*/ 	.word	0x00000100


	//   ....[1]....
        /*0070*/ 	.word	0x00000230


	//----- nvinfo : EIATTR_CBANK_PARAM_SIZE
	.align		4
.L_455:
        /*0074*/ 	.byte	0x03, 0x19
        /*0076*/ 	.short	0x0028


	//----- nvinfo : EIATTR_PARAM_CBANK
	.align		4
        /*0078*/ 	.byte	0x04, 0x0a
        /*007a*/ 	.short	(.L_457 - .L_456)
	.align		4
.L_456:
        /*007c*/ 	.word	index@(.nv.constant0.mul_at_b_for_scalar)
        /*0080*/ 	.short	0x0380
        /*0082*/ 	.short	0x0028


	//----- nvinfo : EIATTR_SW_WAR
	.align		4
.L_457:
        /*0084*/ 	.byte	0x04, 0x36
        /*0086*/ 	.short	(.L_459 - .L_458)
.L_458:
        /*0088*/ 	.word	0x00000008
.L_459:


//--------------------- .nv.info.mul_a_b_for_scalar --------------------------
	.section	.nv.info.mul_a_b_for_scalar,"",@"SHT_CUDA_INFO"
	.sectionflags	@""
	.align	4


	//----- nvinfo : EIATTR_CUDA_API_VERSION
	.align		4
        /*0000*/ 	.byte	0x04, 0x37
        /*0002*/ 	.short	(.L_461 - .L_460)
.L_460:
        /*0004*/ 	.word	0x00000082


	//----- nvinfo : EIATTR_KPARAM_INFO
	.align		4
.L_461:
        /*0008*/ 	.byte	0x04, 0x17
        /*000a*/ 	.short	(.L_463 - .L_462)
.L_462:
        /*000c*/ 	.word	0x00000000
        /*0010*/ 	.short	0x0004
        /*0012*/ 	.short	0x0020
        /*0014*/ 	.byte	0x00, 0xf0, 0x21, 0x00


	//----- nvinfo : EIATTR_KPARAM_INFO
	.align		4
.L_463:
        /*0018*/ 	.byte	0x04, 0x17
        /*001a*/ 	.short	(.L_465 - .L_464)
.L_464:
        /*001c*/ 	.word	0x00000000
        /*0020*/ 	.short	0x0003
        /*0022*/ 	.short	0x0018
        /*0024*/ 	.byte	0x00, 0xf0, 0x21, 0x00


	//----- nvinfo : EIATTR_KPARAM_INFO
	.align		4
.L_465:
        /*0028*/ 	.byte	0x04, 0x17
        /*002a*/ 	.short	(.L_467 - .L_466)
.L_466:
        /*002c*/ 	.word	0x00000000
        /*0030*/ 	.short	0x0002
        /*0032*/ 	.short	0x0010
        /*0034*/ 	.byte	0x00, 0xf5, 0x21, 0x00


	//----- nvinfo : EIATTR_KPARAM_INFO
	.align		4
.L_467:
        /*0038*/ 	.byte	0x04, 0x17
        /*003a*/ 	.short	(.L_469 - .L_468)
.L_468:
        /*003c*/ 	.word	0x00000000
        /*0040*/ 	.short	0x0001
        /*0042*/ 	.short	0x0008
        /*0044*/ 	.byte	0x00, 0xf0, 0x11, 0x00


	//----- nvinfo : EIATTR_KPARAM_INFO
	.align		4
.L_469:
        /*0048*/ 	.byte	0x04, 0x17
        /*004a*/ 	.short	(.L_471 - .L_470)
.L_470:
        /*004c*/ 	.word	0x00000000
        /*0050*/ 	.short	0x0000
        /*0052*/ 	.short	0x0000
        /*0054*/ 	.byte	0x00, 0xf5, 0x21, 0x00


	//----- nvinfo : EIATTR_SPARSE_MMA_MASK
	.align		4
.L_471:
        /*0058*/ 	.byte	0x03, 0x50
        /*005a*/ 	.short	0x0000


	//----- nvinfo : EIATTR_MAXREG_COUNT
	.align		4
        /*005c*/ 	.byte	0x03, 0x1b
        /*005e*/ 	.short	0x00ff


	//----- nvinfo : EIATTR_MERCURY_ISA_VERSION
	.align		4
        /*0060*/ 	.byte	0x03, 0x5f
        /*0062*/ 	.short	0x0101


	//----- nvinfo : EIATTR_VRC_CTA_INIT_COUNT
	.align		4
        /*0064*/ 	.byte	0x02, 0x4a
	.zero		1
	.zero		1


	//----- nvinfo : EIATTR_EXIT_INSTR_OFFSETS
	.align		4
        /*0068*/ 	.byte	0x04, 0x1c
        /*006a*/ 	.short	(.L_473 - .L_472)


	//   ....[0]....
.L_472:
        /*006c*/ 	.word	0x00000100


	//   ....[1]....
        /*0070*/ 	.word	0x00000230


	//----- nvinfo : EIATTR_CBANK_PARAM_SIZE
	.align		4
.L_473:
        /*0074*/ 	.byte	0x03, 0x19
        /*0076*/ 	.short	0x0028


	//----- nvinfo : EIATTR_PARAM_CBANK
	.align		4
        /*0078*/ 	.byte	0x04, 0x0a
        /*007a*/ 	.short	(.L_475 - .L_474)
	.align		4
.L_474:
        /*007c*/ 	.word	index@(.nv.constant0.mul_a_b_for_scalar)
        /*0080*/ 	.short	0x0380
        /*0082*/ 	.short	0x0028


	//----- nvinfo : EIATTR_SW_WAR
	.align		4
.L_475:
        /*0084*/ 	.byte	0x04, 0x36
        /*0086*/ 	.short	(.L_477 - .L_476)
.L_476:
        /*0088*/ 	.word	0x00000008
.L_477:


//--------------------- .nv.info.rsub_at_b_for_scalar --------------------------
	.section	.nv.info.rsub_at_b_for_scalar,"",@"SHT_CUDA_INFO"
	.sectionflags	@""
	.align	4


	//----- nvinfo : EIATTR_CUDA_API_VERSION
	.align		4
        /*0000*/ 	.byte	0x04, 0x37
        /*0002*/ 	.short	(.L_479 - .L_478)
.L_478:
        /*0004*/ 	.word	0x00000082


	//----- nvinfo : EIATTR_KPARAM_INFO
	.align		4
.L_479:
        /*0008*/ 	.byte	0x04, 0x17
        /*000a*/ 	.short	(.L_481 - .L_480)
.L_480:
        /*000c*/ 	.word	0x00000000
        /*0010*/ 	.short	0x0004
        /*0012*/ 	.short	0x0020
        /*0014*/ 	.byte	0x00, 0xf0, 0x21, 0x00


	//----- nvinfo : EIATTR_KPARAM_INFO
	.align		4
.L_481:
        /*0018*/ 	.byte	0x04, 0x17
        /*001a*/ 	.short	(.L_483 - .L_482)
.L_482:
        /*001c*/ 	.word	0x00000000
        /*0020*/ 	.short	0x0003
        /*0022*/ 	.short	0x0018
        /*0024*/ 	.byte	0x00, 0xf0, 0x21, 0x00


	//----- nvinfo : EIATTR_KPARAM_INFO
	.align		4
.L_483:
        /*0028*/ 	.byte	0x04, 0x17
        /*002a*/ 	.short	(.L_485 - .L_484)
.L_484:
        /*002c*/ 	.word	0x00000000
        /*0030*/ 	.short	0x0002
        /*0032*/ 	.short	0x0010
        /*0034*/ 	.byte	0x00, 0xf5, 0x21, 0x00


	//----- nvinfo : EIATTR_KPARAM_INFO
	.align		4
.L_485:
        /*0038*/ 	.byte	0x04, 0x17
        /*003a*/ 	.short	(.L_487 - .L_486)
.L_486:
        /*003c*/ 	.word	0x00000000
        /*0040*/ 	.short	0x0001
        /*0042*/ 	.short	0x0008
        /*0044*/ 	.byte	0x00, 0xf0, 0x11, 0x00


	//----- nvinfo : EIATTR_KPARAM_INFO
	.align		4
.L_487:
        /*0048*/ 	.byte	0x04, 0x17
        /*004a*/ 	.short	(.L_489 - .L_488)
.L_488:
        /*004c*/ 	.word	0x00000000
        /*0050*/ 	.short	0x0000
        /*0052*/ 	.short	0x0000
        /*0054*/ 	.byte	0x00, 0xf5, 0x21, 0x00


	//----- nvinfo : EIATTR_SPARSE_MMA_MASK
	.align		4
.L_489:
        /*0058*/ 	.byte	0x03, 0x50
        /*005a*/ 	.short	0x0000


	//----- nvinfo : EIATTR_MAXREG_COUNT
	.align		4
        /*005c*/ 	.byte	0x03, 0x1b
        /*005e*/ 	.short	0x00ff


	//----- nvinfo : EIATTR_MERCURY_ISA_VERSION
	.align		4
        /*0060*/ 	.byte	0x03, 0x5f
        /*0062*/ 	.short	0x0101


	//----- nvinfo : EIATTR_VRC_CTA_INIT_COUNT
	.align		4
        /*0064*/ 	.byte	0x02, 0x4a
	.zero		1
	.zero		1


	//----- nvinfo : EIATTR_EXIT_INSTR_OFFSETS
	.align		4
        /*0068*/ 	.byte	0x04, 0x1c
        /*006a*/ 	.short	(.L_491 - .L_490)


	//   ....[0]....
.L_490:
        /*006c*/ 	.word	0x00000100


	//   ....[1]....
        /*0070*/ 	.word	0x00000230


	//----- nvinfo : EIATTR_CBANK_PARAM_SIZE
	.align		4
.L_491:
        /*0074*/ 	.byte	0x03, 0x19
        /*0076*/ 	.short	0x0028


	//----- nvinfo : EIATTR_PARAM_CBANK
	.align		4
        /*0078*/ 	.byte	0x04, 0x0a
        /*007a*/ 	.short	(.L_493 - .L_492)
	.align		4
.L_492:
        /*007c*/ 	.word	index@(.nv.constant0.rsub_at_b_for_scalar)
        /*0080*/ 	.short	0x0380
        /*0082*/ 	.short	0x0028


	//----- nvinfo : EIATTR_SW_WAR
	.align		4
.L_493:
        /*0084*/ 	.byte	0x04, 0x36
        /*0086*/ 	.short	(.L_495 - .L_494)
.L_494:
        /*0088*/ 	.word	0x00000008
.L_495:


//--------------------- .nv.info.rsub_a_b_for_scalar --------------------------
	.section	.nv.info.rsub_a_b_for_scalar,"",@"SHT_CUDA_INFO"
	.sectionflags	@""
	.align	4


	//----- nvinfo : EIATTR_CUDA_API_VERSION
	.align		4
        /*0000*/ 	.byte	0x04, 0x37
        /*0002*/ 	.short	(.L_497 - .L_496)
.L_496:
        /*0004*/ 	.word	0x00000082


	//----- nvinfo : EIATTR_KPARAM_INFO
	.align		4
.L_497:
        /*0008*/ 	.byte	0x04, 0x17
        /*000a*/ 	.short	(.L_499 - .L_498)
.L_498:
        /*000c*/ 	.word	0x00000000
        /*0010*/ 	.short	0x0004
        /*0012*/ 	.short	0x0020
        /*0014*/ 	.byte	0x00, 0xf0, 0x21, 0x00


	//----- nvinfo : EIATTR_KPARAM_INFO
	.align		4
.L_499:
        /*0018*/ 	.byte	0x04, 0x17
        /*001a*/ 	.short	(.L_501 - .L_500)
.L_500:
        /*001c*/ 	.word	0x00000000
        /*0020*/ 	.short	0x0003
        /*0022*/ 	.short	0x0018
        /*0024*/ 	.byte	0x00, 0xf0, 0x21, 0x00


	//----- nvinfo : EIATTR_KPARAM_INFO
	.align		4
.L_501:
        /*0028*/ 	.byte	0x04, 0x17
        /*002a*/ 	.short	(.L_503 - .L_502)
.L_502:
        /*002c*/ 	.word	0x00000000
        /*0030*/ 	.short	0x0002
        /*0032*/ 	.short	0x0010
        /*0034*/ 	.byte	0x00, 0xf5, 0x21, 0x00


	//----- nvinfo : EIATTR_KPARAM_INFO
	.align		4
.L_503:
        /*0038*/ 	.byte	0x04, 0x17
        /*003a*/ 	.short	(.L_505 - .L_504)
.L_504:
        /*003c*/ 	.word	0x00000000
        /*0040*/ 	.short	0x0001
        /*0042*/ 	.short	0x0008
        /*0044*/ 	.byte	0x00, 0xf0, 0x11, 0x00


	//----- nvinfo : EIATTR_KPARAM_INFO
	.align		4
.L_505:
        /*0048*/ 	.byte	0x04, 0x17
        /*004a*/ 	.short	(.L_507 - .L_506)
.L_506:
        /*004c*/ 	.word	0x00000000
        /*0050*/ 	.short	0x0000
        /*0052*/ 	.short	0x0000
        /*0054*/ 	.byte	0x00, 0xf5, 0x21, 0x00


	//----- nvinfo : EIATTR_SPARSE_MMA_MASK
	.align		4
.L_507:
        /*0058*/ 	.byte	0x03, 0x50
        /*005a*/ 	.short	0x0000


	//----- nvinfo : EIATTR_MAXREG_COUNT
	.align		4
        /*005c*/ 	.byte	0x03, 0x1b
        /*005e*/ 	.short	0x00ff


	//----- nvinfo : EIATTR_MERCURY_ISA_VERSION
	.align		4
        /*0060*/ 	.byte	0x03, 0x5f
        /*0062*/ 	.short	0x0101


	//----- nvinfo : EIATTR_VRC_CTA_INIT_COUNT
	.align		4
        /*0064*/ 	.byte	0x02, 0x4a
	.zero		1
	.zero		1


	//----- nvinfo : EIATTR_EXIT_INSTR_OFFSETS
	.align		4
        /*0068*/ 	.byte	0x04, 0x1c
        /*006a*/ 	.short	(.L_509 - .L_508)


	//   ....[0]....
.L_508:
        /*006c*/ 	.word	0x00000100


	//   ....[1]....
        /*0070*/ 	.word	0x00000230


	//----- nvinfo : EIATTR_CBANK_PARAM_SIZE
	.align		4
.L_509:
        /*0074*/ 	.byte	0x03, 0x19
        /*0076*/ 	.short	0x0028


	//----- nvinfo : EIATTR_PARAM_CBANK
	.align		4
        /*0078*/ 	.byte	0x04, 0x0a
        /*007a*/ 	.short	(.L_511 - .L_510)
	.align		4
.L_510:
        /*007c*/ 	.word	index@(.nv.constant0.rsub_a_b_for_scalar)
        /*0080*/ 	.short	0x0380
        /*0082*/ 	.short	0x0028


	//----- nvinfo : EIATTR_SW_WAR
	.align		4
.L_511:
        /*0084*/ 	.byte	0x04, 0x36
        /*0086*/ 	.short	(.L_513 - .L_512)
.L_512:
        /*0088*/ 	.word	0x00000008
.L_513:


//--------------------- .nv.info.sub_at_b_for_scalar --------------------------
	.section	.nv.info.sub_at_b_for_scalar,"",@"SHT_CUDA_INFO"
	.sectionflags	@""
	.align	4


	//----- nvinfo : EIATTR_CUDA_API_VERSION
	.align		4
        /*0000*/ 	.byte	0x04, 0x37
        /*0002*/ 	.short	(.L_515 - .L_514)
.L_514:
        /*0004*/ 	.word	0x00000082


	//----- nvinfo : EIATTR_KPARAM_INFO
	.align		4
.L_515:
        /*0008*/ 	.byte	0x04, 0x17
        /*000a*/ 	.short	(.L_517 - .L_516)
.L_516:
        /*000c*/ 	.word	0x00000000
        /*0010*/ 	.short	0x0004
        /*0012*/ 	.short	0x0020
        /*0014*/ 	.byte	0x00, 0xf0, 0x21, 0x00


	//----- nvinfo : EIATTR_KPARAM_INFO
	.align		4
.L_517:
        /*0018*/ 	.byte	0x04, 0x17
        /*001a*/ 	.short	(.L_519 - .L_518)
.L_518:
        /*001c*/ 	.word	0x00000000
        /*0020*/ 	.short	0x0003
        /*0022*/ 	.short	0x0018
        /*0024*/ 	.byte	0x00, 0xf0, 0x21, 0x00


	//----- nvinfo : EIATTR_KPARAM_INFO
	.align		4
.L_519:
        /*0028*/ 	.byte	0x04, 0x17
        /*002a*/ 	.short	(.L_521 - .L_520)
.L_520:
        /*002c*/ 	.word	0x00000000
        /*0030*/ 	.short	0x0002
        /*0032*/ 	.short	0x0010
        /*0034*/ 	.byte	0x00, 0xf5, 0x21, 0x00


	//----- nvinfo : EIATTR_KPARAM_INFO
	.align		4
.L_521:
        /*0038*/ 	.byte	0x04, 0x17
        /*003a*/ 	.short	(.L_523 - .L_522)
.L_522:
        /*003c*/ 	.word	0x00000000
        /*0040*/ 	.short	0x0001
        /*0042*/ 	.short	0x0008
        /*0044*/ 	.byte	0x00, 0xf0, 0x11, 0x00


	//----- nvinfo : EIATTR_KPARAM_INFO
	.align		4
.L_523:
        /*0048*/ 	.byte	0x04, 0x17
        /*004a*/ 	.short	(.L_525 - .L_524)
.L_524:
        /*004c*/ 	.word	0x00000000
        /*0050*/ 	.short	0x0000
        /*0052*/ 	.short	0x0000
        /*0054*/ 	.byte	0x00, 0xf5, 0x21, 0x00


	//----- nvinfo : EIATTR_SPARSE_MMA_MASK
	.align		4
.L_525:
        /*0058*/ 	.byte	0x03, 0x50
        /*005a*/ 	.short	0x0000


	//----- nvinfo : EIATTR_MAXREG_COUNT
	.align		4
        /*005c*/ 	.byte	0x03, 0x1b
        /*005e*/ 	.short	0x00ff


	//----- nvinfo : EIATTR_MERCURY_ISA_VERSION
	.align		4
        /*0060*/ 	.byte	0x03, 0x5f
        /*0062*/ 	.short	0x0101


	//----- nvinfo : EIATTR_VRC_CTA_INIT_COUNT
	.align		4
        /*0064*/ 	.byte	0x02, 0x4a
	.zero		1
	.zero		1


	//----- nvinfo : EIATTR_EXIT_INSTR_OFFSETS
	.align		4
        /*0068*/ 	.byte	0x04, 0x1c
        /*006a*/ 	.short	(.L_527 - .L_526)


	//   ....[0]....
.L_526:
        /*006c*/ 	.word	0x00000100


	//   ....[1]....
        /*0070*/ 	.word	0x00000230


	//----- nvinfo : EIATTR_CBANK_PARAM_SIZE
	.align		4
.L_527:
        /*0074*/ 	.byte	0x03, 0x19
        /*0076*/ 	.short	0x0028


	//----- nvinfo : EIATTR_PARAM_CBANK
	.align		4
        /*0078*/ 	.byte	0x04, 0x0a
        /*007a*/ 	.short	(.L_529 - .L_528)
	.align		4
.L_528:
        /*007c*/ 	.word	index@(.nv.constant0.sub_at_b_for_scalar)
        /*0080*/ 	.short	0x0380
        /*0082*/ 	.short	0x0028


	//----- nvinfo : EIATTR_SW_WAR
	.align		4
.L_529:
        /*0084*/ 	.byte	0x04, 0x36
        /*0086*/ 	.short	(.L_531 - .L_530)
.L_530:
        /*0088*/ 	.word	0x00000008
.L_531:


//--------------------- .nv.info.sub_a_b_for_scalar --------------------------
	.section	.nv.info.sub_a_b_for_scalar,"",@"SHT_CUDA_INFO"
	.sectionflags	@""
	.align	4


	//----- nvinfo : EIATTR_CUDA_API_VERSION
	.align		4
        /*0000*/ 	.byte	0x04, 0x37
        /*0002*/ 	.short	(.L_533 - .L_532)
.L_532:
        /*0004*/ 	.word	0x00000082


	//----- nvinfo : EIATTR_KPARAM_INFO
	.align		4
.L_533:
        /*0008*/ 	.byte	0x04, 0x17
        /*000a*/ 	.short	(.L_535 - .L_534)
.L_534:
        /*000c*/ 	.word	0x00000000
        /*0010*/ 	.short	0x0004
        /*0012*/ 	.short	0x0020
        /*0014*/ 	.byte	0x00, 0xf0, 0x21, 0x00


	//----- nvinfo : EIATTR_KPARAM_INFO
	.align		4
.L_535:
        /*0018*/ 	.byte	0x04, 0x17
        /*001a*/ 	.short	(.L_537 - .L_536)
.L_536:
        /*001c*/ 	.word	0x00000000
        /*0020*/ 	.short	0x0003
        /*0022*/ 	.short	0x0018
        /*0024*/ 	.byte	0x00, 0xf0, 0x21, 0x00


	//----- nvinfo : EIATTR_KPARAM_INFO
	.align		4
.L_537:
        /*0028*/ 	.byte	0x04, 0x17
        /*002a*/ 	.short	(.L_539 - .L_538)
.L_538:
        /*002c*/ 	.word	0x00000000
        /*0030*/ 	.short	0x0002
        /*0032*/ 	.short	0x0010
        /*0034*/ 	.byte	0x00, 0xf5, 0x21, 0x00


	//----- nvinfo : EIATTR_KPARAM_INFO
	.align		4
.L_539:
        /*0038*/ 	.byte	0x04, 0x17
        /*003a*/ 	.short	(.L_541 - .L_540)
.L_540:
        /*003c*/ 	.word	0x00000000
        /*0040*/ 	.short	0x0001
        /*0042*/ 	.short	0x0008
        /*0044*/ 	.byte	0x00, 0xf0, 0x11, 0x00


	//----- nvinfo : EIATTR_KPARAM_INFO
	.align		4
.L_541:
        /*0048*/ 	.byte	0x04, 0x17
        /*004a*/ 	.short	(.L_543 - .L_542)
.L_542:
        /*004c*/ 	.word	0x00000000
        /*0050*/ 	.short	0x0000
        /*0052*/ 	.short	0x0000
        /*0054*/ 	.byte	0x00, 0xf5, 0x21, 0x00


	//----- nvinfo : EIATTR_SPARSE_MMA_MASK
	.align		4
.L_543:
        /*0058*/ 	.byte	0x03, 0x50
        /*005a*/ 	.short	0x0000


	//----- nvinfo : EIATTR_MAXREG_COUNT
	.align		4
        /*005c*/ 	.byte	0x03, 0x1b
        /*005e*/ 	.short	0x00ff


	//----- nvinfo : EIATTR_MERCURY_ISA_VERSION
	.align		4
        /*0060*/ 	.byte	0x03, 0x5f
        /*0062*/ 	.short	0x0101


	//----- nvinfo : EIATTR_VRC_CTA_INIT_COUNT
	.align		4
        /*0064*/ 	.byte	0x02, 0x4a
	.zero		1
	.zero		1


	//----- nvinfo : EIATTR_EXIT_INSTR_OFFSETS
	.align		4
        /*0068*/ 	.byte	0x04, 0x1c
        /*006a*/ 	.short	(.L_545 - .L_544)


	//   ....[0]....
.L_544:
        /*006c*/ 	.word	0x00000100


	//   ....[1]....
        /*0070*/ 	.word	0x00000230


	//----- nvinfo : EIATTR_CBANK_PARAM_SIZE
	.align		4
.L_545:
        /*0074*/ 	.byte	0x03, 0x19
        /*0076*/ 	.short	0x0028


	//----- nvinfo : EIATTR_PARAM_CBANK
	.align		4
        /*0078*/ 	.byte	0x04, 0x0a
        /*007a*/ 	.short	(.L_547 - .L_546)
	.align		4
.L_546:
        /*007c*/ 	.word	index@(.nv.constant0.sub_a_b_for_scalar)
        /*0080*/ 	.short	0x0380
        /*0082*/ 	.short	0x0028


	//----- nvinfo : EIATTR_SW_WAR
	.align		4
.L_547:
        /*0084*/ 	.byte	0x04, 0x36
        /*0086*/ 	.short	(.L_549 - .L_548)
.L_548:
        /*0088*/ 	.word	0x00000008
.L_549:


//--------------------- .nv.info.add_at_b_for_scalar --------------------------
	.section	.nv.info.add_at_b_for_scalar,"",@"SHT_CUDA_INFO"
	.sectionflags	@""
	.align	4


	//----- nvinfo : EIATTR_CUDA_API_VERSION
	.align		4
        /*0000*/ 	.byte	0x04, 0x37
        /*0002*/ 	.short	(.L_551 - .L_550)
.L_550:
        /*0004*/ 	.word	0x00000082


	//----- nvinfo : EIATTR_KPARAM_INFO
	.align		4
.L_551:
        /*0008*/ 	.byte	0x04, 0x17
        /*000a*/ 	.short	(.L_553 - .L_552)
.L_552:
        /*000c*/ 	.word	0x00000000
        /*0010*/ 	.short	0x0004
        /*0012*/ 	.short	0x0020
        /*0014*/ 	.byte	0x00, 0xf0, 0x21, 0x00


	//----- nvinfo : EIATTR_KPARAM_INFO
	.align		4
.L_553:
        /*0018*/ 	.byte	0x04, 0x17
        /*001a*/ 	.short	(.L_555 - .L_554)
.L_554:
        /*001c*/ 	.word	0x00000000
        /*0020*/ 	.short	0x0003
        /*0022*/ 	.short	0x0018
        /*0024*/ 	.byte	0x00, 0xf0, 0x21, 0x00


	//----- nvinfo : EIATTR_KPARAM_INFO
	.align		4
.L_555:
        /*0028*/ 	.byte	0x04, 0x17
        /*002a*/ 	.short	(.L_557 - .L_556)
.L_556:
        /*002c*/ 	.word	0x00000000
        /*0030*/ 	.short	0x0002
        /*0032*/ 	.short	0x0010
        /*0034*/ 	.byte	0x00, 0xf5, 0x21, 0x00


	//----- nvinfo : EIATTR_KPARAM_INFO
	.align		4
.L_557:
        /*0038*/ 	.byte	0x04, 0x17
        /*003a*/ 	.short	(.L_559 - .L_558)
.L_558:
        /*003c*/ 	.word	0x00000000
        /*0040*/ 	.short	0x0001
        /*0042*/ 	.short	0x0008
        /*0044*/ 	.byte	0x00, 0xf0, 0x11, 0x00


	//----- nvinfo : EIATTR_KPARAM_INFO
	.align		4
.L_559:
        /*0048*/ 	.byte	0x04, 0x17
        /*004a*/ 	.short	(.L_561 - .L_560)
.L_560:
        /*004c*/ 	.word	0x00000000
        /*0050*/ 	.short	0x0000
        /*0052*/ 	.short	0x0000
        /*0054*/ 	.byte	0x00, 0xf5, 0x21, 0x00


	//----- nvinfo : EIATTR_SPARSE_MMA_MASK
	.align		4
.L_561:
        /*0058*/ 	.byte	0x03, 0x50
        /*005a*/ 	.short	0x0000


	//----- nvinfo : EIATTR_MAXREG_COUNT
	.align		4
        /*005c*/ 	.byte	0x03, 0x1b
        /*005e*/ 	.short	0x00ff


	//----- nvinfo : EIATTR_MERCURY_ISA_VERSION
	.align		4
        /*0060*/ 	.byte	0x03, 0x5f
        /*0062*/ 	.short	0x0101


	//----- nvinfo : EIATTR_VRC_CTA_INIT_COUNT
	.align		4
        /*0064*/ 	.byte	0x02, 0x4a
	.zero		1
	.zero		1


	//----- nvinfo : EIATTR_EXIT_INSTR_OFFSETS
	.align		4
        /*0068*/ 	.byte	0x04, 0x1c
        /*006a*/ 	.short	(.L_563 - .L_562)


	//   ....[0]....
.L_562:
        /*006c*/ 	.word	0x00000100


	//   ....[1]....
        /*0070*/ 	.word	0x00000230


	//----- nvinfo : EIATTR_CBANK_PARAM_SIZE
	.align		4
.L_563:
        /*0074*/ 	.byte	0x03, 0x19
        /*0076*/ 	.short	0x0028


	//----- nvinfo : EIATTR_PARAM_CBANK
	.align		4
        /*0078*/ 	.byte	0x04, 0x0a
        /*007a*/ 	.short	(.L_565 - .L_564)
	.align		4
.L_564:
        /*007c*/ 	.word	index@(.nv.constant0.add_at_b_for_scalar)
        /*0080*/ 	.short	0x0380
        /*0082*/ 	.short	0x0028


	//----- nvinfo : EIATTR_SW_WAR
	.align		4
.L_565:
        /*0084*/ 	.byte	0x04, 0x36
        /*0086*/ 	.short	(.L_567 - .L_566)
.L_566:
        /*0088*/ 	.word	0x00000008
.L_567:


//--------------------- .nv.info.add_a_b_for_scalar --------------------------
	.section	.nv.info.add_a_b_for_scalar,"",@"SHT_CUDA_INFO"
	.sectionflags	@""
	.align	4


	//----- nvinfo : EIATTR_CUDA_API_VERSION
	.align		4
        /*0000*/ 	.byte	0x04, 0x37
        /*0002*/ 	.short	(.L_569 - .L_568)
.L_568:
        /*0004*/ 	.word	0x00000082


	//----- nvinfo : EIATTR_KPARAM_INFO
	.align		4
.L_569:
        /*0008*/ 	.byte	0x04, 0x17
        /*000a*/ 	.short	(.L_571 - .L_570)
.L_570:
        /*000c*/ 	.word	0x00000000
        /*0010*/ 	.short	0x0004
        /*0012*/ 	.short	0x0020
        /*0014*/ 	.byte	0x00, 0xf0, 0x21, 0x00


	//----- nvinfo : EIATTR_KPARAM_INFO
	.align		4
.L_571:
        /*0018*/ 	.byte	0x04, 0x17
        /*001a*/ 	.short	(.L_573 - .L_572)
.L_572:
        /*001c*/ 	.word	0x00000000
        /*0020*/ 	.short	0x0003
        /*0022*/ 	.short	0x0018
        /*0024*/ 	.byte	0x00, 0xf0, 0x21, 0x00


	//----- nvinfo : EIATTR_KPARAM_INFO
	.align		4
.L_573:
        /*0028*/ 	.byte	0x04, 0x17
        /*002a*/ 	.short	(.L_575 - .L_574)
.L_574:
        /*002c*/ 	.word	0x00000000
        /*0030*/ 	.short	0x0002
        /*0032*/ 	.short	0x0010
        /*0034*/ 	.byte	0x00, 0xf5, 0x21, 0x00


	//----- nvinfo : EIATTR_KPARAM_INFO
	.align		4
.L_575:
        /*0038*/ 	.byte	0x04, 0x17
        /*003a*/ 	.short	(.L_577 - .L_576)
.L_576:
        /*003c*/ 	.word	0x00000000
        /*0040*/ 	.short	0x0001
        /*0042*/ 	.short	0x0008
        /*0044*/ 	.byte	0x00, 0xf0, 0x11, 0x00


	//----- nvinfo : EIATTR_KPARAM_INFO
	.align		4
.L_577:
        /*0048*/ 	.byte	0x04, 0x17
        /*004a*/ 	.short	(.L_579 - .L_578)
.L_578:
        /*004c*/ 	.word	0x00000000
        /*0050*/ 	.short	0x0000
        /*0052*/ 	.short	0x0000
        /*0054*/ 	.byte	0x00, 0xf5, 0x21, 0x00


	//----- nvinfo : EIATTR_SPARSE_MMA_MASK
	.align		4
.L_579:
        /*0058*/ 	.byte	0x03, 0x50
        /*005a*/ 	.short	0x0000


	//----- nvinfo : EIATTR_MAXREG_COUNT
	.align		4
        /*005c*/ 	.byte	0x03, 0x1b
        /*005e*/ 	.short	0x00ff


	//----- nvinfo : EIATTR_MERCURY_ISA_VERSION
	.align		4
        /*0060*/ 	.byte	0x03, 0x5f
        /*0062*/ 	.short	0x0101


	//----- nvinfo : EIATTR_VRC_CTA_INIT_COUNT
	.align		4
        /*0064*/ 	.byte	0x02, 0x4a
	.zero		1
	.zero		1


	//----- nvinfo : EIATTR_EXIT_INSTR_OFFSETS
	.align		4
        /*0068*/ 	.byte	0x04, 0x1c
        /*006a*/ 	.short	(.L_581 - .L_580)


	//   ....[0]....
.L_580:
        /*006c*/ 	.word	0x00000100


	//   ....[1]....
        /*0070*/ 	.word	0x00000230


	//----- nvinfo : EIATTR_CBANK_PARAM_SIZE
	.align		4
.L_581:
        /*0074*/ 	.byte	0x03, 0x19
        /*0076*/ 	.short	0x0028


	//----- nvinfo : EIATTR_PARAM_CBANK
	.align		4
        /*0078*/ 	.byte	0x04, 0x0a
        /*007a*/ 	.short	(.L_583 - .L_582)
	.align		4
.L_582:
        /*007c*/ 	.word	index@(.nv.constant0.add_a_b_for_scalar)
        /*0080*/ 	.short	0x0380
        /*0082*/ 	.short	0x0028


	//----- nvinfo : EIATTR_SW_WAR
	.align		4
.L_583:
        /*0084*/ 	.byte	0x04, 0x36
        /*0086*/ 	.short	(.L_585 - .L_584)
.L_584:
        /*0088*/ 	.word	0x00000008
.L_585:


//--------------------- .nv.info.div_at_bt_for_elems --------------------------
	.section	.nv.info.div_at_bt_for_elems,"",@"SHT_CUDA_INFO"
	.sectionflags	@""
	.align	4


	//----- nvinfo : EIATTR_CUDA_API_VERSION
	.align		4
        /*0000*/ 	.byte	0x04, 0x37
        /*0002*/ 	.short	(.L_587 - .L_586)
.L_586:
        /*0004*/ 	.word	0x00000082


	//----- nvinfo : EIATTR_KPARAM_INFO
	.align		4
.L_587:
        /*0008*/ 	.byte	0x04, 0x17
        /*000a*/ 	.short	(.L_589 - .L_588)
.L_588:
        /*000c*/ 	.word	0x00000000
        /*0010*/ 	.short	0x0004
        /*0012*/ 	.short	0x0020
        /*0014*/ 	.byte	0x00, 0xf0, 0x21, 0x00


	//----- nvinfo : EIATTR_KPARAM_INFO
	.align		4
.L_589:
        /*0018*/ 	.byte	0x04, 0x17
        /*001a*/ 	.short	(.L_591 - .L_590)
.L_590:
        /*001c*/ 	.word	0x00000000
        /*0020*/ 	.short	0x0003
        /*0022*/ 	.short	0x0018
        /*0024*/ 	.byte	0x00, 0xf0, 0x21, 0x00


	//----- nvinfo : EIATTR_KPARAM_INFO
	.align		4
.L_591:
        /*0028*/ 	.byte	0x04, 0x17
        /*002a*/ 	.short	(.L_593 - .L_592)
.L_592:
        /*002c*/ 	.word	0x00000000
        /*0030*/ 	.short	0x0002
        /*0032*/ 	.short	0x0010
        /*0034*/ 	.byte	0x00, 0xf5, 0x21, 0x00


	//----- nvinfo : EIATTR_KPARAM_INFO
	.align		4
.L_593:
        /*0038*/ 	.byte	0x04, 0x17
        /*003a*/ 	.short	(.L_595 - .L_594)
.L_594:
        /*003c*/ 	.word	0x00000000
        /*0040*/ 	.short	0x0001
        /*0042*/ 	.short	0x0008
        /*0044*/ 	.byte	0x00, 0xf5, 0x21, 0x00


	//----- nvinfo : EIATTR_KPARAM_INFO
	.align		4
.L_595:
        /*0048*/ 	.byte	0x04, 0x17
        /*004a*/ 	.short	(.L_597 - .L_596)
.L_596:
        /*004c*/ 	.word	0x00000000
        /*0050*/ 	.short	0x0000
        /*0052*/ 	.short	0x0000
        /*0054*/ 	.byte	0x00, 0xf5, 0x21, 0x00


	//----- nvinfo : EIATTR_SPARSE_MMA_MASK
	.align		4
.L_597:
        /*0058*/ 	.byte	0x03, 0x50
        /*005a*/ 	.short	0x0000


	//----- nvinfo : EIATTR_MAXREG_COUNT
	.align		4
        /*005c*/ 	.byte	0x03, 0x1b
        /*005e*/ 	.short	0x00ff


	//----- nvinfo : EIATTR_MERCURY_ISA_VERSION
	.align		4
        /*0060*/ 	.byte	0x03, 0x5f
        /*0062*/ 	.short	0x0101


	//----- nvinfo : EIATTR_VRC_CTA_INIT_COUNT
	.align		4
        /*0064*/ 	.byte	0x02, 0x4a
	.zero		1
	.zero		1


	//----- nvinfo : EIATTR_EXIT_INSTR_OFFSETS
	.align		4
        /*0068*/ 	.byte	0x04, 0x1c
        /*006a*/ 	.short	(.L_599 - .L_598)


	//   ....[0]....
.L_598:
        /*006c*/ 	.word	0x00000100


	//   ....[1]....
        /*0070*/ 	.word	0x00000340


	//----- nvinfo : EIATTR_CRS_STACK_SIZE
	.align		4
.L_599:
        /*0074*/ 	.byte	0x04, 0x1e
        /*0076*/ 	.short	(.L_601 - .L_600)
.L_600:
        /*0078*/ 	.word	0x00000000


	//----- nvinfo : EIATTR_CBANK_PARAM_SIZE
	.align		4
.L_601:
        /*007c*/ 	.byte	0x03, 0x19
        /*007e*/ 	.short	0x0028


	//----- nvinfo : EIATTR_PARAM_CBANK
	.align		4
        /*0080*/ 	.byte	0x04, 0x0a
        /*0082*/ 	.short	(.L_603 - .L_602)
	.align		4
.L_602:
        /*0084*/ 	.word	index@(.nv.constant0.div_at_bt_for_elems)
        /*0088*/ 	.short	0x0380
        /*008a*/ 	.short	0x0028


	//----- nvinfo : EIATTR_SW_WAR
	.align		4
.L_603:
        /*008c*/ 	.byte	0x04, 0x36
        /*008e*/ 	.short	(.L_605 - .L_604)
.L_604:
        /*0090*/ 	.word	0x00000008
.L_605:


//--------------------- .nv.info.div_a_bt_for_elems --------------------------
	.section	.nv.info.div_a_bt_for_elems,"",@"SHT_CUDA_INFO"
	.sectionflags	@""
	.align	4


	//----- nvinfo : EIATTR_CUDA_API_VERSION
	.align		4
        /*0000*/ 	.byte	0x04, 0x37
        /*0002*/ 	.short	(.L_607 - .L_606)
.L_606:
        /*0004*/ 	.word	0x00000082


	//----- nvinfo : EIATTR_KPARAM_INFO
	.align		4
.L_607:
        /*0008*/ 	.byte	0x04, 0x17
        /*000a*/ 	.short	(.L_609 - .L_608)
.L_608:
        /*000c*/ 	.word	0x00000000
        /*0010*/ 	.short	0x0004
        /*0012*/ 	.short	0x0020
        /*0014*/ 	.byte	0x00, 0xf0, 0x21, 0x00


	//----- nvinfo : EIATTR_KPARAM_INFO
	.align		4
.L_609:
        /*0018*/ 	.byte	0x04, 0x17
        /*001a*/ 	.short	(.L_611 - .L_610)
.L_610:
        /*001c*/ 	.word	0x00000000
        /*0020*/ 	.short	0x0003
        /*0022*/ 	.short	0x0018
        /*0024*/ 	.byte	0x00, 0xf0, 0x21, 0x00


	//----- nvinfo : EIATTR_KPARAM_INFO
	.align		4
.L_611:
        /*0028*/ 	.byte	0x04, 0x17
        /*002a*/ 	.short	(.L_613 - .L_612)
.L_612:
        /*002c*/ 	.word	0x00000000
        /*0030*/ 	.short	0x0002
        /*0032*/ 	.short	0x0010
        /*0034*/ 	.byte	0x00, 0xf5, 0x21, 0x00


	//----- nvinfo : EIATTR_KPARAM_INFO
	.align		4
.L_613:
        /*0038*/ 	.byte	0x04, 0x17
        /*003a*/ 	.short	(.L_615 - .L_614)
.L_614:
        /*003c*/ 	.word	0x00000000
        /*0040*/ 	.short	0x0001
        /*0042*/ 	.short	0x0008
        /*0044*/ 	.byte	0x00, 0xf5, 0x21, 0x00


	//----- nvinfo : EIATTR_KPARAM_INFO
	.align		4
.L_615:
        /*0048*/ 	.byte	0x04, 0x17
        /*004a*/ 	.short	(.L_617 - .L_616)
.L_616:
        /*004c*/ 	.word	0x00000000
        /*0050*/ 	.short	0x0000
        /*0052*/ 	.short	0x0000
        /*0054*/ 	.byte	0x00, 0xf5, 0x21, 0x00


	//----- nvinfo : EIATTR_SPARSE_MMA_MASK
	.align		4
.L_617:
        /*0058*/ 	.byte	0x03, 0x50
        /*005a*/ 	.short	0x0000


	//----- nvinfo : EIATTR_MAXREG_COUNT
	.align		4
        /*005c*/ 	.byte	0x03, 0x1b
        /*005e*/ 	.short	0x00ff


	//----- nvinfo : EIATTR_MERCURY_ISA_VERSION
	.align		4
        /*0060*/ 	.byte	0x03, 0x5f
        /*0062*/ 	.short	0x0101


	//----- nvinfo : EIATTR_VRC_CTA_INIT_COUNT
	.align		4
        /*0064*/ 	.byte	0x02, 0x4a
	.zero		1
	.zero		1


	//----- nvinfo : EIATTR_EXIT_INSTR_OFFSETS
	.align		4
        /*0068*/ 	.byte	0x04, 0x1c
        /*006a*/ 	.short	(.L_619 - .L_618)


	//   ....[0]....
.L_618:
        /*006c*/ 	.word	0x00000100


	//   ....[1]....
        /*0070*/ 	.word	0x00000330


	//----- nvinfo : EIATTR_CRS_STACK_SIZE
	.align		4
.L_619:
        /*0074*/ 	.byte	0x04, 0x1e
        /*0076*/ 	.short	(.L_621 - .L_620)
.L_620:
        /*0078*/ 	.word	0x00000000


	//----- nvinfo : EIATTR_CBANK_PARAM_SIZE
	.align		4
.L_621:
        /*007c*/ 	.byte	0x03, 0x19
        /*007e*/ 	.short	0x0028


	//----- nvinfo : EIATTR_PARAM_CBANK
	.align		4
        /*0080*/ 	.byte	0x04, 0x0a
        /*0082*/ 	.short	(.L_623 - .L_622)
	.align		4
.L_622:
        /*0084*/ 	.word	index@(.nv.constant0.div_a_bt_for_elems)
        /*0088*/ 	.short	0x0380
        /*008a*/ 	.short	0x0028


	//----- nvinfo : EIATTR_SW_WAR
	.align		4
.L_623:
        /*008c*/ 	.byte	0x04, 0x36
        /*008e*/ 	.short	(.L_625 - .L_624)
.L_624:
        /*0090*/ 	.word	0x00000008
.L_625:


//--------------------- .nv.info.div_at_b_for_elems --------------------------
	.section	.nv.info.div_at_b_for_elems,"",@"SHT_CUDA_INFO"
	.sectionflags	@""
	.align	4


	//----- nvinfo : EIATTR_CUDA_API_VERSION
	.align		4
        /*0000*/ 	.byte	0x04, 0x37
        /*0002*/ 	.short	(.L_627 - .L_626)
.L_626:
        /*0004*/ 	.word	0x00000082


	//----- nvinfo : EIATTR_KPARAM_INFO
	.align		4
.L_627:
        /*0008*/ 	.byte	0x04, 0x17
        /*000a*/ 	.short	(.L_629 - .L_628)
.L_628:
        /*000c*/ 	.word	0x00000000
        /*0010*/ 	.short	0x0004
        /*0012*/ 	.short	0x0020
        /*0014*/ 	.byte	0x00, 0xf0, 0x21, 0x00


	//----- nvinfo : EIATTR_KPARAM_INFO
	.align		4
.L_629:
        /*0018*/ 	.byte	0x04, 0x17
        /*001a*/ 	.short	(.L_631 - .L_630)
.L_630:
        /*001c*/ 	.word	0x00000000
        /*0020*/ 	.short	0x0003
        /*0022*/ 	.short	0x0018
        /*0024*/ 	.byte	0x00, 0xf0, 0x21, 0x00


	//----- nvinfo : EIATTR_KPARAM_INFO
	.align		4
.L_631:
        /*0028*/ 	.byte	0x04, 0x17
        /*002a*/ 	.short	(.L_633 - .L_632)
.L_632:
        /*002c*/ 	.word	0x00000000
        /*0030*/ 	.short	0x0002
        /*0032*/ 	.short	0x0010
        /*0034*/ 	.byte	0x00, 0xf5, 0x21, 0x00


	//----- nvinfo : EIATTR_KPARAM_INFO
	.align		4
.L_633:
        /*0038*/ 	.byte	0x04, 0x17
        /*003a*/ 	.short	(.L_635 - .L_634)
.L_634:
        /*003c*/ 	.word	0x00000000
        /*0040*/ 	.short	0x0001
        /*0042*/ 	.short	0x0008
        /*0044*/ 	.byte	0x00, 0xf5, 0x21, 0x00


	//----- nvinfo : EIATTR_KPARAM_INFO
	.align		4
.L_635:
        /*0048*/ 	.byte	0x04, 0x17
        /*004a*/ 	.short	(.L_637 - .L_636)
.L_636:
        /*004c*/ 	.word	0x00000000
        /*0050*/ 	.short	0x0000
        /*0052*/ 	.short	0x0000
        /*0054*/ 	.byte	0x00, 0xf5, 0x21, 0x00


	//----- nvinfo : EIATTR_SPARSE_MMA_MASK
	.align		4
.L_637:
        /*0058*/ 	.byte	0x03, 0x50
        /*005a*/ 	.short	0x0000


	//----- nvinfo : EIATTR_MAXREG_COUNT
	.align		4
        /*005c*/ 	.byte	0x03, 0x1b
        /*005e*/ 	.short	0x00ff


	//----- nvinfo : EIATTR_MERCURY_ISA_VERSION
	.align		4
        /*0060*/ 	.byte	0x03, 0x5f
        /*0062*/ 	.short	0x0101


	//----- nvinfo : EIATTR_VRC_CTA_INIT_COUNT
	.align		4
        /*0064*/ 	.byte	0x02, 0x4a
	.zero		1
	.zero		1


	//----- nvinfo : EIATTR_EXIT_INSTR_OFFSETS
	.align		4
        /*0068*/ 	.byte	0x04, 0x1c
        /*006a*/ 	.short	(.L_639 - .L_638)


	//   ....[0]....
.L_638:
        /*006c*/ 	.word	0x00000100


	//   ....[1]....
        /*0070*/ 	.word	0x00000330


	//----- nvinfo : EIATTR_CRS_STACK_SIZE
	.align		4
.L_639:
        /*0074*/ 	.byte	0x04, 0x1e
        /*0076*/ 	.short	(.L_641 - .L_640)
.L_640:
        /*0078*/ 	.word	0x00000000


	//----- nvinfo : EIATTR_CBANK_PARAM_SIZE
	.align		4
.L_641:
        /*007c*/ 	.byte	0x03, 0x19
        /*007e*/ 	.short	0x0028


	//----- nvinfo : EIATTR_PARAM_CBANK
	.align		4
        /*0080*/ 	.byte	0x04, 0x0a
        /*0082*/ 	.short	(.L_643 - .L_642)
	.align		4
.L_642:
        /*0084*/ 	.word	index@(.nv.constant0.div_at_b_for_elems)
        /*0088*/ 	.short	0x0380
        /*008a*/ 	.short	0x0028


	//----- nvinfo : EIATTR_SW_WAR
	.align		4
.L_643:
        /*008c*/ 	.byte	0x04, 0x36
        /*008e*/ 	.short	(.L_645 - .L_644)
.L_644:
        /*0090*/ 	.word	0x00000008
.L_645:


//--------------------- .nv.info.div_a_b_for_elems --------------------------
	.section	.nv.info.div_a_b_for_elems,"",@"SHT_CUDA_INFO"
	.sectionflags	@""
	.align	4


	//----- nvinfo : EIATTR_CUDA_API_VERSION
	.align		4
        /*0000*/ 	.byte	0x04, 0x37
        /*0002*/ 	.short	(.L_647 - .L_646)
.L_646:
        /*0004*/ 	.word	0x00000082


	//----- nvinfo : EIATTR_KPARAM_INFO
	.align		4
.L_647:
        /*0008*/ 	.byte	0x04, 0x17
        /*000a*/ 	.short	(.L_649 - .L_648)
.L_648:
        /*000c*/ 	.word	0x00000000
        /*0010*/ 	.short	0x0004
        /*0012*/ 	.short	0x0020
        /*0014*/ 	.byte	0x00, 0xf0, 0x21, 0x00


	//----- nvinfo : EIATTR_KPARAM_INFO
	.align		4
.L_649:
        /*0018*/ 	.byte	0x04, 0x17
        /*001a*/ 	.short	(.L_651 - .L_650)
.L_650:
        /*001c*/ 	.word	0x00000000
        /*0020*/ 	.short	0x0003
        /*0022*/ 	.short	0x0018
        /*0024*/ 	.byte	0x00, 0xf0, 0x21, 0x00


	//----- nvinfo : EIATTR_KPARAM_INFO
	.align		4
.L_651:
        /*0028*/ 	.byte	0x04, 0x17
        /*002a*/ 	.short	(.L_653 - .L_652)
.L_652:
        /*002c*/ 	.word	0x00000000
        /*0030*/ 	.short	0x0002
        /*0032*/ 	.short	0x0010
        /*0034*/ 	.byte	0x00, 0xf5, 0x21, 0x00


	//----- nvinfo : EIATTR_KPARAM_INFO
	.align		4
.L_653:
        /*0038*/ 	.byte	0x04, 0x17
        /*003a*/ 	.short	(.L_655 - .L_654)
.L_654:
        /*003c*/ 	.word	0x00000000
        /*0040*/ 	.short	0x0001
        /*0042*/ 	.short	0x0008
        /*0044*/ 	.byte	0x00, 0xf5, 0x21, 0x00


	//----- nvinfo : EIATTR_KPARAM_INFO
	.align		4
.L_655:
        /*0048*/ 	.byte	0x04, 0x17
        /*004a*/ 	.short	(.L_657 - .L_656)
.L_656:
        /*004c*/ 	.word	0x00000000
        /*0050*/ 	.short	0x0000
        /*0052*/ 	.short	0x0000
        /*0054*/ 	.byte	0x00, 0xf5, 0x21, 0x00


	//----- nvinfo : EIATTR_SPARSE_MMA_MASK
	.align		4
.L_657:
        /*0058*/ 	.byte	0x03, 0x50
        /*005a*/ 	.short	0x0000


	//----- nvinfo : EIATTR_MAXREG_COUNT
	.align		4
        /*005c*/ 	.byte	0x03, 0x1b
        /*005e*/ 	.short	0x00ff


	//----- nvinfo : EIATTR_MERCURY_ISA_VERSION
	.align		4
        /*0060*/ 	.byte	0x03, 0x5f
        /*0062*/ 	.short	0x0101


	//----- nvinfo : EIATTR_VRC_CTA_INIT_COUNT
	.align		4
        /*0064*/ 	.byte	0x02, 0x4a
	.zero		1
	.zero		1


	//----- nvinfo : EIATTR_EXIT_INSTR_OFFSETS
	.align		4
        /*0068*/ 	.byte	0x04, 0x1c
        /*006a*/ 	.short	(.L_659 - .L_658)


	//   ....[0]....
.L_658:
        /*006c*/ 	.word	0x00000100


	//   ....[1]....
        /*0070*/ 	.word	0x00000310


	//----- nvinfo : EIATTR_CRS_STACK_SIZE
	.align		4
.L_659:
        /*0074*/ 	.byte	0x04, 0x1e
        /*0076*/ 	.short	(.L_661 - .L_660)
.L_660:
        /*0078*/ 	.word	0x00000000


	//----- nvinfo : EIATTR_CBANK_PARAM_SIZE
	.align		4
.L_661:
        /*007c*/ 	.byte	0x03, 0x19
        /*007e*/ 	.short	0x0028


	//----- nvinfo : EIATTR_PARAM_CBANK
	.align		4
        /*0080*/ 	.byte	0x04, 0x0a
        /*0082*/ 	.short	(.L_663 - .L_662)
	.align		4
.L_662:
        /*0084*/ 	.word	index@(.nv.constant0.div_a_b_for_elems)
        /*0088*/ 	.short	0x0380
        /*008a*/ 	.short	0x0028


	//----- nvinfo : EIATTR_SW_WAR
	.align		4
.L_663:
        /*008c*/ 	.byte	0x04, 0x36
        /*008e*/ 	.short	(.L_665 - .L_664)
.L_664:
        /*0090*/ 	.word	0x00000008
.L_665:


//--------------------- .nv.info.mul_at_bt_for_elems --------------------------
	.section	.nv.info.mul_at_bt_for_elems,"",@"SHT_CUDA_INFO"
	.sectionflags	@""
	.align	4


	//----- nvinfo : EIATTR_CUDA_API_VERSION
	.align		4
        /*0000*/ 	.byte	0x04, 0x37
        /*0002*/ 	.short	(.L_667 - .L_666)
.L_666:
        /*0004*/ 	.word	0x00000082


	//----- nvinfo : EIATTR_KPARAM_INFO
	.align		4
.L_667:
        /*0008*/ 	.byte	0x04, 0x17
        /*000a*/ 	.short	(.L_669 - .L_668)
.L_668:
        /*000c*/ 	.word	0x00000000
        /*0010*/ 	.short	0x0004
        /*0012*/ 	.short	0x0020
        /*0014*/ 	.byte	0x00, 0xf0, 0x21, 0x00


	//----- nvinfo : EIATTR_KPARAM_INFO
	.align		4
.L_669:
        /*0018*/ 	.byte	0x04, 0x17
        /*001a*/ 	.short	(.L_671 - .L_670)
.L_670:
        /*001c*/ 	.word	0x00000000
        /*0020*/ 	.short	0x0003
        /*0022*/ 	.short	0x0018
        /*0024*/ 	.byte	0x00, 0xf0, 0x21, 0x00


	//----- nvinfo : EIATTR_KPARAM_INFO
	.align		4
.L_671:
        /*0028*/ 	.byte	0x04, 0x17
        /*002a*/ 	.short	(.L_673 - .L_672)
.L_672:
        /*002c*/ 	.word	0x00000000
        /*0030*/ 	.short	0x0002
        /*0032*/ 	.short	0x0010
        /*0034*/ 	.byte	0x00, 0xf5, 0x21, 0x00


	//----- nvinfo : EIATTR_KPARAM_INFO
	.align		4
.L_673:
        /*0038*/ 	.byte	0x04, 0x17
        /*003a*/ 	.short	(.L_675 - .L_674)
.L_674:
        /*003c*/ 	.word	0x00000000
        /*0040*/ 	.short	0x0001
        /*0042*/ 	.short	0x0008
        /*0044*/ 	.byte	0x00, 0xf5, 0x21, 0x00


	//----- nvinfo : EIATTR_KPARAM_INFO
	.align		4
.L_675:
        /*0048*/ 	.byte	0x04, 0x17
        /*004a*/ 	.short	(.L_677 - .L_676)
.L_676:
        /*004c*/ 	.word	0x00000000
        /*0050*/ 	.short	0x0000
        /*0052*/ 	.short	0x0000
        /*0054*/ 	.byte	0x00, 0xf5, 0x21, 0x00


	//----- nvinfo : EIATTR_SPARSE_MMA_MASK
	.align		4
.L_677:
        /*0058*/ 	.byte	0x03, 0x50
        /*005a*/ 	.short	0x0000


	//----- nvinfo : EIATTR_MAXREG_COUNT
	.align		4
        /*005c*/ 	.byte	0x03, 0x1b
        /*005e*/ 	.short	0x00ff


	//----- nvinfo : EIATTR_MERCURY_ISA_VERSION
	.align		4
        /*0060*/ 	.byte	0x03, 0x5f
        /*0062*/ 	.short	0x0101


	//----- nvinfo : EIATTR_VRC_CTA_INIT_COUNT
	.align		4
        /*0064*/ 	.byte	0x02, 0x4a
	.zero		1
	.zero		1


	//----- nvinfo : EIATTR_EXIT_INSTR_OFFSETS
	.align		4
        /*0068*/ 	.byte	0x04, 0x1c
        /*006a*/ 	.short	(.L_679 - .L_678)


	//   ....[0]....
.L_678:
        /*006c*/ 	.word	0x00000100


	//   ....[1]....
        /*0070*/ 	.word	0x00000270


	//----- nvinfo : EIATTR_CBANK_PARAM_SIZE
	.align		4
.L_679:
        /*0074*/ 	.byte	0x03, 0x19
        /*0076*/ 	.short	0x0028


	//----- nvinfo : EIATTR_PARAM_CBANK
	.align		4
        /*0078*/ 	.byte	0x04, 0x0a
        /*007a*/ 	.short	(.L_681 - .L_680)
	.align		4
.L_680:
        /*007c*/ 	.word	index@(.nv.constant0.mul_at_bt_for_elems)
        /*0080*/ 	.short	0x0380
        /*0082*/ 	.short	0x0028


	//----- nvinfo : EIATTR_SW_WAR
	.align		4
.L_681:
        /*0084*/ 	.byte	0x04, 0x36
        /*0086*/ 	.short	(.L_683 - .L_682)
.L_682:
        /*0088*/ 	.word	0x00000008
.L_683:


//--------------------- .nv.info.mul_a_bt_for_elems --------------------------
	.section	.nv.info.mul_a_bt_for_elems,"",@"SHT_CUDA_INFO"
	.sectionflags	@""
	.align	4


	//----- nvinfo : EIATTR_CUDA_API_VERSION
	.align		4
        /*0000*/ 	.byte	0x04, 0x37
        /*0002*/ 	.short	(.L_685 - .L_684)
.L_684:
        /*0004*/ 	.word	0x00000082


	//----- nvinfo : EIATTR_KPARAM_INFO
	.align		4
.L_685:
        /*0008*/ 	.byte	0x04, 0x17
        /*000a*/ 	.short	(.L_687 - .L_686)
.L_686:
        /*000c*/ 	.word	0x00000000
        /*0010*/ 	.short	0x0004
        /*0012*/ 	.short	0x0020
        /*0014*/ 	.byte	0x00, 0xf0, 0x21, 0x00


	//----- nvinfo : EIATTR_KPARAM_INFO
	.align		4
.L_687:
        /*0018*/ 	.byte	0x04, 0x17
        /*001a*/ 	.short	(.L_689 - .L_688)
.L_688:
        /*001c*/ 	.word	0x00000000
        /*0020*/ 	.short	0x0003
        /*0022*/ 	.short	0x0018
        /*0024*/ 	.byte	0x00, 0xf0, 0x21, 0x00


	//----- nvinfo : EIATTR_KPARAM_INFO
	.align		4
.L_689:
        /*0028*/ 	.byte	0x04, 0x17
        /*002a*/ 	.short	(.L_691 - .L_690)
.L_690:
        /*002c*/ 	.word	0x00000000
        /*0030*/ 	.short	0x0002
        /*0032*/ 	.short	0x0010
        /*0034*/ 	.byte	0x00, 0xf5, 0x21, 0x00


	//----- nvinfo : EIATTR_KPARAM_INFO
	.align		4
.L_691:
        /*0038*/ 	.byte	0x04, 0x17
        /*003a*/ 	.short	(.L_693 - .L_692)
.L_692:
        /*003c*/ 	.word	0x00000000
        /*0040*/ 	.short	0x0001
        /*0042*/ 	.short	0x0008
        /*0044*/ 	.byte	0x00, 0xf5, 0x21, 0x00


	//----- nvinfo : EIATTR_KPARAM_INFO
	.align		4
.L_693:
        /*0048*/ 	.byte	0x04, 0x17
        /*004a*/ 	.short	(.L_695 - .L_694)
.L_694:
        /*004c*/ 	.word	0x00000000
        /*0050*/ 	.short	0x0000
        /*0052*/ 	.short	0x0000
        /*0054*/ 	.byte	0x00, 0xf5, 0x21, 0x00


	//----- nvinfo : EIATTR_SPARSE_MMA_MASK
	.align		4
.L_695:
        /*0058*/ 	.byte	0x03, 0x50
        /*005a*/ 	.short	0x0000


	//----- nvinfo : EIATTR_MAXREG_COUNT
	.align		4
        /*005c*/ 	.byte	0x03, 0x1b
        /*005e*/ 	.short	0x00ff


	//----- nvinfo : EIATTR_MERCURY_ISA_VERSION
	.align		4
        /*0060*/ 	.byte	0x03, 0x5f
        /*0062*/ 	.short	0x0101


	//----- nvinfo : EIATTR_VRC_CTA_INIT_COUNT
	.align		4
        /*0064*/ 	.byte	0x02, 0x4a
	.zero		1
	.zero		1


	//----- nvinfo : EIATTR_EXIT_INSTR_OFFSETS
	.align		4
        /*0068*/ 	.byte	0x04, 0x1c
        /*006a*/ 	.short	(.L_697 - .L_696)


	//   ....[0]....
.L_696:
        /*006c*/ 	.word	0x00000100


	//   ....[1]....
        /*0070*/ 	.word	0x00000270


	//----- nvinfo : EIATTR_CBANK_PARAM_SIZE
	.align		4
.L_697:
        /*0074*/ 	.byte	0x03, 0x19
        /*0076*/ 	.short	0x0028


	//----- nvinfo : EIATTR_PARAM_CBANK
	.align		4
        /*0078*/ 	.byte	0x04, 0x0a
        /*007a*/ 	.short	(.L_699 - .L_698)
	.align		4
.L_698:
        /*007c*/ 	.word	index@(.nv.constant0.mul_a_bt_for_elems)
        /*0080*/ 	.short	0x0380
        /*0082*/ 	.short	0x0028


	//----- nvinfo : EIATTR_SW_WAR
	.align		4
.L_699:
        /*0084*/ 	.byte	0x04, 0x36
        /*0086*/ 	.short	(.L_701 - .L_700)
.L_700:
        /*0088*/ 	.word	0x00000008
.L_701:


//--------------------- .nv.info.mul_at_b_for_elems --------------------------
	.section	.nv.info.mul_at_b_for_elems,"",@"SHT_CUDA_INFO"
	.sectionflags	@""
	.align	4


	//----- nvinfo : EIATTR_CUDA_API_VERSION
	.align		4
        /*0000*/ 	.byte	0x04, 0x37
        /*0002*/ 	.short	(.L_703 - .L_702)
.L_702:
        /*0004*/ 	.word	0x00000082


	//----- nvinfo : EIATTR_KPARAM_INFO
	.align		4
.L_703:
        /*0008*/ 	.byte	0x04, 0x17
        /*000a*/ 	.short	(.L_705 - .L_704)
.L_704:
        /*000c*/ 	.word	0x00000000
        /*0010*/ 	.short	0x0004
        /*0012*/ 	.short	0x0020
        /*0014*/ 	.byte	0x00, 0xf0, 0x21, 0x00


	//----- nvinfo : EIATTR_KPARAM_INFO
	.align		4
.L_705:
        /*0018*/ 	.byte	0x04, 0x17
        /*001a*/ 	.short	(.L_707 - .L_706)
.L_706:
        /*001c*/ 	.word	0x00000000
        /*0020*/ 	.short	0x0003
        /*0022*/ 	.short	0x0018
        /*0024*/ 	.byte	0x00, 0xf0, 0x21, 0x00


	//----- nvinfo : EIATTR_KPARAM_INFO
	.align		4
.L_707:
        /*0028*/ 	.byte	0x04, 0x17
        /*002a*/ 	.short	(.L_709 - .L_708)
.L_708:
        /*002c*/ 	.word	0x00000000
        /*0030*/ 	.short	0x0002
        /*0032*/ 	.short	0x0010
        /*0034*/ 	.byte	0x00, 0xf5, 0x21, 0x00


	//----- nvinfo : EIATTR_KPARAM_INFO
	.align		4
.L_709:
        /*0038*/ 	.byte	0x04, 0x17
        /*003a*/ 	.short	(.L_711 - .L_710)
.L_710:
        /*003c*/ 	.word	0x00000000
        /*0040*/ 	.short	0x0001
        /*0042*/ 	.short	0x0008
        /*0044*/ 	.byte	0x00, 0xf5, 0x21, 0x00


	//----- nvinfo : EIATTR_KPARAM_INFO
	.align		4
.L_711:
        /*0048*/ 	.byte	0x04, 0x17
        /*004a*/ 	.short	(.L_713 - .L_712)
.L_712:
        /*004c*/ 	.word	0x00000000
        /*0050*/ 	.short	0x0000
        /*0052*/ 	.short	0x0000
        /*0054*/ 	.byte	0x00, 0xf5, 0x21, 0x00


	//----- nvinfo : EIATTR_SPARSE_MMA_MASK
	.align		4
.L_713:
        /*0058*/ 	.byte	0x03, 0x50
        /*005a*/ 	.short	0x0000


	//----- nvinfo : EIATTR_MAXREG_COUNT
	.align		4
        /*005c*/ 	.byte	0x03, 0x1b
        /*005e*/ 	.short	0x00ff


	//----- nvinfo : EIATTR_MERCURY_ISA_VERSION
	.align		4
        /*0060*/ 	.byte	0x03, 0x5f
        /*0062*/ 	.short	0x0101


	//----- nvinfo : EIATTR_VRC_CTA_INIT_COUNT
	.align		4
        /*0064*/ 	.byte	0x02, 0x4a
	.zero		1
	.zero		1


	//----- nvinfo : EIATTR_EXIT_INSTR_OFFSETS
	.align		4
        /*0068*/ 	.byte	0x04, 0x1c
        /*006a*/ 	.short	(.L_715 - .L_714)


	//   ....[0]....
.L_714:
        /*006c*/ 	.word	0x00000100


	//   ....[1]....
        /*0070*/ 	.word	0x00000270


	//----- nvinfo : EIATTR_CBANK_PARAM_SIZE
	.align		4
.L_715:
        /*0074*/ 	.byte	0x03, 0x19
        /*0076*/ 	.short	0x0028


	//----- nvinfo : EIATTR_PARAM_CBANK
	.align		4
        /*0078*/ 	.byte	0x04, 0x0a
        /*007a*/ 	.short	(.L_717 - .L_716)
	.align		4
.L_716:
        /*007c*/ 	.word	index@(.nv.constant0.mul_at_b_for_elems)
        /*0080*/ 	.short	0x0380
        /*0082*/ 	.short	0x0028


	//----- nvinfo : EIATTR_SW_WAR
	.align		4
.L_717:
        /*0084*/ 	.byte	0x04, 0x36
        /*0086*/ 	.short	(.L_719 - .L_718)
.L_718:
        /*0088*/ 	.word	0x00000008
.L_719:


//--------------------- .nv.info.mul_a_b_for_elems --------------------------
	.section	.nv.info.mul_a_b_for_elems,"",@"SHT_CUDA_INFO"
	.sectionflags	@""
	.align	4


	//----- nvinfo : EIATTR_CUDA_API_VERSION
	.align		4
        /*0000*/ 	.byte	0x04, 0x37
        /*0002*/ 	.short	(.L_721 - .L_720)
.L_720:
        /*0004*/ 	.word	0x00000082


	//----- nvinfo : EIATTR_KPARAM_INFO
	.align		4
.L_721:
        /*0008*/ 	.byte	0x04, 0x17
        /*000a*/ 	.short	(.L_723 - .L_722)
.L_722:
        /*000c*/ 	.word	0x00000000
        /*0010*/ 	.short	0x0004
        /*0012*/ 	.short	0x0020
        /*0014*/ 	.byte	0x00, 0xf0, 0x21, 0x00


	//----- nvinfo : EIATTR_KPARAM_INFO
	.align		4
.L_723:
        /*0018*/ 	.byte	0x04, 0x17
        /*001a*/ 	.short	(.L_725 - .L_724)
.L_724:
        /*001c*/ 	.word	0x00000000
        /*0020*/ 	.short	0x0003
        /*0022*/ 	.short	0x0018
        /*0024*/ 	.byte	0x00, 0xf0, 0x21, 0x00


	//----- nvinfo : EIATTR_KPARAM_INFO
	.align		4
.L_725:
        /*0028*/ 	.byte	0x04, 0x17
        /*002a*/ 	.short	(.L_727 - .L_726)
.L_726:
        /*002c*/ 	.word	0x00000000
        /*0030*/ 	.short	0x0002
        /*0032*/ 	.short	0x0010
        /*0034*/ 	.byte	0x00, 0xf5, 0x21, 0x00


	//----- nvinfo : EIATTR_KPARAM_INFO
	.align		4
.L_727:
        /*0038*/ 	.byte	0x04, 0x17
        /*003a*/ 	.short	(.L_729 - .L_728)
.L_728:
        /*003c*/ 	.word	0x00000000
        /*0040*/ 	.short	0x0001
        /*0042*/ 	.short	0x0008
        /*0044*/ 	.byte	0x00, 0xf5, 0x21, 0x00


	//----- nvinfo : EIATTR_KPARAM_INFO
	.align		4
.L_729:
        /*0048*/ 	.byte	0x04, 0x17
        /*004a*/ 	.short	(.L_731 - .L_730)
.L_730:
        /*004c*/ 	.word	0x00000000
        /*0050*/ 	.short	0x0000
        /*0052*/ 	.short	0x0000
        /*0054*/ 	.byte	0x00, 0xf5, 0x21, 0x00


	//----- nvinfo : EIATTR_SPARSE_MMA_MASK
	.align		4
.L_731:
        /*0058*/ 	.byte	0x03, 0x50
        /*005a*/ 	.short	0x0000


	//----- nvinfo : EIATTR_MAXREG_COUNT
	.align		4
        /*005c*/ 	.byte	0x03, 0x1b
        /*005e*/ 	.short	0x00ff


	//----- nvinfo : EIATTR_MERCURY_ISA_VERSION
	.align		4
        /*0060*/ 	.byte	0x03, 0x5f
        /*0062*/ 	.short	0x0101


	//----- nvinfo : EIATTR_VRC_CTA_INIT_COUNT
	.align		4
        /*0064*/ 	.byte	0x02, 0x4a
	.zero		1
	.zero		1


	//----- nvinfo : EIATTR_EXIT_INSTR_OFFSETS
	.align		4
        /*0068*/ 	.byte	0x04, 0x1c
        /*006a*/ 	.short	(.L_733 - .L_732)


	//   ....[0]....
.L_732:
        /*006c*/ 	.word	0x00000100


	//   ....[1]....
        /*0070*/ 	.word	0x00000250


	//----- nvinfo : EIATTR_CBANK_PARAM_SIZE
	.align		4
.L_733:
        /*0074*/ 	.byte	0x03, 0x19
        /*0076*/ 	.short	0x0028


	//----- nvinfo : EIATTR_PARAM_CBANK
	.align		4
        /*0078*/ 	.byte	0x04, 0x0a
        /*007a*/ 	.short	(.L_735 - .L_734)
	.align		4
.L_734:
        /*007c*/ 	.word	index@(.nv.constant0.mul_a_b_for_elems)
        /*0080*/ 	.short	0x0380
        /*0082*/ 	.short	0x0028


	//----- nvinfo : EIATTR_SW_WAR
	.align		4
.L_735:
        /*0084*/ 	.byte	0x04, 0x36
        /*0086*/ 	.short	(.L_737 - .L_736)
.L_736:
        /*0088*/ 	.word	0x00000008
.L_737:


//--------------------- .nv.info.mul_at_bt        --------------------------
	.section	.nv.info.mul_at_bt,"",@"SHT_CUDA_INFO"
	.sectionflags	@""
	.align	4


	//----- nvinfo : EIATTR_CUDA_API_VERSION
	.align		4
        /*0000*/ 	.byte	0x04, 0x37
        /*0002*/ 	.short	(.L_739 - .L_738)
.L_738:
        /*0004*/ 	.word	0x00000082


	//----- nvinfo : EIATTR_KPARAM_INFO
	.align		4
.L_739:
        /*0008*/ 	.byte	0x04, 0x17
        /*000a*/ 	.short	(.L_741 - .L_740)
.L_740:
        /*000c*/ 	.word	0x00000000
        /*0010*/ 	.short	0x0005
        /*0012*/ 	.short	0x0028
        /*0014*/ 	.byte	0x00, 0xf0, 0x21, 0x00


	//----- nvinfo : EIATTR_KPARAM_INFO
	.align		4
.L_741:
        /*0018*/ 	.byte	0x04, 0x17
        /*001a*/ 	.short	(.L_743 - .L_742)
.L_742:
        /*001c*/ 	.word	0x00000000
        /*0020*/ 	.short	0x0004
        /*0022*/ 	.short	0x0020
        /*0024*/ 	.byte	0x00, 0xf0, 0x21, 0x00


	//----- nvinfo : EIATTR_KPARAM_INFO
	.align		4
.L_743:
        /*0028*/ 	.byte	0x04, 0x17
        /*002a*/ 	.short	(.L_745 - .L_744)
.L_744:
        /*002c*/ 	.word	0x00000000
        /*0030*/ 	.short	0x0003
        /*0032*/ 	.short	0x0018
        /*0034*/ 	.byte	0x00, 0xf0, 0x21, 0x00


	//----- nvinfo : EIATTR_KPARAM_INFO
	.align		4
.L_745:
        /*0038*/ 	.byte	0x04, 0x17
        /*003a*/ 	.short	(.L_747 - .L_746)
.L_746:
        /*003c*/ 	.word	0x00000000
        /*0040*/ 	.short	0x0002
        /*0042*/ 	.short	0x0010
        /*0044*/ 	.byte	0x00, 0xf5, 0x21, 0x00


	//----- nvinfo : EIATTR_KPARAM_INFO
	.align		4
.L_747:
        /*0048*/ 	.byte	0x04, 0x17
        /*004a*/ 	.short	(.L_749 - .L_748)
.L_748:
        /*004c*/ 	.word	0x00000000
        /*0050*/ 	.short	0x0001
        /*0052*/ 	.short	0x0008
        /*0054*/ 	.byte	0x00, 0xf5, 0x21, 0x00


	//----- nvinfo : EIATTR_KPARAM_INFO
	.align		4
.L_749:
        /*0058*/ 	.byte	0x04, 0x17
        /*005a*/ 	.short	(.L_751 - .L_750)
.L_750:
        /*005c*/ 	.word	0x00000000
        /*0060*/ 	.short	0x0000
        /*0062*/ 	.short	0x0000
        /*0064*/ 	.byte	0x00, 0xf5, 0x21, 0x00


	//----- nvinfo : EIATTR_SPARSE_MMA_MASK
	.align		4
.L_751:
        /*0068*/ 	.byte	0x03, 0x50
        /*006a*/ 	.short	0x0000


	//----- nvinfo : EIATTR_MAXREG_COUNT
	.align		4
        /*006c*/ 	.byte	0x03, 0x1b
        /*006e*/ 	.short	0x00ff


	//----- nvinfo : EIATTR_NUM_BARRIERS
	.align		4
        /*0070*/ 	.byte	0x02, 0x4c
        /*0072*/ 	.byte	0x01
	.zero		1


	//----- nvinfo : EIATTR_MERCURY_ISA_VERSION
	.align		4
        /*0074*/ 	.byte	0x03, 0x5f
        /*0076*/ 	.short	0x0101


	//----- nvinfo : EIATTR_VRC_CTA_INIT_COUNT
	.align		4
        /*0078*/ 	.byte	0x02, 0x4a
	.zero		1
	.zero		1


	//----- nvinfo : EIATTR_EXIT_INSTR_OFFSETS
	.align		4
        /*007c*/ 	.byte	0x04, 0x1c
        /*007e*/ 	.short	(.L_753 - .L_752)


	//   ....[0]....
.L_752:
        /*0080*/ 	.word	0x00001410


	//   ....[1]....
        /*0084*/ 	.word	0x00001430


	//----- nvinfo : EIATTR_CBANK_PARAM_SIZE
	.align		4
.L_753:
        /*0088*/ 	.byte	0x03, 0x19
        /*008a*/ 	.short	0x0030


	//----- nvinfo : EIATTR_PARAM_CBANK
	.align		4
        /*008c*/ 	.byte	0x04, 0x0a
        /*008e*/ 	.short	(.L_755 - .L_754)
	.align		4
.L_754:
        /*0090*/ 	.word	index@(.nv.constant0.mul_at_bt)
        /*0094*/ 	.short	0x0380
        /*0096*/ 	.short	0x0030


	//----- nvinfo : EIATTR_SW_WAR
	.align		4
.L_755:
        /*0098*/ 	.byte	0x04, 0x36
        /*009a*/ 	.short	(.L_757 - .L_756)
.L_756:
        /*009c*/ 	.word	0x00000008
.L_757:


//--------------------- .nv.info.mul_a_bt         --------------------------
	.section	.nv.info.mul_a_bt,"",@"SHT_CUDA_INFO"
	.sectionflags	@""
	.align	4


	//----- nvinfo : EIATTR_CUDA_API_VERSION
	.align		4
        /*0000*/ 	.byte	0x04, 0x37
        /*0002*/ 	.short	(.L_759 - .L_758)
.L_758:
        /*0004*/ 	.word	0x00000082


	//----- nvinfo : EIATTR_KPARAM_INFO
	.align		4
.L_759:
        /*0008*/ 	.byte	0x04, 0x17
        /*000a*/ 	.short	(.L_761 - .L_760)
.L_760:
        /*000c*/ 	.word	0x00000000
        /*0010*/ 	.short	0x0005
        /*0012*/ 	.short	0x0028
        /*0014*/ 	.byte	0x00, 0xf0, 0x21, 0x00


	//----- nvinfo : EIATTR_KPARAM_INFO
	.align		4
.L_761:
        /*0018*/ 	.byte	0x04, 0x17
        /*001a*/ 	.short	(.L_763 - .L_762)
.L_762:
        /*001c*/ 	.word	0x00000000
        /*0020*/ 	.short	0x0004
        /*0022*/ 	.short	0x0020
        /*0024*/ 	.byte	0x00, 0xf0, 0x21, 0x00


	//----- nvinfo : EIATTR_KPARAM_INFO
	.align		4
.L_763:
        /*0028*/ 	.byte	0x04, 0x17
        /*002a*/ 	.short	(.L_765 - .L_764)
.L_764:
        /*002c*/ 	.word	0x00000000
        /*0030*/ 	.short	0x0003
        /*0032*/ 	.short	0x0018
        /*0034*/ 	.byte	0x00, 0xf0, 0x21, 0x00


	//----- nvinfo : EIATTR_KPARAM_INFO
	.align		4
.L_765:
        /*0038*/ 	.byte	0x04, 0x17
        /*003a*/ 	.short	(.L_767 - .L_766)
.L_766:
        /*003c*/ 	.word	0x00000000
        /*0040*/ 	.short	0x0002
        /*0042*/ 	.short	0x0010
        /*0044*/ 	.byte	0x00, 0xf5, 0x21, 0x00


	//----- nvinfo : EIATTR_KPARAM_INFO
	.align		4
.L_767:
        /*0048*/ 	.byte	0x04, 0x17
        /*004a*/ 	.short	(.L_769 - .L_768)
.L_768:
        /*004c*/ 	.word	0x00000000
        /*0050*/ 	.short	0x0001
        /*0052*/ 	.short	0x0008
        /*0054*/ 	.byte	0x00, 0xf5, 0x21, 0x00


	//----- nvinfo : EIATTR_KPARAM_INFO
	.align		4
.L_769:
        /*0058*/ 	.byte	0x04, 0x17
        /*005a*/ 	.short	(.L_771 - .L_770)
.L_770:
        /*005c*/ 	.word	0x00000000
        /*0060*/ 	.short	0x0000
        /*0062*/ 	.short	0x0000
        /*0064*/ 	.byte	0x00, 0xf5, 0x21, 0x00


	//----- nvinfo : EIATTR_SPARSE_MMA_MASK
	.align		4
.L_771:
        /*0068*/ 	.byte	0x03, 0x50
        /*006a*/ 	.short	0x0000


	//----- nvinfo : EIATTR_MAXREG_COUNT
	.align		4
        /*006c*/ 	.byte	0x03, 0x1b
        /*006e*/ 	.short	0x00ff


	//----- nvinfo : EIATTR_NUM_BARRIERS
	.align		4
        /*0070*/ 	.byte	0x02, 0x4c
        /*0072*/ 	.byte	0x01
	.zero		1


	//----- nvinfo : EIATTR_MERCURY_ISA_VERSION
	.align		4
        /*0074*/ 	.byte	0x03, 0x5f
        /*0076*/ 	.short	0x0101


	//----- nvinfo : EIATTR_VRC_CTA_INIT_COUNT
	.align		4
        /*0078*/ 	.byte	0x02, 0x4a
	.zero		1
	.zero		1


	//----- nvinfo : EIATTR_EXIT_INSTR_OFFSETS
	.align		4
        /*007c*/ 	.byte	0x04, 0x1c
        /*007e*/ 	.short	(.L_773 - .L_772)


	//   ....[0]....
.L_772:
        /*0080*/ 	.word	0x00001520


	//   ....[1]....
        /*0084*/ 	.word	0x00001540


	//----- nvinfo : EIATTR_CBANK_PARAM_SIZE
	.align		4
.L_773:
        /*0088*/ 	.byte	0x03, 0x19
        /*008a*/ 	.short	0x0030


	//----- nvinfo : EIATTR_PARAM_CBANK
	.align		4
        /*008c*/ 	.byte	0x04, 0x0a
        /*008e*/ 	.short	(.L_775 - .L_774)
	.align		4
.L_774:
        /*0090*/ 	.word	index@(.nv.constant0.mul_a_bt)
        /*0094*/ 	.short	0x0380
        /*0096*/ 	.short	0x0030


	//----- nvinfo : EIATTR_SW_WAR
	.align		4
.L_775:
        /*0098*/ 	.byte	0x04, 0x36
        /*009a*/ 	.short	(.L_777 - .L_776)
.L_776:
        /*009c*/ 	.word	0x00000008
.L_777:


//--------------------- .nv.info.mul_at_b         --------------------------
	.section	.nv.info.mul_at_b,"",@"SHT_CUDA_INFO"
	.sectionflags	@""
	.align	4


	//----- nvinfo : EIATTR_CUDA_API_VERSION
	.align		4
        /*0000*/ 	.byte	0x04, 0x37
        /*0002*/ 	.short	(.L_779 - .L_778)
.L_778:
        /*0004*/ 	.word	0x00000082


	//----- nvinfo : EIATTR_KPARAM_INFO
	.align		4
.L_779:
        /*0008*/ 	.byte	0x04, 0x17
        /*000a*/ 	.short	(.L_781 - .L_780)
.L_780:
        /*000c*/ 	.word	0x00000000
        /*0010*/ 	.short	0x0005
        /*0012*/ 	.short	0x0028
        /*0014*/ 	.byte	0x00, 0xf0, 0x21, 0x00


	//----- nvinfo : EIATTR_KPARAM_INFO
	.align		4
.L_781:
        /*0018*/ 	.byte	0x04, 0x17
        /*001a*/ 	.short	(.L_783 - .L_782)
.L_782:
        /*001c*/ 	.word	0x00000000
        /*0020*/ 	.short	0x0004
        /*0022*/ 	.short	0x0020
        /*0024*/ 	.byte	0x00, 0xf0, 0x21, 0x00


	//----- nvinfo : EIATTR_KPARAM_INFO
	.align		4
.L_783:
        /*0028*/ 	.byte	0x04, 0x17
        /*002a*/ 	.short	(.L_785 - .L_784)
.L_784:
        /*002c*/ 	.word	0x00000000
        /*0030*/ 	.short	0x0003
        /*0032*/ 	.short	0x0018
        /*0034*/ 	.byte	0x00, 0xf0, 0x21, 0x00


	//----- nvinfo : EIATTR_KPARAM_INFO
	.align		4
.L_785:
        /*0038*/ 	.byte	0x04, 0x17
        /*003a*/ 	.short	(.L_787 - .L_786)
.L_786:
        /*003c*/ 	.word	0x00000000
        /*0040*/ 	.short	0x0002
        /*0042*/ 	.short	0x0010
        /*0044*/ 	.byte	0x00, 0xf5, 0x21, 0x00


	//----- nvinfo : EIATTR_KPARAM_INFO
	.align		4
.L_787:
        /*0048*/ 	.byte	0x04, 0x17
        /*004a*/ 	.short	(.L_789 - .L_788)
.L_788:
        /*004c*/ 	.word	0x00000000
        /*0050*/ 	.short	0x0001
        /*0052*/ 	.short	0x0008
        /*0054*/ 	.byte	0x00, 0xf5, 0x21, 0x00


	//----- nvinfo : EIATTR_KPARAM_INFO
	.align		4
.L_789:
        /*0058*/ 	.byte	0x04, 0x17
        /*005a*/ 	.short	(.L_791 - .L_790)
.L_790:
        /*005c*/ 	.word	0x00000000
        /*0060*/ 	.short	0x0000
        /*0062*/ 	.short	0x0000
        /*0064*/ 	.byte	0x00, 0xf5, 0x21, 0x00


	//----- nvinfo : EIATTR_SPARSE_MMA_MASK
	.align		4
.L_791:
        /*0068*/ 	.byte	0x03, 0x50
        /*006a*/ 	.short	0x0000


	//----- nvinfo : EIATTR_MAXREG_COUNT
	.align		4
        /*006c*/ 	.byte	0x03, 0x1b
        /*006e*/ 	.short	0x00ff


	//----- nvinfo : EIATTR_NUM_BARRIERS
	.align		4
        /*0070*/ 	.byte	0x02, 0x4c
        /*0072*/ 	.byte	0x01
	.zero		1


	//----- nvinfo : EIATTR_MERCURY_ISA_VERSION
	.align		4
        /*0074*/ 	.byte	0x03, 0x5f
        /*0076*/ 	.short	0x0101


	//----- nvinfo : EIATTR_VRC_CTA_INIT_COUNT
	.align		4
        /*0078*/ 	.byte	0x02, 0x4a
	.zero		1
	.zero		1


	//----- nvinfo : EIATTR_EXIT_INSTR_OFFSETS
	.align		4
        /*007c*/ 	.byte	0x04, 0x1c
        /*007e*/ 	.short	(.L_793 - .L_792)


	//   ....[0]....
.L_792:
        /*0080*/ 	.word	0x00001390


	//   ....[1]....
        /*0084*/ 	.word	0x000013b0


	//----- nvinfo : EIATTR_CBANK_PARAM_SIZE
	.align		4
.L_793:
        /*0088*/ 	.byte	0x03, 0x19
        /*008a*/ 	.short	0x0030


	//----- nvinfo : EIATTR_PARAM_CBANK
	.align		4
        /*008c*/ 	.byte	0x04, 0x0a
        /*008e*/ 	.short	(.L_795 - .L_794)
	.align		4
.L_794:
        /*0090*/ 	.word	index@(.nv.constant0.mul_at_b)
        /*0094*/ 	.short	0x0380
        /*0096*/ 	.short	0x0030


	//----- nvinfo : EIATTR_SW_WAR
	.align		4
.L_795:
        /*0098*/ 	.byte	0x04, 0x36
        /*009a*/ 	.short	(.L_797 - .L_796)
.L_796:
        /*009c*/ 	.word	0x00000008
.L_797:


//--------------------- .nv.info.mul_a_b          --------------------------
	.section	.nv.info.mul_a_b,"",@"SHT_CUDA_INFO"
	.sectionflags	@""
	.align	4


	//----- nvinfo : EIATTR_CUDA_API_VERSION
	.align		4
        /*0000*/ 	.byte	0x04, 0x37
        /*0002*/ 	.short	(.L_799 - .L_798)
.L_798:
        /*0004*/ 	.word	0x00000082


	//----- nvinfo : EIATTR_KPARAM_INFO
	.align		4
.L_799:
        /*0008*/ 	.byte	0x04, 0x17
        /*000a*/ 	.short	(.L_801 - .L_800)
.L_800:
        /*000c*/ 	.word	0x00000000
        /*0010*/ 	.short	0x0005
        /*0012*/ 	.short	0x0028
        /*0014*/ 	.byte	0x00, 0xf0, 0x21, 0x00


	//----- nvinfo : EIATTR_KPARAM_INFO
	.align		4
.L_801:
        /*0018*/ 	.byte	0x04, 0x17
        /*001a*/ 	.short	(.L_803 - .L_802)
.L_802:
        /*001c*/ 	.word	0x00000000
        /*0020*/ 	.short	0x0004
        /*0022*/ 	.short	0x0020
        /*0024*/ 	.byte	0x00, 0xf0, 0x21, 0x00


	//----- nvinfo : EIATTR_KPARAM_INFO
	.align		4
.L_803:
        /*0028*/ 	.byte	0x04, 0x17
        /*002a*/ 	.short	(.L_805 - .L_804)
.L_804:
        /*002c*/ 	.word	0x00000000
        /*0030*/ 	.short	0x0003
        /*0032*/ 	.short	0x0018
        /*0034*/ 	.byte	0x00, 0xf0, 0x21, 0x00


	//----- nvinfo : EIATTR_KPARAM_INFO
	.align		4
.L_805:
        /*0038*/ 	.byte	0x04, 0x17
        /*003a*/ 	.short	(.L_807 - .L_806)
.L_806:
        /*003c*/ 	.word	0x00000000
        /*0040*/ 	.short	0x0002
        /*0042*/ 	.short	0x0010
        /*0044*/ 	.byte	0x00, 0xf5, 0x21, 0x00


	//----- nvinfo : EIATTR_KPARAM_INFO
	.align		4
.L_807:
        /*0048*/ 	.byte	0x04, 0x17
        /*004a*/ 	.short	(.L_809 - .L_808)
.L_808:
        /*004c*/ 	.word	0x00000000
        /*0050*/ 	.short	0x0001
        /*0052*/ 	.short	0x0008
        /*0054*/ 	.byte	0x00, 0xf5, 0x21, 0x00


	//----- nvinfo : EIATTR_KPARAM_INFO
	.align		4
.L_809:
        /*0058*/ 	.byte	0x04, 0x17
        /*005a*/ 	.short	(.L_811 - .L_810)
.L_810:
        /*005c*/ 	.word	0x00000000
        /*0060*/ 	.short	0x0000
        /*0062*/ 	.short	0x0000
        /*0064*/ 	.byte	0x00, 0xf5, 0x21, 0x00


	//----- nvinfo : EIATTR_SPARSE_MMA_MASK
	.align		4
.L_811:
        /*0068*/ 	.byte	0x03, 0x50
        /*006a*/ 	.short	0x0000


	//----- nvinfo : EIATTR_MAXREG_COUNT
	.align		4
        /*006c*/ 	.byte	0x03, 0x1b
        /*006e*/ 	.short	0x00ff


	//----- nvinfo : EIATTR_NUM_BARRIERS
	.align		4
        /*0070*/ 	.byte	0x02, 0x4c
        /*0072*/ 	.byte	0x01
	.zero		1


	//----- nvinfo : EIATTR_MERCURY_ISA_VERSION
	.align		4
        /*0074*/ 	.byte	0x03, 0x5f
        /*0076*/ 	.short	0x0101


	//----- nvinfo : EIATTR_VRC_CTA_INIT_COUNT
	.align		4
        /*0078*/ 	.byte	0x02, 0x4a
	.zero		1
	.zero		1


	//----- nvinfo : EIATTR_EXIT_INSTR_OFFSETS
	.align		4
        /*007c*/ 	.byte	0x04, 0x1c
        /*007e*/ 	.short	(.L_813 - .L_812)


	//   ....[0]....
.L_812:
        /*0080*/ 	.word	0x00001440


	//   ....[1]....
        /*0084*/ 	.word	0x00001460


	//----- nvinfo : EIATTR_CBANK_PARAM_SIZE
	.align		4
.L_813:
        /*0088*/ 	.byte	0x03, 0x19
        /*008a*/ 	.short	0x0030


	//----- nvinfo : EIATTR_PARAM_CBANK
	.align		4
        /*008c*/ 	.byte	0x04, 0x0a
        /*008e*/ 	.short	(.L_815 - .L_814)
	.align		4
.L_814:
        /*0090*/ 	.word	index@(.nv.constant0.mul_a_b)
        /*0094*/ 	.short	0x0380
        /*0096*/ 	.short	0x0030


	//----- nvinfo : EIATTR_SW_WAR
	.align		4
.L_815:
        /*0098*/ 	.byte	0x04, 0x36
        /*009a*/ 	.short	(.L_817 - .L_816)
.L_816:
        /*009c*/ 	.word	0x00000008
.L_817:


//--------------------- .nv.info.sub_at_bt        --------------------------
	.section	.nv.info.sub_at_bt,"",@"SHT_CUDA_INFO"
	.sectionflags	@""
	.align	4


	//----- nvinfo : EIATTR_CUDA_API_VERSION
	.align		4
        /*0000*/ 	.byte	0x04, 0x37
        /*0002*/ 	.short	(.L_819 - .L_818)
.L_818:
        /*0004*/ 	.word	0x00000082


	//----- nvinfo : EIATTR_KPARAM_INFO
	.align		4
.L_819:
        /*0008*/ 	.byte	0x04, 0x17
        /*000a*/ 	.short	(.L_821 - .L_820)
.L_820:
        /*000c*/ 	.word	0x00000000
        /*0010*/ 	.short	0x0004
        /*0012*/ 	.short	0x0020
        /*0014*/ 	.byte	0x00, 0xf0, 0x21, 0x00


	//----- nvinfo : EIATTR_KPARAM_INFO
	.align		4
.L_821:
        /*0018*/ 	.byte	0x04, 0x17
        /*001a*/ 	.short	(.L_823 - .L_822)
.L_822:
        /*001c*/ 	.word	0x00000000
        /*0020*/ 	.short	0x0003
        /*0022*/ 	.short	0x0018
        /*0024*/ 	.byte	0x00, 0xf0, 0x21, 0x00


	//----- nvinfo : EIATTR_KPARAM_INFO
	.align		4
.L_823:
        /*0028*/ 	.byte	0x04, 0x17
        /*002a*/ 	.short	(.L_825 - .L_824)
.L_824:
        /*002c*/ 	.word	0x00000000
        /*0030*/ 	.short	0x0002
        /*0032*/ 	.short	0x0010
        /*0034*/ 	.byte	0x00, 0xf5, 0x21, 0x00


	//----- nvinfo : EIATTR_KPARAM_INFO
	.align		4
.L_825:
        /*0038*/ 	.byte	0x04, 0x17
        /*003a*/ 	.short	(.L_827 - .L_826)
.L_826:
        /*003c*/ 	.word	0x00000000
        /*0040*/ 	.short	0x0001
        /*0042*/ 	.short	0x0008
        /*0044*/ 	.byte	0x00, 0xf5, 0x21, 0x00


	//----- nvinfo : EIATTR_KPARAM_INFO
	.align		4
.L_827:
        /*0048*/ 	.byte	0x04, 0x17
        /*004a*/ 	.short	(.L_829 - .L_828)
.L_828:
        /*004c*/ 	.word	0x00000000
        /*0050*/ 	.short	0x0000
        /*0052*/ 	.short	0x0000
        /*0054*/ 	.byte	0x00, 0xf5, 0x21, 0x00


	//----- nvinfo : EIATTR_SPARSE_MMA_MASK
	.align		4
.L_829:
        /*0058*/ 	.byte	0x03, 0x50
        /*005a*/ 	.short	0x0000


	//----- nvinfo : EIATTR_MAXREG_COUNT
	.align		4
        /*005c*/ 	.byte	0x03, 0x1b
        /*005e*/ 	.short	0x00ff


	//----- nvinfo : EIATTR_MERCURY_ISA_VERSION
	.align		4
        /*0060*/ 	.byte	0x03, 0x5f
        /*0062*/ 	.short	0x0101


	//----- nvinfo : EIATTR_VRC_CTA_INIT_COUNT
	.align		4
        /*0064*/ 	.byte	0x02, 0x4a
	.zero		1
	.zero		1


	//----- nvinfo : EIATTR_EXIT_INSTR_OFFSETS
	.align		4
        /*0068*/ 	.byte	0x04, 0x1c
        /*006a*/ 	.short	(.L_831 - .L_830)


	//   ....[0]....
.L_830:
        /*006c*/ 	.word	0x00000100


	//   ....[1]....
        /*0070*/ 	.word	0x00000270


	//----- nvinfo : EIATTR_CBANK_PARAM_SIZE
	.align		4
.L_831:
        /*0074*/ 	.byte	0x03, 0x19
        /*0076*/ 	.short	0x0028


	//----- nvinfo : EIATTR_PARAM_CBANK
	.align		4
        /*0078*/ 	.byte	0x04, 0x0a
        /*007a*/ 	.short	(.L_833 - .L_832)
	.align		4
.L_832:
        /*007c*/ 	.word	index@(.nv.constant0.sub_at_bt)
        /*0080*/ 	.short	0x0380
        /*0082*/ 	.short	0x0028


	//----- nvinfo : EIATTR_SW_WAR
	.align		4
.L_833:
        /*0084*/ 	.byte	0x04, 0x36
        /*0086*/ 	.short	(.L_835 - .L_834)
.L_834:
        /*0088*/ 	.word	0x00000008
.L_835:


//--------------------- .nv.info.sub_a_bt         --------------------------
	.section	.nv.info.sub_a_bt,"",@"SHT_CUDA_INFO"
	.sectionflags	@""
	.align	4


	//----- nvinfo : EIATTR_CUDA_API_VERSION
	.align		4
        /*0000*/ 	.byte	0x04, 0x37
        /*0002*/ 	.short	(.L_837 - .L_836)
.L_836:
        /*0004*/ 	.word	0x00000082


	//----- nvinfo : EIATTR_KPARAM_INFO
	.align		4
.L_837:
        /*0008*/ 	.byte	0x04, 0x17
        /*000a*/ 	.short	(.L_839 - .L_838)
.L_838:
        /*000c*/ 	.word	0x00000000
        /*0010*/ 	.short	0x0004
        /*0012*/ 	.short	0x0020
        /*0014*/ 	.byte	0x00, 0xf0, 0x21, 0x00


	//----- nvinfo : EIATTR_KPARAM_INFO
	.align		4
.L_839:
        /*0018*/ 	.byte	0x04, 0x17
        /*001a*/ 	.short	(.L_841 - .L_840)
.L_840:
        /*001c*/ 	.word	0x00000000
        /*0020*/ 	.short	0x0003
        /*0022*/ 	.short	0x0018
        /*0024*/ 	.byte	0x00, 0xf0, 0x21, 0x00


	//----- nvinfo : EIATTR_KPARAM_INFO
	.align		4
.L_841:
        /*0028*/ 	.byte	0x04, 0x17
        /*002a*/ 	.short	(.L_843 - .L_842)
.L_842:
        /*002c*/ 	.word	0x00000000
        /*0030*/ 	.short	0x0002
        /*0032*/ 	.short	0x0010
        /*0034*/ 	.byte	0x00, 0xf5, 0x21, 0x00


	//----- nvinfo : EIATTR_KPARAM_INFO
	.align		4
.L_843:
        /*0038*/ 	.byte	0x04, 0x17
        /*003a*/ 	.short	(.L_845 - .L_844)
.L_844:
        /*003c*/ 	.word	0x00000000
        /*0040*/ 	.short	0x0001
        /*0042*/ 	.short	0x0008
        /*0044*/ 	.byte	0x00, 0xf5, 0x21, 0x00


	//----- nvinfo : EIATTR_KPARAM_INFO
	.align		4
.L_845:
        /*0048*/ 	.byte	0x04, 0x17
        /*004a*/ 	.short	(.L_847 - .L_846)
.L_846:
        /*004c*/ 	.word	0x00000000
        /*0050*/ 	.short	0x0000
        /*0052*/ 	.short	0x0000
        /*0054*/ 	.byte	0x00, 0xf5, 0x21, 0x00


	//----- nvinfo : EIATTR_SPARSE_MMA_MASK
	.align		4
.L_847:
        /*0058*/ 	.byte	0x03, 0x50
        /*005a*/ 	.short	0x0000


	//----- nvinfo : EIATTR_MAXREG_COUNT
	.align		4
        /*005c*/ 	.byte	0x03, 0x1b
        /*005e*/ 	.short	0x00ff


	//----- nvinfo : EIATTR_MERCURY_ISA_VERSION
	.align		4
        /*0060*/ 	.byte	0x03, 0x5f
        /*0062*/ 	.short	0x0101


	//----- nvinfo : EIATTR_VRC_CTA_INIT_COUNT
	.align		4
        /*0064*/ 	.byte	0x02, 0x4a
	.zero		1
	.zero		1


	//----- nvinfo : EIATTR_EXIT_INSTR_OFFSETS
	.align		4
        /*0068*/ 	.byte	0x04, 0x1c
        /*006a*/ 	.short	(.L_849 - .L_848)


	//   ....[0]....
.L_848:
        /*006c*/ 	.word	0x00000100


	//   ....[1]....
        /*0070*/ 	.word	0x00000270


	//----- nvinfo : EIATTR_CBANK_PARAM_SIZE
	.align		4
.L_849:
        /*0074*/ 	.byte	0x03, 0x19
        /*0076*/ 	.short	0x0028


	//----- nvinfo : EIATTR_PARAM_CBANK
	.align		4
        /*0078*/ 	.byte	0x04, 0x0a
        /*007a*/ 	.short	(.L_851 - .L_850)
	.align		4
.L_850:
        /*007c*/ 	.word	index@(.nv.constant0.sub_a_bt)
        /*0080*/ 	.short	0x0380
        /*0082*/ 	.short	0x0028


	//----- nvinfo : EIATTR_SW_WAR
	.align		4
.L_851:
        /*0084*/ 	.byte	0x04, 0x36
        /*0086*/ 	.short	(.L_853 - .L_852)
.L_852:
        /*0088*/ 	.word	0x00000008
.L_853:


//--------------------- .nv.info.sub_at_b         --------------------------
	.section	.nv.info.sub_at_b,"",@"SHT_CUDA_INFO"
	.sectionflags	@""
	.align	4


	//----- nvinfo : EIATTR_CUDA_API_VERSION
	.align		4
        /*0000*/ 	.byte	0x04, 0x37
        /*0002*/ 	.short	(.L_855 - .L_854)
.L_854:
        /*0004*/ 	.word	0x00000082


	//----- nvinfo : EIATTR_KPARAM_INFO
	.align		4
.L_855:
        /*0008*/ 	.byte	0x04, 0x17
        /*000a*/ 	.short	(.L_857 - .L_856)
.L_856:
        /*000c*/ 	.word	0x00000000
        /*0010*/ 	.short	0x0004
        /*0012*/ 	.short	0x0020
        /*0014*/ 	.byte	0x00, 0xf0, 0x21, 0x00


	//----- nvinfo : EIATTR_KPARAM_INFO
	.align		4
.L_857:
        /*0018*/ 	.byte	0x04, 0x17
        /*001a*/ 	.short	(.L_859 - .L_858)
.L_858:
        /*001c*/ 	.word	0x00000000
        /*0020*/ 	.short	0x0003
        /*0022*/ 	.short	0x0018
        /*0024*/ 	.byte	0x00, 0xf0, 0x21, 0x00


	//----- nvinfo : EIATTR_KPARAM_INFO
	.align		4
.L_859:
        /*0028*/ 	.byte	0x04, 0x17
        /*002a*/ 	.short	(.L_861 - .L_860)
.L_860:
        /*002c*/ 	.word	0x00000000
        /*0030*/ 	.short	0x0002
        /*0032*/ 	.short	0x0010
        /*0034*/ 	.byte	0x00, 0xf5, 0x21, 0x00


	//----- nvinfo : EIATTR_KPARAM_INFO
	.align		4
.L_861:
        /*0038*/ 	.byte	0x04, 0x17
        /*003a*/ 	.short	(.L_863 - .L_862)
.L_862:
        /*003c*/ 	.word	0x00000000
        /*0040*/ 	.short	0x0001
        /*0042*/ 	.short	0x0008
        /*0044*/ 	.byte	0x00, 0xf5, 0x21, 0x00


	//----- nvinfo : EIATTR_KPARAM_INFO
	.align		4
.L_863:
        /*0048*/ 	.byte	0x04, 0x17
        /*004a*/ 	.short	(.L_865 - .L_864)
.L_864:
        /*004c*/ 	.word	0x00000000
        /*0050*/ 	.short	0x0000
        /*0052*/ 	.short	0x0000
        /*0054*/ 	.byte	0x00, 0xf5, 0x21, 0x00


	//----- nvinfo : EIATTR_SPARSE_MMA_MASK
	.align		4
.L_865:
        /*0058*/ 	.byte	0x03, 0x50
        /*005a*/ 	.short	0x0000


	//----- nvinfo : EIATTR_MAXREG_COUNT
	.align		4
        /*005c*/ 	.byte	0x03, 0x1b
        /*005e*/ 	.short	0x00ff


	//----- nvinfo : EIATTR_MERCURY_ISA_VERSION
	.align		4
        /*0060*/ 	.byte	0x03, 0x5f
        /*0062*/ 	.short	0x0101


	//----- nvinfo : EIATTR_VRC_CTA_INIT_COUNT
	.align		4
        /*0064*/ 	.byte	0x02, 0x4a
	.zero		1
	.zero		1


	//----- nvinfo : EIATTR_EXIT_INSTR_OFFSETS
	.align		4
        /*0068*/ 	.byte	0x04, 0x1c
        /*006a*/ 	.short	(.L_867 - .L_866)


	//   ....[0]....
.L_866:
        /*006c*/ 	.word	0x00000100


	//   ....[1]....
        /*0070*/ 	.word	0x00000270


	//----- nvinfo : EIATTR_CBANK_PARAM_SIZE
	.align		4
.L_867:
        /*0074*/ 	.byte	0x03, 0x19
        /*0076*/ 	.short	0x0028


	//----- nvinfo : EIATTR_PARAM_CBANK
	.align		4
        /*0078*/ 	.byte	0x04, 0x0a
        /*007a*/ 	.short	(.L_869 - .L_868)
	.align		4
.L_868:
        /*007c*/ 	.word	index@(.nv.constant0.sub_at_b)
        /*0080*/ 	.short	0x0380
        /*0082*/ 	.short	0x0028


	//----- nvinfo : EIATTR_SW_WAR
	.align		4
.L_869:
        /*0084*/ 	.byte	0x04, 0x36
        /*0086*/ 	.short	(.L_871 - .L_870)
.L_870:
        /*0088*/ 	.word	0x00000008
.L_871:


//--------------------- .nv.info.sub_a_b          --------------------------
	.section	.nv.info.sub_a_b,"",@"SHT_CUDA_INFO"
	.sectionflags	@""
	.align	4


	//----- nvinfo : EIATTR_CUDA_API_VERSION
	.align		4
        /*0000*/ 	.byte	0x04, 0x37
        /*0002*/ 	.short	(.L_873 - .L_872)
.L_872:
        /*0004*/ 	.word	0x00000082


	//----- nvinfo : EIATTR_KPARAM_INFO
	.align		4
.L_873:
        /*0008*/ 	.byte	0x04, 0x17
        /*000a*/ 	.short	(.L_875 - .L_874)
.L_874:
        /*000c*/ 	.word	0x00000000
        /*0010*/ 	.short	0x0004
        /*0012*/ 	.short	0x0020
        /*0014*/ 	.byte	0x00, 0xf0, 0x21, 0x00


	//----- nvinfo : EIATTR_KPARAM_INFO
	.align		4
.L_875:
        /*0018*/ 	.byte	0x04, 0x17
        /*001a*/ 	.short	(.L_877 - .L_876)
.L_876:
        /*001c*/ 	.word	0x00000000
        /*0020*/ 	.short	0x0003
        /*0022*/ 	.short	0x0018
        /*0024*/ 	.byte	0x00, 0xf0, 0x21, 0x00


	//----- nvinfo : EIATTR_KPARAM_INFO
	.align		4
.L_877:
        /*0028*/ 	.byte	0x04, 0x17
        /*002a*/ 	.short	(.L_879 - .L_878)
.L_878:
        /*002c*/ 	.word	0x00000000
        /*0030*/ 	.short	0x0002
        /*0032*/ 	.short	0x0010
        /*0034*/ 	.byte	0x00, 0xf5, 0x21, 0x00


	//----- nvinfo : EIATTR_KPARAM_INFO
	.align		4
.L_879:
        /*0038*/ 	.byte	0x04, 0x17
        /*003a*/ 	.short	(.L_881 - .L_880)
.L_880:
        /*003c*/ 	.word	0x00000000
        /*0040*/ 	.short	0x0001
        /*0042*/ 	.short	0x0008
        /*0044*/ 	.byte	0x00, 0xf5, 0x21, 0x00


	//----- nvinfo : EIATTR_KPARAM_INFO
	.align		4
.L_881:
        /*0048*/ 	.byte	0x04, 0x17
        /*004a*/ 	.short	(.L_883 - .L_882)
.L_882:
        /*004c*/ 	.word	0x00000000
        /*0050*/ 	.short	0x0000
        /*0052*/ 	.short	0x0000
        /*0054*/ 	.byte	0x00, 0xf5, 0x21, 0x00


	//----- nvinfo : EIATTR_SPARSE_MMA_MASK
	.align		4
.L_883:
        /*0058*/ 	.byte	0x03, 0x50
        /*005a*/ 	.short	0x0000


	//----- nvinfo : EIATTR_MAXREG_COUNT
	.align		4
        /*005c*/ 	.byte	0x03, 0x1b
        /*005e*/ 	.short	0x00ff


	//----- nvinfo : EIATTR_MERCURY_ISA_VERSION
	.align		4
        /*0060*/ 	.byte	0x03, 0x5f
        /*0062*/ 	.short	0x0101


	//----- nvinfo : EIATTR_VRC_CTA_INIT_COUNT
	.align		4
        /*0064*/ 	.byte	0x02, 0x4a
	.zero		1
	.zero		1


	//----- nvinfo : EIATTR_EXIT_INSTR_OFFSETS
	.align		4
        /*0068*/ 	.byte	0x04, 0x1c
        /*006a*/ 	.short	(.L_885 - .L_884)


	//   ....[0]....
.L_884:
        /*006c*/ 	.word	0x00000100


	//   ....[1]....
        /*0070*/ 	.word	0x00000250


	//----- nvinfo : EIATTR_CBANK_PARAM_SIZE
	.align		4
.L_885:
        /*0074*/ 	.byte	0x03, 0x19
        /*0076*/ 	.short	0x0028


	//----- nvinfo : EIATTR_PARAM_CBANK
	.align		4
        /*0078*/ 	.byte	0x04, 0x0a
        /*007a*/ 	.short	(.L_887 - .L_886)
	.align		4
.L_886:
        /*007c*/ 	.word	index@(.nv.constant0.sub_a_b)
        /*0080*/ 	.short	0x0380
        /*0082*/ 	.short	0x0028


	//----- nvinfo : EIATTR_SW_WAR
	.align		4
.L_887:
        /*0084*/ 	.byte	0x04, 0x36
        /*0086*/ 	.short	(.L_889 - .L_888)
.L_888:
        /*0088*/ 	.word	0x00000008
.L_889:


//--------------------- .nv.info.add_at_bt        --------------------------
	.section	.nv.info.add_at_bt,"",@"SHT_CUDA_INFO"
	.sectionflags	@""
	.align	4


	//----- nvinfo : EIATTR_CUDA_API_VERSION
	.align		4
        /*0000*/ 	.byte	0x04, 0x37
        /*0002*/ 	.short	(.L_891 - .L_890)
.L_890:
        /*0004*/ 	.word	0x00000082


	//----- nvinfo : EIATTR_KPARAM_INFO
	.align		4
.L_891:
        /*0008*/ 	.byte	0x04, 0x17
        /*000a*/ 	.short	(.L_893 - .L_892)
.L_892:
        /*000c*/ 	.word	0x00000000
        /*0010*/ 	.short	0x0004
        /*0012*/ 	.short	0x0020
        /*0014*/ 	.byte	0x00, 0xf0, 0x21, 0x00


	//----- nvinfo : EIATTR_KPARAM_INFO
	.align		4
.L_893:
        /*0018*/ 	.byte	0x04, 0x17
        /*001a*/ 	.short	(.L_895 - .L_894)
.L_894:
        /*001c*/ 	.word	0x00000000
        /*0020*/ 	.short	0x0003
        /*0022*/ 	.short	0x0018
        /*0024*/ 	.byte	0x00, 0xf0, 0x21, 0x00


	//----- nvinfo : EIATTR_KPARAM_INFO
	.align		4
.L_895:
        /*0028*/ 	.byte	0x04, 0x17
        /*002a*/ 	.short	(.L_897 - .L_896)
.L_896:
        /*002c*/ 	.word	0x00000000
        /*0030*/ 	.short	0x0002
        /*0032*/ 	.short	0x0010
        /*0034*/ 	.byte	0x00, 0xf5, 0x21, 0x00


	//----- nvinfo : EIATTR_KPARAM_INFO
	.align		4
.L_897:
        /*0038*/ 	.byte	0x04, 0x17
        /*003a*/ 	.short	(.L_899 - .L_898)
.L_898:
        /*003c*/ 	.word	0x00000000
        /*0040*/ 	.short	0x0001
        /*0042*/ 	.short	0x0008
        /*0044*/ 	.byte	0x00, 0xf5, 0x21, 0x00


	//----- nvinfo : EIATTR_KPARAM_INFO
	.align		4
.L_899:
        /*0048*/ 	.byte	0x04, 0x17
        /*004a*/ 	.short	(.L_901 - .L_900)
.L_900:
        /*004c*/ 	.word	0x00000000
        /*0050*/ 	.short	0x0000
        /*0052*/ 	.short	0x0000
        /*0054*/ 	.byte	0x00, 0xf5, 0x21, 0x00


	//----- nvinfo : EIATTR_SPARSE_MMA_MASK
	.align		4
.L_901:
        /*0058*/ 	.byte	0x03, 0x50
        /*005a*/ 	.short	0x0000


	//----- nvinfo : EIATTR_MAXREG_COUNT
	.align		4
        /*005c*/ 	.byte	0x03, 0x1b
        /*005e*/ 	.short	0x00ff


	//----- nvinfo : EIATTR_MERCURY_ISA_VERSION
	.align		4
        /*0060*/ 	.byte	0x03, 0x5f
        /*0062*/ 	.short	0x0101


	//----- nvinfo : EIATTR_VRC_CTA_INIT_COUNT
	.align		4
        /*0064*/ 	.byte	0x02, 0x4a
	.zero		1
	.zero		1


	//----- nvinfo : EIATTR_EXIT_INSTR_OFFSETS
	.align		4
        /*0068*/ 	.byte	0x04, 0x1c
        /*006a*/ 	.short	(.L_903 - .L_902)


	//   ....[0]....
.L_902:
        /*006c*/ 	.word	0x00000100


	//   ....[1]....
        /*0070*/ 	.word	0x00000270


	//----- nvinfo : EIATTR_CBANK_PARAM_SIZE
	.align		4
.L_903:
        /*0074*/ 	.byte	0x03, 0x19
        /*0076*/ 	.short	0x0028


	//----- nvinfo : EIATTR_PARAM_CBANK
	.align		4
        /*0078*/ 	.byte	0x04, 0x0a
        /*007a*/ 	.short	(.L_905 - .L_904)
	.align		4
.L_904:
        /*007c*/ 	.word	index@(.nv.constant0.add_at_bt)
        /*0080*/ 	.short	0x0380
        /*0082*/ 	.short	0x0028


	//----- nvinfo : EIATTR_SW_WAR
	.align		4
.L_905:
        /*0084*/ 	.byte	0x04, 0x36
        /*0086*/ 	.short	(.L_907 - .L_906)
.L_906:
        /*0088*/ 	.word	0x00000008
.L_907:


//--------------------- .nv.info.add_a_bt         --------------------------
	.section	.nv.info.add_a_bt,"",@"SHT_CUDA_INFO"
	.sectionflags	@""
	.align	4


	//----- nvinfo : EIATTR_CUDA_API_VERSION
	.align		4
        /*0000*/ 	.byte	0x04, 0x37
        /*0002*/ 	.short	(.L_909 - .L_908)
.L_908:
        /*0004*/ 	.word	0x00000082


	//----- nvinfo : EIATTR_KPARAM_INFO
	.align		4
.L_909:
        /*0008*/ 	.byte	0x04, 0x17
        /*000a*/ 	.short	(.L_911 - .L_910)
.L_910:
        /*000c*/ 	.word	0x00000000
        /*0010*/ 	.short	0x0004
        /*0012*/ 	.short	0x0020
        /*0014*/ 	.byte	0x00, 0xf0, 0x21, 0x00


	//----- nvinfo : EIATTR_KPARAM_INFO
	.align		4
.L_911:
        /*0018*/ 	.byte	0x04, 0x17
        /*001a*/ 	.short	(.L_913 - .L_912)
.L_912:
        /*001c*/ 	.word	0x00000000
        /*0020*/ 	.short	0x0003
        /*0022*/ 	.short	0x0018
        /*0024*/ 	.byte	0x00, 0xf0, 0x21, 0x00


	//----- nvinfo : EIATTR_KPARAM_INFO
	.align		4
.L_913:
        /*0028*/ 	.byte	0x04, 0x17
        /*002a*/ 	.short	(.L_915 - .L_914)
.L_914:
        /*002c*/ 	.word	0x00000000
        /*0030*/ 	.short	0x0002
        /*0032*/ 	.short	0x0010
        /*0034*/ 	.byte	0x00, 0xf5, 0x21, 0x00


	//----- nvinfo : EIATTR_KPARAM_INFO
	.align		4
.L_915:
        /*0038*/ 	.byte	0x04, 0x17
        /*003a*/ 	.short	(.L_917 - .L_916)
.L_916:
        /*003c*/ 	.word	0x00000000
        /*0040*/ 	.short	0x0001
        /*0042*/ 	.short	0x0008
        /*0044*/ 	.byte	0x00, 0xf5, 0x21, 0x00


	//----- nvinfo : EIATTR_KPARAM_INFO
	.align		4
.L_917:
        /*0048*/ 	.byte	0x04, 0x17
        /*004a*/ 	.short	(.L_919 - .L_918)
.L_918:
        /*004c*/ 	.word	0x00000000
        /*0050*/ 	.short	0x0000
        /*0052*/ 	.short	0x0000
        /*0054*/ 	.byte	0x00, 0xf5, 0x21, 0x00


	//----- nvinfo : EIATTR_SPARSE_MMA_MASK
	.align		4
.L_919:
        /*0058*/ 	.byte	0x03, 0x50
        /*005a*/ 	.short	0x0000


	//----- nvinfo : EIATTR_MAXREG_COUNT
	.align		4
        /*005c*/ 	.byte	0x03, 0x1b
        /*005e*/ 	.short	0x00ff


	//----- nvinfo : EIATTR_MERCURY_ISA_VERSION
	.align		4
        /*0060*/ 	.byte	0x03, 0x5f
        /*0062*/ 	.short	0x0101


	//----- nvinfo : EIATTR_VRC_CTA_INIT_COUNT
	.align		4
        /*0064*/ 	.byte	0x02, 0x4a
	.zero		1
	.zero		1


	//----- nvinfo : EIATTR_EXIT_INSTR_OFFSETS
	.align		4
        /*0068*/ 	.byte	0x04, 0x1c
        /*006a*/ 	.short	(.L_921 - .L_920)


	//   ....[0]....
.L_920:
        /*006c*/ 	.word	0x00000100


	//   ....[1]....
        /*0070*/ 	.word	0x00000270


	//----- nvinfo : EIATTR_CBANK_PARAM_SIZE
	.align		4
.L_921:
        /*0074*/ 	.byte	0x03, 0x19
        /*0076*/ 	.short	0x0028


	//----- nvinfo : EIATTR_PARAM_CBANK
	.align		4
        /*0078*/ 	.byte	0x04, 0x0a
        /*007a*/ 	.short	(.L_923 - .L_922)
	.align		4
.L_922:
        /*007c*/ 	.word	index@(.nv.constant0.add_a_bt)
        /*0080*/ 	.short	0x0380
        /*0082*/ 	.short	0x0028


	//----- nvinfo : EIATTR_SW_WAR
	.align		4
.L_923:
        /*0084*/ 	.byte	0x04, 0x36
        /*0086*/ 	.short	(.L_925 - .L_924)
.L_924:
        /*0088*/ 	.word	0x00000008
.L_925:


//--------------------- .nv.info.add_at_b         --------------------------
	.section	.nv.info.add_at_b,"",@"SHT_CUDA_INFO"
	.sectionflags	@""
	.align	4


	//----- nvinfo : EIATTR_CUDA_API_VERSION
	.align		4
        /*0000*/ 	.byte	0x04, 0x37
        /*0002*/ 	.short	(.L_927 - .L_926)
.L_926:
        /*0004*/ 	.word	0x00000082


	//----- nvinfo : EIATTR_KPARAM_INFO
	.align		4
.L_927:
        /*0008*/ 	.byte	0x04, 0x17
        /*000a*/ 	.short	(.L_929 - .L_928)
.L_928:
        /*000c*/ 	.word	0x00000000
        /*0010*/ 	.short	0x0004
        /*0012*/ 	.short	0x0020
        /*0014*/ 	.byte	0x00, 0xf0, 0x21, 0x00


	//----- nvinfo : EIATTR_KPARAM_INFO
	.align		4
.L_929:
        /*0018*/ 	.byte	0x04, 0x17
        /*001a*/ 	.short	(.L_931 - .L_930)
.L_930:
        /*001c*/ 	.word	0x00000000
        /*0020*/ 	.short	0x0003
        /*0022*/ 	.short	0x0018
        /*0024*/ 	.byte	0x00, 0xf0, 0x21, 0x00


	//----- nvinfo : EIATTR_KPARAM_INFO
	.align		4
.L_931:
        /*0028*/ 	.byte	0x04, 0x17
        /*002a*/ 	.short	(.L_933 - .L_932)
.L_932:
        /*002c*/ 	.word	0x00000000
        /*0030*/ 	.short	0x0002
        /*0032*/ 	.short	0x0010
        /*0034*/ 	.byte	0x00, 0xf5, 0x21, 0x00


	//----- nvinfo : EIATTR_KPARAM_INFO
	.align		4
.L_933:
        /*0038*/ 	.byte	0x04, 0x17
        /*003a*/ 	.short	(.L_935 - .L_934)
.L_934:
        /*003c*/ 	.word	0x00000000
        /*0040*/ 	.short	0x0001
        /*0042*/ 	.short	0x0008
        /*0044*/ 	.byte	0x00, 0xf5, 0x21, 0x00


	//----- nvinfo : EIATTR_KPARAM_INFO
	.align		4
.L_935:
        /*0048*/ 	.byte	0x04, 0x17
        /*004a*/ 	.short	(.L_937 - .L_936)
.L_936:
        /*004c*/ 	.word	0x00000000
        /*0050*/ 	.short	0x0000
        /*0052*/ 	.short	0x0000
        /*0054*/ 	.byte	0x00, 0xf5, 0x21, 0x00


	//----- nvinfo : EIATTR_SPARSE_MMA_MASK
	.align		4
.L_937:
        /*0058*/ 	.byte	0x03, 0x50
        /*005a*/ 	.short	0x0000


	//----- nvinfo : EIATTR_MAXREG_COUNT
	.align		4
        /*005c*/ 	.byte	0x03, 0x1b
        /*005e*/ 	.short	0x00ff


	//----- nvinfo : EIATTR_MERCURY_ISA_VERSION
	.align		4
        /*0060*/ 	.byte	0x03, 0x5f
        /*0062*/ 	.short	0x0101


	//----- nvinfo : EIATTR_VRC_CTA_INIT_COUNT
	.align		4
        /*0064*/ 	.byte	0x02, 0x4a
	.zero		1
	.zero		1


	//----- nvinfo : EIATTR_EXIT_INSTR_OFFSETS
	.align		4
        /*0068*/ 	.byte	0x04, 0x1c
        /*006a*/ 	.short	(.L_939 - .L_938)


	//   ....[0]....
.L_938:
        /*006c*/ 	.word	0x00000100


	//   ....[1]....
        /*0070*/ 	.word	0x00000270


	//----- nvinfo : EIATTR_CBANK_PARAM_SIZE
	.align		4
.L_939:
        /*0074*/ 	.byte	0x03, 0x19
        /*0076*/ 	.short	0x0028


	//----- nvinfo : EIATTR_PARAM_CBANK
	.align		4
        /*0078*/ 	.byte	0x04, 0x0a
        /*007a*/ 	.short	(.L_941 - .L_940)
	.align		4
.L_940:
        /*007c*/ 	.word	index@(.nv.constant0.add_at_b)
        /*0080*/ 	.short	0x0380
        /*0082*/ 	.short	0x0028


	//----- nvinfo : EIATTR_SW_WAR
	.align		4
.L_941:
        /*0084*/ 	.byte	0x04, 0x36
        /*0086*/ 	.short	(.L_943 - .L_942)
.L_942:
        /*0088*/ 	.word	0x00000008
.L_943:


//--------------------- .nv.info.add_a_b          --------------------------
	.section	.nv.info.add_a_b,"",@"SHT_CUDA_INFO"
	.sectionflags	@""
	.align	4


	//----- nvinfo : EIATTR_CUDA_API_VERSION
	.align		4
        /*0000*/ 	.byte	0x04, 0x37
        /*0002*/ 	.short	(.L_945 - .L_944)
.L_944:
        /*0004*/ 	.word	0x00000082


	//----- nvinfo : EIATTR_KPARAM_INFO
	.align		4
.L_945:
        /*0008*/ 	.byte	0x04, 0x17
        /*000a*/ 	.short	(.L_947 - .L_946)
.L_946:
        /*000c*/ 	.word	0x00000000
        /*0010*/ 	.short	0x0004
        /*0012*/ 	.short	0x0020
        /*0014*/ 	.byte	0x00, 0xf0, 0x21, 0x00


	//----- nvinfo : EIATTR_KPARAM_INFO
	.align		4
.L_947:
        /*0018*/ 	.byte	0x04, 0x17
        /*001a*/ 	.short	(.L_949 - .L_948)
.L_948:
        /*001c*/ 	.word	0x00000000
        /*0020*/ 	.short	0x0003
        /*0022*/ 	.short	0x0018
        /*0024*/ 	.byte	0x00, 0xf0, 0x21, 0x00


	//----- nvinfo : EIATTR_KPARAM_INFO
	.align		4
.L_949:
        /*0028*/ 	.byte	0x04, 0x17
        /*002a*/ 	.short	(.L_951 - .L_950)
.L_950:
        /*002c*/ 	.word	0x00000000
        /*0030*/ 	.short	0x0002
        /*0032*/ 	.short	0x0010
        /*0034*/ 	.byte	0x00, 0xf5, 0x21, 0x00


	//----- nvinfo : EIATTR_KPARAM_INFO
	.align		4
.L_951:
        /*0038*/ 	.byte	0x04, 0x17
        /*003a*/ 	.short	(.L_953 - .L_952)
.L_952:
        /*003c*/ 	.word	0x00000000
        /*0040*/ 	.short	0x0001
        /*0042*/ 	.short	0x0008
        /*0044*/ 	.byte	0x00, 0xf5, 0x21, 0x00


	//----- nvinfo : EIATTR_KPARAM_INFO
	.align		4
.L_953:
        /*0048*/ 	.byte	0x04, 0x17
        /*004a*/ 	.short	(.L_955 - .L_954)
.L_954:
        /*004c*/ 	.word	0x00000000
        /*0050*/ 	.short	0x0000
        /*0052*/ 	.short	0x0000
        /*0054*/ 	.byte	0x00, 0xf5, 0x21, 0x00


	//----- nvinfo : EIATTR_SPARSE_MMA_MASK
	.align		4
.L_955:
        /*0058*/ 	.byte	0x03, 0x50
        /*005a*/ 	.short	0x0000


	//----- nvinfo : EIATTR_MAXREG_COUNT
	.align		4
        /*005c*/ 	.byte	0x03, 0x1b
        /*005e*/ 	.short	0x00ff


	//----- nvinfo : EIATTR_MERCURY_ISA_VERSION
	.align		4
        /*0060*/ 	.byte	0x03, 0x5f
        /*0062*/ 	.short	0x0101


	//----- nvinfo : EIATTR_VRC_CTA_INIT_COUNT
	.align		4
        /*0064*/ 	.byte	0x02, 0x4a
	.zero		1
	.zero		1


	//----- nvinfo : EIATTR_EXIT_INSTR_OFFSETS
	.align		4
        /*0068*/ 	.byte	0x04, 0x1c
        /*006a*/ 	.short	(.L_957 - .L_956)


	//   ....[0]....
.L_956:
        /*006c*/ 	.word	0x00000100


	//   ....[1]....
        /*0070*/ 	.word	0x00000250


	//----- nvinfo : EIATTR_CBANK_PARAM_SIZE
	.align		4
.L_957:
        /*0074*/ 	.byte	0x03, 0x19
        /*0076*/ 	.short	0x0028


	//----- nvinfo : EIATTR_PARAM_CBANK
	.align		4
        /*0078*/ 	.byte	0x04, 0x0a
        /*007a*/ 	.short	(.L_959 - .L_958)
	.align		4
.L_958:
        /*007c*/ 	.word	index@(.nv.constant0.add_a_b)
        /*0080*/ 	.short	0x0380
        /*0082*/ 	.short	0x0028


	//----- nvinfo : EIATTR_SW_WAR
	.align		4
.L_959:
        /*0084*/ 	.byte	0x04, 0x36
        /*0086*/ 	.short	(.L_961 - .L_960)
.L_960:
        /*0088*/ 	.word	0x00000008
.L_961:


//--------------------- .nv.info.transpose_a      --------------------------
	.section	.nv.info.transpose_a,"",@"SHT_CUDA_INFO"
	.sectionflags	@""
	.align	4


	//----- nvinfo : EIATTR_CUDA_API_VERSION
	.align		4
        /*0000*/ 	.byte	0x04, 0x37
        /*0002*/ 	.short	(.L_963 - .L_962)
.L_962:
        /*0004*/ 	.word	0x00000082


	//----- nvinfo : EIATTR_KPARAM_INFO
	.align		4
.L_963:
        /*0008*/ 	.byte	0x04, 0x17
        /*000a*/ 	.short	(.L_965 - .L_964)
.L_964:
        /*000c*/ 	.word	0x00000000
        /*0010*/ 	.short	0x0003
        /*0012*/ 	.short	0x0018
        /*0014*/ 	.byte	0x00, 0xf0, 0x21, 0x00


	//----- nvinfo : EIATTR_KPARAM_INFO
	.align		4
.L_965:
        /*0018*/ 	.byte	0x04, 0x17
        /*001a*/ 	.short	(.L_967 - .L_966)
.L_966:
        /*001c*/ 	.word	0x00000000
        /*0020*/ 	.short	0x0002
        /*0022*/ 	.short	0x0010
        /*0024*/ 	.byte	0x00, 0xf0, 0x21, 0x00


	//----- nvinfo : EIATTR_KPARAM_INFO
	.align		4
.L_967:
        /*0028*/ 	.byte	0x04, 0x17
        /*002a*/ 	.short	(.L_969 - .L_968)
.L_968:
        /*002c*/ 	.word	0x00000000
        /*0030*/ 	.short	0x0001
        /*0032*/ 	.short	0x0008
        /*0034*/ 	.byte	0x00, 0xf5, 0x21, 0x00


	//----- nvinfo : EIATTR_KPARAM_INFO
	.align		4
.L_969:
        /*0038*/ 	.byte	0x04, 0x17
        /*003a*/ 	.short	(.L_971 - .L_970)
.L_970:
        /*003c*/ 	.word	0x00000000
        /*0040*/ 	.short	0x0000
        /*0042*/ 	.short	0x0000
        /*0044*/ 	.byte	0x00, 0xf5, 0x21, 0x00


	//----- nvinfo : EIATTR_SPARSE_MMA_MASK
	.align		4
.L_971:
        /*0048*/ 	.byte	0x03, 0x50
        /*004a*/ 	.short	0x0000


	//----- nvinfo : EIATTR_MAXREG_COUNT
	.align		4
        /*004c*/ 	.byte	0x03, 0x1b
        /*004e*/ 	.short	0x00ff


	//----- nvinfo : EIATTR_MERCURY_ISA_VERSION
	.align		4
        /*0050*/ 	.byte	0x03, 0x5f
        /*0052*/ 	.short	0x0101


	//----- nvinfo : EIATTR_VRC_CTA_INIT_COUNT
	.align		4
        /*0054*/ 	.byte	0x02, 0x4a
	.zero		1
	.zero		1


	//----- nvinfo : EIATTR_EXIT_INSTR_OFFSETS
	.align		4
        /*0058*/ 	.byte	0x04, 0x1c
        /*005a*/ 	.short	(.L_973 - .L_972)


	//   ....[0]....
.L_972:
        /*005c*/ 	.word	0x000000f0


	//   ....[1]....
        /*0060*/ 	.word	0x000001f0


	//----- nvinfo : EIATTR_CBANK_PARAM_SIZE
	.align		4
.L_973:
        /*0064*/ 	.byte	0x03, 0x19
        /*0066*/ 	.short	0x0020


	//----- nvinfo : EIATTR_PARAM_CBANK
	.align		4
        /*0068*/ 	.byte	0x04, 0x0a
        /*006a*/ 	.short	(.L_975 - .L_974)
	.align		4
.L_974:
        /*006c*/ 	.word	index@(.nv.constant0.transpose_a)
        /*0070*/ 	.short	0x0380
        /*0072*/ 	.short	0x0020


	//----- nvinfo : EIATTR_SW_WAR
	.align		4
.L_975:
        /*0074*/ 	.byte	0x04, 0x36
        /*0076*/ 	.short	(.L_977 - .L_976)
.L_976:
        /*0078*/ 	.word	0x00000008
.L_977:


//--------------------- .nv.callgraph             --------------------------
	.section	.nv.callgraph,"",@"SHT_CUDA_CALLGRAPH"
	.align	4
	.sectionentsize	8
	.align		4
        /*0000*/ 	.word	0x00000000
	.align		4
        /*0004*/ 	.word	0xffffffff
	.align		4
        /*0008*/ 	.word	0x00000000
	.align		4
        /*000c*/ 	.word	0xfffffffe
	.align		4
        /*0010*/ 	.word	0x00000000
	.align		4
        /*0014*/ 	.word	0xfffffffd
	.align		4
        /*0018*/ 	.word	0x00000000
	.align		4
        /*001c*/ 	.word	0xfffffffc


//--------------------- .text.softmax_at          --------------------------
	.section	.text.softmax_at,"ax",@progbits
	.align	128
        .global         softmax_at
        .type           softmax_at,@function
        .size           softmax_at,(.L_x_198 - softmax_at)
        .other          softmax_at,@"STO_CUDA_ENTRY STV_DEFAULT"
softmax_at:
.text.softmax_at:
[----:B------:R-:W-:Y:S01]  /*0000*/  LDC R1, c[0x0][0x37c] ;  /* 0x0000df00ff017b82 */ /* 0x000fe20000000800 */
[----:B------:R-:W0:Y:S01]  /*0010*/  LDCU.64 UR8, c[0x0][0x390] ;  /* 0x00007200ff0877ac */ /* 0x000e220008000a00 */
[----:B------:R-:W1:Y:S01]  /*0020*/  S2R R4, SR_CTAID.Y ;  /* 0x0000000000047919 */ /* 0x000e620000002600 */
[----:B------:R-:W-:Y:S01]  /*0030*/  MOV R3, RZ ;  /* 0x000000ff00037202 */ /* 0x000fe20000000f00 */
[----:B------:R-:W-:Y:S01]  /*0040*/  HFMA2 R13, -RZ, RZ, 0, 0 ;  /* 0x00000000ff0d7431 */ /* 0x000fe200000001ff */
[----:B------:R-:W2:Y:S01]  /*0050*/  LDCU UR4, c[0x0][0x360] ;  /* 0x00006c00ff0477ac */ /* 0x000ea20008000800 */
[----:B------:R-:W1:Y:S01]  /*0060*/  S2R R11, SR_TID.Y ;  /* 0x00000000000b7919 */ /* 0x000e620000002200 */
[----:B------:R-:W1:Y:S01]  /*0070*/  LDCU UR5, c[0x0][0x364] ;  /* 0x00006c80ff0577ac */ /* 0x000e620008000800 */
[----:B------:R-:W2:Y:S01]  /*0080*/  S2R R7, SR_CTAID.X ;  /* 0x0000000000077919 */ /* 0x000ea20000002500 */
[----:B------:R-:W3:Y:S01]  /*0090*/  LDCU.64 UR10, c[0x0][0x358] ;  /* 0x00006b00ff0a77ac */ /* 0x000ee20008000a00 */
[----:B------:R-:W2:Y:S01]  /*00a0*/  S2R R2, SR_TID.X ;  /* 0x0000000000027919 */ /* 0x000ea20000002100 */
[----:B0-----:R-:W-:-:S04]  /*00b0*/  UISETP.NE.U32.AND UP0, UPT, UR8, URZ, UPT ;  /* 0x000000ff0800728c */ /* 0x001fc8000bf05070 */
[----:B------:R-:W-:Y:S01]  /*00c0*/  UISETP.NE.AND.EX UP0, UPT, UR9, URZ, UPT, UP0 ;  /* 0x000000ff0900728c */ /* 0x000fe2000bf05300 */
[----:B-1----:R-:W-:Y:S02]  /*00d0*/  IMAD R4, R4, UR5, R11 ;  /* 0x0000000504047c24 */ /* 0x002fe4000f8e020b */
[----:B--2---:R-:W-:-:S06]  /*00e0*/  IMAD.WIDE.U32 R6, R7, UR4, R2 ;  /* 0x0000000407067c25 */ /* 0x004fcc000f8e0002 */
[----:B---3--:R-:W-:Y:S05]  /*00f0*/  BRA.U !UP0, `(.L_x_0) ;  /* 0x0000001108c07547 */ /* 0x008fea000b800000 */
[----:B------:R-:W0:Y:S01]  /*0100*/  S2UR UR5, SR_CgaCtaId ;  /* 0x00000000000579c3 */ /* 0x000e220000008800 */
[----:B------:R-:W-:Y:S01]  /*0110*/  UISETP.GE.U32.AND UP0, UPT, UR8, 0x21, UPT ;  /* 0x000000210800788c */ /* 0x000fe2000bf06070 */
[----:B------:R-:W-:Y:S01]  /*0120*/  MOV R13, RZ ;  /* 0x000000ff000d7202 */ /* 0x000fe20000000f00 */
[----:B------:R-:W-:Y:S01]  /*0130*/  UMOV UR4, 0x400 ;  /* 0x0000040000047882 */ /* 0x000fe20000000000 */
[----:B------:R-:W-:Y:S02]  /*0140*/  UIADD3 UR6, UP2, UPT, UR8, -0x1, URZ ;  /* 0xffffffff08067890 */ /* 0x000fe4000ff5e0ff */
[----:B------:R-:W-:Y:S02]  /*0150*/  UISETP.GE.U32.AND.EX UP0, UPT, UR9, URZ, UPT, UP0 ;  /* 0x000000ff0900728c */ /* 0x000fe4000bf06100 */
[----:B------:R-:W-:Y:S02]  /*0160*/  ULOP3.LUT UP1, URZ, UR6, 0x20, URZ, 0xc0, !UPT ;  /* 0x0000002006ff7892 */ /* 0x000fe4000f82c0ff */
[----:B0-----:R-:W-:-:S03]  /*0170*/  ULEA UR4, UR5, UR4, 0x18 ;  /* 0x0000000405047291 */ /* 0x001fc6000f8ec0ff */
[----:B------:R-:W-:-:S03]  /*0180*/  UMOV UR5, URZ ;  /* 0x000000ff00057c82 */ /* 0x000fc60008000000 */
[----:B------:R-:W-:Y:S01]  /*0190*/  LEA R11, R11, UR4, 0x2 ;  /* 0x000000040b0b7c11 */ /* 0x000fe2000f8e10ff */
[----:B------:R-:W-:-:S03]  /*01a0*/  UMOV UR4, URZ ;  /* 0x000000ff00047c82 */ /* 0x000fc60008000000 */
[----:B------:R-:W-:Y:S01]  /*01b0*/  LEA R0, R2, R11, 0x7 ;  /* 0x0000000b02007211 */ /* 0x000fe200078e38ff */
[----:B------:R-:W-:Y:S06]  /*01c0*/  BRA.U !UP0, `(.L_x_1) ;  /* 0x0000000d08107547 */ /* 0x000fec000b800000 */
[----:B------:R-:W0:Y:S01]  /*01d0*/  LDCU.64 UR4, c[0x0][0x380] ;  /* 0x00007000ff0477ac */ /* 0x000e220008000a00 */
[----:B------:R-:W-:-:S04]  /*01e0*/  IMAD.WIDE.U32 R8, R4, UR8, R2 ;  /* 0x0000000804087c25 */ /* 0x000fc8000f8e0002 */
[----:B------:R-:W-:Y:S01]  /*01f0*/  HFMA2 R13, -RZ, RZ, 0, 0 ;  /* 0x00000000ff0d7431 */ /* 0x000fe200000001ff */
[----:B------:R-:W1:Y:S01]  /*0200*/  LDCU.64 UR12, c[0x0][0x398] ;  /* 0x00007300ff0c77ac */ /* 0x000e620008000a00 */
[----:B------:R-:W-:Y:S01]  /*0210*/  IMAD R9, R4, UR9, R9 ;  /* 0x0000000904097c24 */ /* 0x000fe2000f8e0209 */
[----:B------:R-:W-:Y:S01]  /*0220*/  UIADD3.X UR7, UPT, UPT, UR9, -0x1, URZ, UP2, !UPT ;  /* 0xffffffff09077890 */ /* 0x000fe200097fe4ff */
[----:B------:R-:W2:Y:S03]  /*0230*/  LDCU.64 UR8, c[0x0][0x390] ;  /* 0x00007200ff0877ac */ /* 0x000ea60008000a00 */
[----:B------:R-:W-:Y:S01]  /*0240*/  USHF.R.U64 UR6, UR6, 0x5, UR7 ;  /* 0x0000000506067899 */ /* 0x000fe20008001207 */
[----:B0-----:R-:W-:-:S03]  /*0250*/  LEA R10, P1, R8, UR4, 0x2 ;  /* 0x00000004080a7c11 */ /* 0x001fc6000f8210ff */
[----:B------:R-:W-:Y:S01]  /*0260*/  UIADD3 UR6, UP0, UPT, UR6, 0x1, URZ ;  /* 0x0000000106067890 */ /* 0x000fe2000ff1e0ff */
[----:B------:R-:W-:Y:S01]  /*0270*/  UMOV UR4, URZ ;  /* 0x000000ff00047c82 */ /* 0x000fe20008000000 */
[----:B-1----:R-:W-:Y:S02]  /*0280*/  ISETP.GE.U32.AND P0, PT, R4, UR12, PT ;  /* 0x0000000c04007c0c */ /* 0x002fe4000bf06070 */
[----:B------:R-:W-:Y:S01]  /*0290*/  ULEA.HI.X UR7, UR7, URZ, URZ, 0x1b, UP0 ;  /* 0x000000ff07077291 */ /* 0x000fe200080fdcff */
[----:B------:R-:W-:Y:S01]  /*02a0*/  IADD3 R10, P2, PT, R10, 0x80, RZ ;  /* 0x000000800a0a7810 */ /* 0x000fe20007f5e0ff */
[----:B------:R-:W-:Y:S01]  /*02b0*/  ULOP3.LUT UR6, UR6, 0xfffffffe, URZ, 0xc0, !UPT ;  /* 0xfffffffe06067892 */ /* 0x000fe2000f8ec0ff */
[----:B------:R-:W-:Y:S01]  /*02c0*/  LEA.HI.X R9, R8, UR5, R9, 0x2, P1 ;  /* 0x0000000508097c11 */ /* 0x000fe200088f1409 */
[----:B------:R-:W-:Y:S01]  /*02d0*/  ULOP3.LUT UR7, UR7, 0xfffffff, URZ, 0xc0, !UPT ;  /* 0x0fffffff07077892 */ /* 0x000fe2000f8ec0ff */
[----:B------:R-:W-:Y:S01]  /*02e0*/  ISETP.GE.U32.AND.EX P0, PT, RZ, UR13, PT, P0 ;  /* 0x0000000dff007c0c */ /* 0x000fe2000bf06100 */
[----:B------:R-:W-:Y:S01]  /*02f0*/  UMOV UR5, URZ ;  /* 0x000000ff00057c82 */ /* 0x000fe20008000000 */
[----:B--2---:R-:W-:-:S11]  /*0300*/  IADD3.X R9, PT, PT, RZ, R9, RZ, P2, !PT ;  /* 0x00000009ff097210 */ /* 0x004fd600017fe4ff */
.L_x_2:
[----:B------:R-:W-:Y:S02]  /*0310*/  IADD3 R19, P2, PT, R2, UR4, RZ ;  /* 0x0000000402137c10 */ /* 0x000fe4000ff5e0ff */
[----:B------:R-:W-:Y:S02]  /*0320*/  MOV R8, R10 ;  /* 0x0000000a00087202 */ /* 0x000fe40000000f00 */
[----:B------:R-:W-:Y:S02]  /*0330*/  ISETP.GE.U32.AND P1, PT, R19, UR8, PT ;  /* 0x0000000813007c0c */ /* 0x000fe4000bf26070 */
[----:B------:R-:W-:-:S04]  /*0340*/  IADD3.X R14, PT, PT, RZ, UR5, RZ, P2, !PT ;  /* 0x00000005ff0e7c10 */ /* 0x000fc800097fe4ff */
[----:B------:R-:W-:-:S13]  /*0350*/  ISETP.GE.U32.OR.EX P1, PT, R14, UR9, P0, P1 ;  /* 0x000000090e007c0c */ /* 0x000fda0008726510 */
[----:B------:R-:W2:Y:S01]  /*0360*/  @!P1 LDG.E R10, desc[UR10][R8.64+-0x80] ;  /* 0xffff800a080a9981 */ /* 0x000ea2000c1e1900 */
[----:B------:R-:W-:Y:S02]  /*0370*/  @!P1 MOV R15, 0x3bbb989d ;  /* 0x3bbb989d000f9802 */ /* 0x000fe40000000f00 */
[----:B------:R-:W-:Y:S02]  /*0380*/  @!P1 MOV R17, 0x437c0000 ;  /* 0x437c000000119802 */ /* 0x000fe40000000f00 */
[----:B------:R-:W-:Y:S02]  /*0390*/  MOV R21, RZ ;  /* 0x000000ff00157202 */ /* 0x000fe40000000f00 */
[----:B------:R-:W-:-:S04]  /*03a0*/  IADD3 R19, P2, PT, R19, 0x20, RZ ;  /* 0x0000002013137810 */ /* 0x000fc80007f5e0ff */
[----:B------:R-:W-:Y:S01]  /*03b0*/  IADD3.X R14, PT, PT, RZ, R14, RZ, P2, !PT ;  /* 0x0000000eff0e7210 */ /* 0x000fe200017fe4ff */
[----:B--2---:R-:W-:-:S04]  /*03c0*/  @!P1 FFMA.SAT R12, R10, R15, 0.5 ;  /* 0x3f0000000a0c9423 */ /* 0x004fc8000000200f */
[----:B------:R-:W-:-:S04]  /*03d0*/  @!P1 FFMA.RM R12, R12, R17, 12582913 ;  /* 0x4b4000010c0c9423 */ /* 0x000fc80000004011 */
[C---:B------:R-:W-:Y:S01]  /*03e0*/  @!P1 FADD R15, R12.reuse, -12583039 ;  /* 0xcb40007f0c0f9421 */ /* 0x040fe20000000000 */
[----:B------:R-:W-:-:S03]  /*03f0*/  @!P1 SHF.L.U32 R12, R12, 0x17, RZ ;  /* 0x000000170c0c9819 */ /* 0x000fc600000006ff */
[----:B------:R-:W-:-:S04]  /*0400*/  @!P1 FFMA R15, R10, 1.4426950216293334961, -R15 ;  /* 0x3fb8aa3b0a0f9823 */ /* 0x000fc8000000080f */
[----:B------:R-:W-:-:S04]  /*0410*/  @!P1 FFMA R16, R10, 1.925963033500011079e-08, R15 ;  /* 0x32a570600a109823 */ /* 0x000fc8000000000f */
[----:B------:R-:W0:Y:S02]  /*0420*/  @!P1 MUFU.EX2 R15, R16 ;  /* 0x00000010000f9308 */ /* 0x000e240000000800 */
[----:B0-----:R-:W-:Y:S01]  /*0430*/  @!P1 FMUL R21, R12, R15 ;  /* 0x0000000f0c159220 */ /* 0x001fe20000400000 */
[----:B------:R-:W-:-:S04]  /*0440*/  ISETP.GE.U32.AND P1, PT, R19, UR8, PT ;  /* 0x0000000813007c0c */ /* 0x000fc8000bf26070 */
[----:B------:R-:W-:Y:S01]  /*0450*/  STS [R0], R21 ;  /* 0x0000001500007388 */ /* 0x000fe20000000800 */
[----:B------:R-:W-:Y:S01]  /*0460*/  BAR.SYNC.DEFER_BLOCKING 0x0 ;  /* 0x0000000000007b1d */ /* 0x000fe20000010000 */
[----:B------:R-:W-:-:S05]  /*0470*/  ISETP.GE.U32.OR.EX P1, PT, R14, UR9, P0, P1 ;  /* 0x000000090e007c0c */ /* 0x000fca0008726510 */
[----:B------:R-:W-:Y:S04]  /*0480*/  LDS R17, [R11] ;  /* 0x000000000b117984 */ /* 0x000fe80000000800 */
[----:B------:R-:W0:Y:S04]  /*0490*/  LDS R18, [R11+0x80] ;  /* 0x000080000b127984 */ /* 0x000e280000000800 */
[----:B------:R-:W1:Y:S04]  /*04a0*/  LDS R26, [R11+0x100] ;  /* 0x000100000b1a7984 */ /* 0x000e680000000800 */
[----:B------:R-:W-:Y:S04]  /*04b0*/  LDS R15, [R11+0x200] ;  /* 0x000200000b0f7984 */ /* 0x000fe80000000800 */
[----:B------:R-:W2:Y:S04]  /*04c0*/  LDS R10, [R11+0x280] ;  /* 0x000280000b0a7984 */ /* 0x000ea80000000800 */
[----:B------:R-:W3:Y:S04]  /*04d0*/  LDS R25, [R11+0x180] ;  /* 0x000180000b197984 */ /* 0x000ee80000000800 */
[----:B------:R-:W4:Y:S04]  /*04e0*/  LDS R24, [R11+0x300] ;  /* 0x000300000b187984 */ /* 0x000f280000000800 */
[----:B------:R-:W-:Y:S04]  /*04f0*/  LDS R21, [R11+0x600] ;  /* 0x000600000b157984 */ /* 0x000fe80000000800 */
[----:B------:R-:W5:Y:S04]  /*0500*/  LDS R12, [R11+0x680] ;  /* 0x000680000b0c7984 */ /* 0x000f680000000800 */
[----:B------:R-:W-:Y:S04]  /*0510*/  LDS R23, [R11+0x400] ;  /* 0x000400000b177984 */ /* 0x000fe80000000800 */
[----:B------:R-:W5:Y:S01]  /*0520*/  LDS R16, [R11+0x480] ;  /* 0x000480000b107984 */ /* 0x000f620000000800 */
[----:B0-----:R-:W-:-:S03]  /*0530*/  FADD R27, R17, R18 ;  /* 0x00000012111b7221 */ /* 0x001fc60000000000 */
[----:B------:R-:W0:Y:S01]  /*0540*/  LDS R22, [R11+0x380] ;  /* 0x000380000b167984 */ /* 0x000e220000000800 */
[----:B-1----:R-:W-:-:S03]  /*0550*/  FADD R26, R26, R27 ;  /* 0x0000001b1a1a7221 */ /* 0x002fc60000000000 */
[----:B------:R-:W1:Y:S04]  /*0560*/  LDS R17, [R11+0x700] ;  /* 0x000700000b117984 */ /* 0x000e680000000800 */
[----:B------:R-:W1:Y:S01]  /*0570*/  LDS R20, [R11+0x500] ;  /* 0x000500000b147984 */ /* 0x000e620000000800 */
[----:B--2---:R-:W-:-:S03]  /*0580*/  FADD R27, R15, R10 ;  /* 0x0000000a0f1b7221 */ /* 0x004fc60000000000 */
[----:B------:R-:W2:Y:S01]  /*0590*/  LDS R18, [R11+0x580] ;  /* 0x000580000b127984 */ /* 0x000ea20000000800 */
[----:B---3--:R-:W-:-:S03]  /*05a0*/  FADD R26, R25, R26 ;  /* 0x0000001a191a7221 */ /* 0x008fc60000000000 */
[----:B------:R-:W3:Y:S01]  /*05b0*/  LDS R29, [R11+0x780] ;  /* 0x000780000b1d7984 */ /* 0x000ee20000000800 */
[----:B----4-:R-:W-:-:S03]  /*05c0*/  FADD R27, R24, R27 ;  /* 0x0000001b181b7221 */ /* 0x010fc60000000000 */
[----:B------:R-:W-:Y:S01]  /*05d0*/  LDS R15, [R11+0x800] ;  /* 0x000800000b0f7984 */ /* 0x000fe20000000800 */
[----:B------:R-:W-:-:S03]  /*05e0*/  FADD R26, R26, R13 ;  /* 0x0000000d1a1a7221 */ /* 0x000fc60000000000 */
[----:B------:R-:W4:Y:S01]  /*05f0*/  LDS R10, [R11+0x880] ;  /* 0x000880000b0a7984 */ /* 0x000f220000000800 */
[----:B-----5:R-:W-:-:S03]  /*0600*/  FADD R12, R21, R12 ;  /* 0x0000000c150c7221 */ /* 0x020fc60000000000 */
[----:B------:R-:W-:Y:S04]  /*0610*/  LDS R13, [R11+0x980] ;  /* 0x000980000b0d7984 */ /* 0x000fe80000000800 */
[----:B------:R-:W-:Y:S01]  /*0620*/  LDS R21, [R11+0xa80] ;  /* 0x000a80000b157984 */ /* 0x000fe20000000800 */
[----:B------:R-:W-:-:S03]  /*0630*/  FADD R23, R23, R16 ;  /* 0x0000001017177221 */ /* 0x000fc60000000000 */
[----:B------:R-:W-:Y:S01]  /*0640*/  LDS R14, [R11+0xc00] ;  /* 0x000c00000b0e7984 */ /* 0x000fe20000000800 */
[----:B0-----:R-:W-:-:S03]  /*0650*/  FADD R27, R22, R27 ;  /* 0x0000001b161b7221 */ /* 0x001fc60000000000 */
[----:B------:R-:W-:Y:S01]  /*0660*/  LDS R19, [R11+0xd80] ;  /* 0x000d80000b137984 */ /* 0x000fe20000000800 */
[----:B-1----:R-:W-:Y:S01]  /*0670*/  FADD R12, R17, R12 ;  /* 0x0000000c110c7221 */ /* 0x002fe20000000000 */
[----:B------:R-:W-:Y:S02]  /*0680*/  FADD R16, R26, R27 ;  /* 0x0000001b1a107221 */ /* 0x000fe40000000000 */
[----:B------:R-:W-:Y:S01]  /*0690*/  LDS R17, [R11+0xc80] ;  /* 0x000c80000b117984 */ /* 0x000fe20000000800 */
[----:B------:R-:W-:-:S03]  /*06a0*/  FADD R23, R20, R23 ;  /* 0x0000001714177221 */ /* 0x000fc60000000000 */
[----:B------:R-:W0:Y:S01]  /*06b0*/  LDS R26, [R11+0x900] ;  /* 0x000900000b1a7984 */ /* 0x000e220000000800 */
[----:B--2---:R-:W-:-:S03]  /*06c0*/  FADD R23, R18, R23 ;  /* 0x0000001712177221 */ /* 0x004fc60000000000 */
[----:B------:R-:W1:Y:S01]  /*06d0*/  LDS R18, [R11+0xa00] ;  /* 0x000a00000b127984 */ /* 0x000e620000000800 */
[----:B---3--:R-:W-:Y:S01]  /*06e0*/  FADD R29, R29, R12 ;  /* 0x0000000c1d1d7221 */ /* 0x008fe20000000000 */
[----:B------:R-:W-:Y:S02]  /*06f0*/  FADD R16, R16, R23 ;  /* 0x0000001710107221 */ /* 0x000fe40000000000 */
[----:B------:R-:W-:Y:S04]  /*0700*/  LDS R12, [R11+0xb80] ;  /* 0x000b80000b0c7984 */ /* 0x000fe80000000800 */
[----:B------:R-:W-:Y:S01]  /*0710*/  LDS R20, [R11+0xe00] ;  /* 0x000e00000b147984 */ /* 0x000fe20000000800 */
[----:B----4-:R-:W-:-:S03]  /*0720*/  FADD R24, R15, R10 ;  /* 0x0000000a0f187221 */ /* 0x010fc60000000000 */
[----:B------:R-:W2:Y:S04]  /*0730*/  LDS R10, [R11+0xb00] ;  /* 0x000b00000b0a7984 */ /* 0x000ea80000000800 */
[----:B------:R-:W3:Y:S04]  /*0740*/  LDS R15, [R11+0xd00] ;  /* 0x000d00000b0f7984 */ /* 0x000ee80000000800 */
[----:B------:R-:W4:Y:S04]  /*0750*/  LDS R27, [R11+0xe80] ;  /* 0x000e80000b1b7984 */ /* 0x000f280000000800 */
[----:B------:R-:W5:Y:S04]  /*0760*/  LDS R25, [R11+0xf00] ;  /* 0x000f00000b197984 */ /* 0x000f680000000800 */
[----:B------:R-:W-:Y:S01]  /*0770*/  LDS R22, [R11+0xf80] ;  /* 0x000f80000b167984 */ /* 0x000fe20000000800 */
[----:B------:R-:W-:Y:S06]  /*0780*/  BAR.SYNC.DEFER_BLOCKING 0x0 ;  /* 0x0000000000007b1d */ /* 0x000fec0000010000 */
[----:B------:R-:W2:Y:S01]  /*0790*/  @!P1 LDG.E R23, desc[UR10][R8.64] ;  /* 0x0000000a08179981 */ /* 0x000ea2000c1e1900 */
[----:B------:R-:W-:Y:S01]  /*07a0*/  @!P1 MOV R28, 0x3bbb989d ;  /* 0x3bbb989d001c9802 */ /* 0x000fe20000000f00 */
[----:B------:R-:W-:Y:S01]  /*07b0*/  FADD R16, R16, R29 ;  /* 0x0000001d10107221 */ /* 0x000fe20000000000 */
[----:B0-----:R-:W-:Y:S01]  /*07c0*/  FADD R26, R26, R24 ;  /* 0x000000181a1a7221 */ /* 0x001fe20000000000 */
[----:B------:R-:W-:Y:S01]  /*07d0*/  @!P1 MOV R29, 0x437c0000 ;  /* 0x437c0000001d9802 */ /* 0x000fe20000000f00 */
[----:B------:R-:W-:-:S02]  /*07e0*/  UIADD3 UR6, UP0, UPT, UR6, -0x2, URZ ;  /* 0xfffffffe06067890 */ /* 0x000fc4000ff1e0ff */
[----:B------:R-:W-:Y:S01]  /*07f0*/  FADD R13, R13, R26 ;  /* 0x0000001a0d0d7221 */ /* 0x000fe20000000000 */
[----:B------:R-:W-:Y:S02]  /*0800*/  UIADD3 UR4, UP2, UPT, UR4, 0x40, URZ ;  /* 0x0000004004047890 */ /* 0x000fe4000ff5e0ff */
[----:B------:R-:W-:Y:S01]  /*0810*/  UIADD3.X UR7, UPT, UPT, UR7, -0x1, URZ, UP0, !UPT ;  /* 0xffffffff07077890 */ /* 0x000fe200087fe4ff */
[----:B------:R-:W-:Y:S01]  /*0820*/  FADD R16, R16, R13 ;  /* 0x0000000d10107221 */ /* 0x000fe20000000000 */
[----:B------:R-:W-:Y:S02]  /*0830*/  UISETP.NE.U32.AND UP0, UPT, UR6, URZ, UPT ;  /* 0x000000ff0600728c */ /* 0x000fe4000bf05070 */
[----:B------:R-:W-:Y:S02]  /*0840*/  UIADD3.X UR5, UPT, UPT, URZ, UR5, URZ, UP2, !UPT ;  /* 0x00000005ff057290 */ /* 0x000fe400097fe4ff */
[----:B------:R-:W-:Y:S01]  /*0850*/  UISETP.NE.AND.EX UP0, UPT, UR7, URZ, UPT, UP0 ;  /* 0x000000ff0700728c */ /* 0x000fe2000bf05300 */
[----:B--2---:R-:W-:-:S04]  /*0860*/  @!P1 FFMA.SAT R24, R23, R28, 0.5 ;  /* 0x3f00000017189423 */ /* 0x004fc8000000201c */
[----:B------:R-:W-:Y:S01]  /*0870*/  @!P1 FFMA.RM R24, R24, R29, 12582913 ;  /* 0x4b40000118189423 */ /* 0x000fe2000000401d */
[----:B-1----:R-:W-:Y:S01]  /*0880*/  FADD R29, R18, R21 ;  /* 0x00000015121d7221 */ /* 0x002fe20000000000 */
[----:B------:R-:W-:Y:S02]  /*0890*/  FADD R18, R14, R17 ;  /* 0x000000110e127221 */ /* 0x000fe40000000000 */
[C---:B------:R-:W-:Y:S01]  /*08a0*/  @!P1 FADD R28, R24.reuse, -12583039 ;  /* 0xcb40007f181c9421 */ /* 0x040fe20000000000 */
[----:B------:R-:W-:Y:S01]  /*08b0*/  @!P1 SHF.L.U32 R24, R24, 0x17, RZ ;  /* 0x0000001718189819 */ /* 0x000fe200000006ff */
[----:B------:R-:W-:Y:S02]  /*08c0*/  FADD R29, R10, R29 ;  /* 0x0000001d0a1d7221 */ /* 0x000fe40000000000 */
[----:B------:R-:W-:Y:S02]  /*08d0*/  @!P1 FFMA R28, R23, 1.4426950216293334961, -R28 ;  /* 0x3fb8aa3b171c9823 */ /* 0x000fe4000000081c */
[----:B------:R-:W-:-:S02]  /*08e0*/  FADD R29, R12, R29 ;  /* 0x0000001d0c1d7221 */ /* 0x000fc40000000000 */
[----:B------:R-:W-:Y:S02]  /*08f0*/  @!P1 FFMA R28, R23, 1.925963033500011079e-08, R28 ;  /* 0x32a57060171c9823 */ /* 0x000fe4000000001c */
[----:B------:R-:W-:Y:S02]  /*0900*/  FADD R26, R16, R29 ;  /* 0x0000001d101a7221 */ /* 0x000fe40000000000 */
[----:B------:R0:W1:Y:S02]  /*0910*/  @!P1 MUFU.EX2 R23, R28 ;  /* 0x0000001c00179308 */ /* 0x0000640000000800 */
[----:B0-----:R-:W-:Y:S01]  /*0920*/  MOV R28, RZ ;  /* 0x000000ff001c7202 */ /* 0x001fe20000000f00 */
[----:B-1----:R-:W-:-:S05]  /*0930*/  @!P1 FMUL R28, R24, R23 ;  /* 0x00000017181c9220 */ /* 0x002fca0000400000 */
[----:B------:R3:W-:Y:S01]  /*0940*/  STS [R0], R28 ;  /* 0x0000001c00007388 */ /* 0x0007e20000000800 */
[----:B------:R-:W-:Y:S01]  /*0950*/  BAR.SYNC.DEFER_BLOCKING 0x0 ;  /* 0x0000000000007b1d */ /* 0x000fe20000010000 */
[----:B---3--:R-:W-:-:S04]  /*0960*/  FADD R28, R15, R18 ;  /* 0x000000120f1c7221 */ /* 0x008fc80000000000 */
[----:B------:R-:W-:Y:S01]  /*0970*/  FADD R29, R19, R28 ;  /* 0x0000001c131d7221 */ /* 0x000fe20000000000 */
[----:B----4-:R-:W-:-:S03]  /*0980*/  FADD R28, R20, R27 ;  /* 0x0000001b141c7221 */ /* 0x010fc60000000000 */
[----:B------:R-:W-:Y:S01]  /*0990*/  FADD R20, R26, R29 ;  /* 0x0000001d1a147221 */ /* 0x000fe20000000000 */
[----:B-----5:R-:W-:Y:S01]  /*09a0*/  FADD R27, R25, R28 ;  /* 0x0000001c191b7221 */ /* 0x020fe20000000000 */
        /* <DEDUP_REMOVED lines=9> */
[----:B------:R-:W5:Y:S04]  /*0a40*/  LDS R15, [R11+0x380] ;  /* 0x000380000b0f7984 */ /* 0x000f680000000800 */
[----:B------:R-:W5:Y:S04]  /*0a50*/  LDS R18, [R11+0x500] ;  /* 0x000500000b127984 */ /* 0x000f680000000800 */
[----:B------:R-:W5:Y:S01]  /*0a60*/  LDS R19, [R11+0x580] ;  /* 0x000580000b137984 */ /* 0x000f620000000800 */
[----:B0-----:R-:W-:Y:S01]  /*0a70*/  FADD R24, R23, R24 ;  /* 0x0000001817187221 */ /* 0x001fe20000000000 */
[----:B------:R-:W-:-:S02]  /*0a80*/  FADD R23, R22, R27 ;  /* 0x0000001b16177221 */ /* 0x000fc40000000000 */
[----:B------:R-:W-:Y:S01]  /*0a90*/  LDS R26, [R11+0x600] ;  /* 0x000600000b1a7984 */ /* 0x000fe20000000800 */
[----:B-1----:R-:W-:Y:S01]  /*0aa0*/  FADD R27, R21, R24 ;  /* 0x00000018151b7221 */ /* 0x002fe20000000000 */
[----:B------:R-:W-:Y:S02]  /*0ab0*/  FADD R23, R20, R23 ;  /* 0x0000001714177221 */ /* 0x000fe40000000000 */
[----:B------:R-:W0:Y:S04]  /*0ac0*/  LDS R25, [R11+0x680] ;  /* 0x000680000b197984 */ /* 0x000e280000000800 */
[----:B------:R-:W1:Y:S01]  /*0ad0*/  LDS R22, [R11+0x700] ;  /* 0x000700000b167984 */ /* 0x000e620000000800 */
[----:B--2---:R-:W-:-:S03]  /*0ae0*/  FADD R13, R10, R13 ;  /* 0x0000000d0a0d7221 */ /* 0x004fc60000000000 */
[----:B------:R-:W-:Y:S01]  /*0af0*/  LDS R21, [R11+0x800] ;  /* 0x000800000b157984 */ /* 0x000fe20000000800 */
[----:B---3--:R-:W-:-:S03]  /*0b00*/  FADD R12, R12, R27 ;  /* 0x0000001b0c0c7221 */ /* 0x008fc60000000000 */
[----:B------:R-:W2:Y:S01]  /*0b10*/  LDS R24, [R11+0x880] ;  /* 0x000880000b187984 */ /* 0x000ea20000000800 */
[----:B----4-:R-:W-:Y:S01]  /*0b20*/  FADD R14, R14, R13 ;  /* 0x0000000d0e0e7221 */ /* 0x010fe20000000000 */
[----:B------:R-:W-:Y:S02]  /*0b30*/  FADD R12, R23, R12 ;  /* 0x0000000c170c7221 */ /* 0x000fe40000000000 */
[----:B------:R-:W-:Y:S01]  /*0b40*/  LDS R13, [R11+0xa80] ;  /* 0x000a80000b0d7984 */ /* 0x000fe20000000800 */
[----:B-----5:R-:W-:-:S03]  /*0b50*/  FADD R17, R16, R17 ;  /* 0x0000001110117221 */ /* 0x020fc60000000000 */
[----:B------:R-:W-:Y:S01]  /*0b60*/  LDS R10, [R11+0xc80] ;  /* 0x000c80000b0a7984 */ /* 0x000fe20000000800 */
[----:B------:R-:W-:-:S03]  /*0b70*/  FADD R15, R15, R14 ;  /* 0x0000000e0f0f7221 */ /* 0x000fc60000000000 */
[----:B------:R-:W-:Y:S01]  /*0b80*/  LDS R16, [R11+0x980] ;  /* 0x000980000b107984 */ /* 0x000fe20000000800 */
[----:B------:R-:W-:Y:S01]  /*0b90*/  FADD R27, R12, R15 ;  /* 0x0000000f0c1b7221 */ /* 0x000fe20000000000 */
[----:B------:R-:W-:Y:S02]  /*0ba0*/  FADD R20, R18, R17 ;  /* 0x0000001112147221 */ /* 0x000fe40000000000 */
[----:B------:R-:W3:Y:S02]  /*0bb0*/  LDS R12, [R11+0x780] ;  /* 0x000780000b0c7984 */ /* 0x000ee40000000800 */
[----:B------:R-:W-:Y:S02]  /*0bc0*/  FADD R28, R19, R20 ;  /* 0x00000014131c7221 */ /* 0x000fe40000000000 */
[----:B------:R-:W4:Y:S02]  /*0bd0*/  LDS R17, [R11+0x900] ;  /* 0x000900000b117984 */ /* 0x000f240000000800 */
[----:B------:R-:W-:-:S02]  /*0be0*/  FADD R27, R27, R28 ;  /* 0x0000001c1b1b7221 */ /* 0x000fc40000000000 */
[----:B------:R-:W5:Y:S01]  /*0bf0*/  LDS R18, [R11+0xa00] ;  /* 0x000a00000b127984 */ /* 0x000f620000000800 */
[----:B0-----:R-:W-:-:S03]  /*0c00*/  FADD R29, R26, R25 ;  /* 0x000000191a1d7221 */ /* 0x001fc60000000000 */
[----:B------:R-:W0:Y:S01]  /*0c10*/  LDS R15, [R11+0xc00] ;  /* 0x000c00000b0f7984 */ /* 0x000e220000000800 */
[----:B-1----:R-:W-:-:S03]  /*0c20*/  FADD R29, R22, R29 ;  /* 0x0000001d161d7221 */ /* 0x002fc60000000000 */
[----:B------:R-:W1:Y:S04]  /*0c30*/  LDS R14, [R11+0xb00] ;  /* 0x000b00000b0e7984 */ /* 0x000e680000000800 */
[----:B------:R-:W1:Y:S01]  /*0c40*/  LDS R19, [R11+0xd00] ;  /* 0x000d00000b137984 */ /* 0x000e620000000800 */
[----:B--2---:R-:W-:-:S03]  /*0c50*/  FADD R24, R21, R24 ;  /* 0x0000001815187221 */ /* 0x004fc60000000000 */
[----:B------:R-:W2:Y:S04]  /*0c60*/  LDS R20, [R11+0xb80] ;  /* 0x000b80000b147984 */ /* 0x000ea80000000800 */
[----:B------:R-:W-:Y:S04]  /*0c70*/  LDS R26, [R11+0xe00] ;  /* 0x000e00000b1a7984 */ /* 0x000fe80000000800 */
[----:B------:R-:W2:Y:S04]  /*0c80*/  LDS R25, [R11+0xe80] ;  /* 0x000e80000b197984 */ /* 0x000ea80000000800 */
[----:B------:R-:W2:Y:S04]  /*0c90*/  LDS R23, [R11+0xd80] ;  /* 0x000d80000b177984 */ /* 0x000ea80000000800 */
[----:B------:R-:W2:Y:S01]  /*0ca0*/  LDS R22, [R11+0xf00] ;  /* 0x000f00000b167984 */ /* 0x000ea20000000800 */
[----:B---3--:R-:W-:-:S03]  /*0cb0*/  FADD R12, R12, R29 ;  /* 0x0000001d0c0c7221 */ /* 0x008fc60000000000 */
[----:B------:R-:W3:Y:S01]  /*0cc0*/  LDS R21, [R11+0xf80] ;  /* 0x000f80000b157984 */ /* 0x000ee20000000800 */
[----:B----4-:R-:W-:Y:S01]  /*0cd0*/  FADD R17, R17, R24 ;  /* 0x0000001811117221 */ /* 0x010fe20000000000 */
[----:B------:R-:W-:Y:S01]  /*0ce0*/  FADD R12, R27, R12 ;  /* 0x0000000c1b0c7221 */ /* 0x000fe20000000000 */
[----:B-----5:R-:W-:Y:S02]  /*0cf0*/  FADD R13, R18, R13 ;  /* 0x0000000d120d7221 */ /* 0x020fe40000000000 */
[----:B------:R-:W-:Y:S01]  /*0d00*/  FADD R17, R16, R17 ;  /* 0x0000001110117221 */ /* 0x000fe20000000000 */
[----:B0-----:R-:W-:-:S03]  /*0d10*/  FADD R10, R15, R10 ;  /* 0x0000000a0f0a7221 */ /* 0x001fc60000000000 */
[----:B------:R-:W-:Y:S01]  /*0d20*/  FADD R12, R12, R17 ;  /* 0x000000110c0c7221 */ /* 0x000fe20000000000 */
[----:B-1----:R-:W-:Y:S01]  /*0d30*/  FADD R13, R14, R13 ;  /* 0x0000000d0e0d7221 */ /* 0x002fe20000000000 */
[----:B------:R-:W-:-:S03]  /*0d40*/  FADD R10, R19, R10 ;  /* 0x0000000a130a7221 */ /* 0x000fc60000000000 */
[----:B--2---:R-:W-:-:S04]  /*0d50*/  FADD R13, R20, R13 ;  /* 0x0000000d140d7221 */ /* 0x004fc80000000000 */
[----:B------:R-:W-:Y:S01]  /*0d60*/  FADD R12, R12, R13 ;  /* 0x0000000d0c0c7221 */ /* 0x000fe20000000000 */
[----:B------:R-:W-:Y:S01]  /*0d70*/  FADD R25, R26, R25 ;  /* 0x000000191a197221 */ /* 0x000fe20000000000 */
[----:B------:R-:W-:Y:S01]  /*0d80*/  FADD R23, R23, R10 ;  /* 0x0000000a17177221 */ /* 0x000fe20000000000 */
[----:B------:R-:W-:Y:S01]  /*0d90*/  BAR.SYNC.DEFER_BLOCKING 0x0 ;  /* 0x0000000000007b1d */ /* 0x000fe20000010000 */
[----:B------:R-:W-:Y:S01]  /*0da0*/  IADD3 R10, P1, PT, R8, 0x100, RZ ;  /* 0x00000100080a7810 */ /* 0x000fe20007f3e0ff */
[----:B------:R-:W-:Y:S01]  /*0db0*/  FADD R22, R22, R25 ;  /* 0x0000001916167221 */ /* 0x000fe20000000000 */
[----:B------:R-:W-:Y:S02]  /*0dc0*/  FADD R12, R12, R23 ;  /* 0x000000170c0c7221 */ /* 0x000fe40000000000 */
[----:B------:R-:W-:Y:S01]  /*0dd0*/  IADD3.X R9, PT, PT, RZ, R9, RZ, P1, !PT ;  /* 0x00000009ff097210 */ /* 0x000fe20000ffe4ff */
[----:B---3--:R-:W-:-:S04]  /*0de0*/  FADD R21, R21, R22 ;  /* 0x0000001615157221 */ /* 0x008fc80000000000 */
[----:B------:R-:W-:Y:S01]  /*0df0*/  FADD R13, R12, R21 ;  /* 0x000000150c0d7221 */ /* 0x000fe20000000000 */
[----:B------:R-:W-:Y:S06]  /*0e00*/  BRA.U UP0, `(.L_x_2) ;  /* 0xfffffff500407547 */ /* 0x000fec000b83ffff */
.L_x_1:
[----:B------:R-:W-:Y:S05]  /*0e10*/  BRA.U UP1, `(.L_x_0) ;  /* 0x0000000501787547 */ /* 0x000fea000b800000 */
[----:B------:R-:W0:Y:S01]  /*0e20*/  LDCU.64 UR6, c[0x0][0x398] ;  /* 0x00007300ff0677ac */ /* 0x000e220008000a00 */
[----:B------:R-:W-:Y:S01]  /*0e30*/  IADD3 R2, P1, PT, R2, UR4, RZ ;  /* 0x0000000402027c10 */ /* 0x000fe2000ff3e0ff */
[----:B------:R-:W-:Y:S01]  /*0e40*/  BSSY.RECONVERGENT B0, `(.L_x_3) ;  /* 0x0000018000007945 */ /* 0x000fe20003800200 */
[----:B------:R-:W-:Y:S02]  /*0e50*/  HFMA2 R15, -RZ, RZ, 0, 0 ;  /* 0x00000000ff0f7431 */ /* 0x000fe400000001ff */
[----:B------:R-:W-:Y:S02]  /*0e60*/  ISETP.GE.U32.AND P0, PT, R2, UR8, PT ;  /* 0x0000000802007c0c */ /* 0x000fe4000bf06070 */
[----:B------:R-:W-:-:S04]  /*0e70*/  IADD3.X R3, PT, PT, RZ, UR5, RZ, P1, !PT ;  /* 0x00000005ff037c10 */ /* 0x000fc80008ffe4ff */
[----:B------:R-:W-:Y:S02]  /*0e80*/  ISETP.GE.U32.AND.EX P0, PT, R3, UR9, PT, P0 ;  /* 0x0000000903007c0c */ /* 0x000fe4000bf06100 */
[----:B0-----:R-:W-:-:S04]  /*0e90*/  ISETP.GE.U32.AND P1, PT, R4, UR6, PT ;  /* 0x0000000604007c0c */ /* 0x001fc8000bf26070 */
[----:B------:R-:W-:-:S13]  /*0ea0*/  ISETP.GE.U32.OR.EX P0, PT, RZ, UR7, P0, P1 ;  /* 0x00000007ff007c0c */ /* 0x000fda0008706510 */
[----:B------:R-:W-:Y:S05]  /*0eb0*/  @P0 BRA `(.L_x_4) ;  /* 0x0000000000400947 */ /* 0x000fea0003800000 */
[----:B------:R-:W0:Y:S01]  /*0ec0*/  LDCU.64 UR4, c[0x0][0x380] ;  /* 0x00007000ff0477ac */ /* 0x000e220008000a00 */
[----:B------:R-:W-:-:S04]  /*0ed0*/  IMAD.WIDE.U32 R2, R4, UR8, R2 ;  /* 0x0000000804027c25 */ /* 0x000fc8000f8e0002 */
[----:B------:R-:W-:Y:S01]  /*0ee0*/  IMAD R3, R4, UR9, R3 ;  /* 0x0000000904037c24 */ /* 0x000fe2000f8e0203 */
[----:B0-----:R-:W-:-:S04]  /*0ef0*/  LEA R8, P0, R2, UR4, 0x2 ;  /* 0x0000000402087c11 */ /* 0x001fc8000f8010ff */
[----:B------:R-:W-:-:S05]  /*0f00*/  LEA.HI.X R9, R2, UR5, R3, 0x2, P0 ;  /* 0x0000000502097c11 */ /* 0x000fca00080f1403 */
[----:B------:R-:W2:Y:S01]  /*0f10*/  LDG.E R8, desc[UR10][R8.64] ;  /* 0x0000000a08087981 */ /* 0x000ea2000c1e1900 */
[----:B------:R-:W-:Y:S02]  /*0f20*/  MOV R3, 0x3bbb989d ;  /* 0x3bbb989d00037802 */ /* 0x000fe40000000f00 */
[----:B------:R-:W-:-:S03]  /*0f30*/  MOV R15, 0x437c0000 ;  /* 0x437c0000000f7802 */ /* 0x000fc60000000f00 */
[----:B--2---:R-:W-:-:S04]  /*0f40*/  FFMA.SAT R2, R8, R3, 0.5 ;  /* 0x3f00000008027423 */ /* 0x004fc80000002003 */
[----:B------:R-:W-:-:S04]  /*0f50*/  FFMA.RM R2, R2, R15, 12582913 ;  /* 0x4b40000102027423 */ /* 0x000fc8000000400f */
[C---:B------:R-:W-:Y:S01]  /*0f60*/  FADD R3, R2.reuse, -12583039 ;  /* 0xcb40007f02037421 */ /* 0x040fe20000000000 */
[----:B------:R-:W-:-:S03]  /*0f70*/  SHF.L.U32 R2, R2, 0x17, RZ ;  /* 0x0000001702027819 */ /* 0x000fc600000006ff */
[----:B------:R-:W-:-:S04]  /*0f80*/  FFMA R3, R8, 1.4426950216293334961, -R3 ;  /* 0x3fb8aa3b08037823 */ /* 0x000fc80000000803 */
[----:B------:R-:W-:-:S06]  /*0f90*/  FFMA R3, R8, 1.925963033500011079e-08, R3 ;  /* 0x32a5706008037823 */ /* 0x000fcc0000000003 */
[----:B------:R-:W0:Y:S02]  /*0fa0*/  MUFU.EX2 R3, R3 ;  /* 0x0000000300037308 */ /* 0x000e240000000800 */
[----:B0-----:R-:W-:-:S07]  /*0fb0*/  FMUL R15, R2, R3 ;  /* 0x00000003020f7220 */ /* 0x001fce0000400000 */
.L_x_4:
[----:B------:R-:W-:Y:S05]  /*0fc0*/  BSYNC.RECONVERGENT B0 ;  /* 0x0000000000007941 */ /* 0x000fea0003800200 */
.L_x_3:
[----:B------:R-:W-:Y:S01]  /*0fd0*/  STS [R0], R15 ;  /* 0x0000000f00007388 */ /* 0x000fe20000000800 */
[----:B------:R-:W-:Y:S06]  /*0fe0*/  BAR.SYNC.DEFER_BLOCKING 0x0 ;  /* 0x0000000000007b1d */ /* 0x000fec0000010000 */
[----:B------:R-:W-:Y:S04]  /*0ff0*/  LDS R2, [R11] ;  /* 0x000000000b027984 */ /* 0x000fe80000000800 */
[----:B------:R-:W0:Y:S04]  /*1000*/  LDS R3, [R11+0x80] ;  /* 0x000080000b037984 */ /* 0x000e280000000800 */
[----:B------:R-:W1:Y:S04]  /*1010*/  LDS R8, [R11+0x100] ;  /* 0x000100000b087984 */ /* 0x000e680000000800 */
[----:B------:R-:W2:Y:S04]  /*1020*/  LDS R9, [R11+0x180] ;  /* 0x000180000b097984 */ /* 0x000ea80000000800 */
[----:B------:R-:W-:Y:S04]  /*1030*/  LDS R10, [R11+0x200] ;  /* 0x000200000b0a7984 */ /* 0x000fe80000000800 */
[----:B------:R-:W3:Y:S04]  /*1040*/  LDS R17, [R11+0x280] ;  /* 0x000280000b117984 */ /* 0x000ee80000000800 */
[----:B------:R-:W4:Y:S04]  /*1050*/  LDS R12, [R11+0x300] ;  /* 0x000300000b0c7984 */ /* 0x000f280000000800 */
[----:B------:R-:W-:Y:S04]  /*1060*/  LDS R18, [R11+0x400] ;  /* 0x000400000b127984 */ /* 0x000fe80000000800 */
[----:B------:R-:W5:Y:S04]  /*1070*/  LDS R19, [R11+0x480] ;  /* 0x000480000b137984 */ /* 0x000f680000000800 */
[----:B------:R-:W5:Y:S04]  /*1080*/  LDS R15, [R11+0x380] ;  /* 0x000380000b0f7984 */ /* 0x000f680000000800 */
[----:B------:R-:W5:Y:S04]  /*1090*/  LDS R25, [R11+0x500] ;  /* 0x000500000b197984 */ /* 0x000f680000000800 */
[----:B------:R-:W-:Y:S01]  /*10a0*/  LDS R24, [R11+0x600] ;  /* 0x000600000b187984 */ /* 0x000fe20000000800 */
[----:B0-----:R-:W-:-:S03]  /*10b0*/  FADD R3, R2, R3 ;  /* 0x0000000302037221 */ /* 0x001fc60000000000 */
[----:B------:R-:W0:Y:S01]  /*10c0*/  LDS R27, [R11+0x680] ;  /* 0x000680000b1b7984 */ /* 0x000e220000000800 */
[----:B-1----:R-:W-:-:S03]  /*10d0*/  FADD R8, R8, R3 ;  /* 0x0000000308087221 */ /* 0x002fc60000000000 */
[----:B------:R-:W-:Y:S01]  /*10e0*/  LDS R2, [R11+0x880] ;  /* 0x000880000b027984 */ /* 0x000fe20000000800 */
[----:B--2---:R-:W-:-:S03]  /*10f0*/  FADD R8, R9, R8 ;  /* 0x0000000809087221 */ /* 0x004fc60000000000 */
[----:B------:R-:W-:Y:S01]  /*1100*/  LDS R9, [R11+0x780] ;  /* 0x000780000b097984 */ /* 0x000fe20000000800 */
[----:B------:R-:W-:Y:S01]  /*1110*/  FADD R14, R13, R8 ;  /* 0x000000080d0e7221 */ /* 0x000fe20000000000 */
[----:B---3--:R-:W-:Y:S02]  /*1120*/  FADD R17, R10, R17 ;  /* 0x000000110a117221 */ /* 0x008fe40000000000 */
[----:B------:R-:W1:Y:S02]  /*1130*/  LDS R13, [R11+0x800] ;  /* 0x000800000b0d7984 */ /* 0x000e640000000800 */
[----:B----4-:R-:W-:Y:S02]  /*1140*/  FADD R16, R12, R17 ;  /* 0x000000110c107221 */ /* 0x010fe40000000000 */
[----:B------:R-:W2:Y:S04]  /*1150*/  LDS R10, [R11+0x700] ;  /* 0x000700000b0a7984 */ /* 0x000ea80000000800 */
[----:B------:R-:W3:Y:S01]  /*1160*/  LDS R12, [R11+0x580] ;  /* 0x000580000b0c7984 */ /* 0x000ee20000000800 */
[----:B-----5:R-:W-:-:S03]  /*1170*/  FADD R18, R18, R19 ;  /* 0x0000001312127221 */ /* 0x020fc60000000000 */
[----:B------:R-:W4:Y:S01]  /*1180*/  LDS R8, [R11+0x900] ;  /* 0x000900000b087984 */ /* 0x000f220000000800 */
[----:B------:R-:W-:-:S03]  /*1190*/  FADD R15, R15, R16 ;  /* 0x000000100f0f7221 */ /* 0x000fc60000000000 */
[----:B------:R-:W-:Y:S01]  /*11a0*/  LDS R3, [R11+0xa00] ;  /* 0x000a00000b037984 */ /* 0x000fe20000000800 */
[----:B------:R-:W-:-:S03]  /*11b0*/  FADD R25, R25, R18 ;  /* 0x0000001219197221 */ /* 0x000fc60000000000 */
[----:B------:R-:W5:Y:S01]  /*11c0*/  LDS R0, [R11+0xa80] ;  /* 0x000a80000b007984 */ /* 0x000f620000000800 */
[----:B------:R-:W-:-:S03]  /*11d0*/  FADD R14, R14, R15 ;  /* 0x0000000f0e0e7221 */ /* 0x000fc60000000000 */
[----:B------:R-:W5:Y:S01]  /*11e0*/  LDS R23, [R11+0x980] ;  /* 0x000980000b177984 */ /* 0x000f620000000800 */
[----:B0-----:R-:W-:-:S03]  /*11f0*/  FADD R27, R24, R27 ;  /* 0x0000001b181b7221 */ /* 0x001fc60000000000 */
[----:B------:R-:W0:Y:S04]  /*1200*/  LDS R21, [R11+0xb00] ;  /* 0x000b00000b157984 */ /* 0x000e280000000800 */
[----:B------:R-:W-:Y:S04]  /*1210*/  LDS R22, [R11+0xc00] ;  /* 0x000c00000b167984 */ /* 0x000fe80000000800 */
[----:B------:R-:W0:Y:S04]  /*1220*/  LDS R17, [R11+0xc80] ;  /* 0x000c80000b117984 */ /* 0x000e280000000800 */
[----:B------:R-:W0:Y:S01]  /*1230*/  LDS R20, [R11+0xb80] ;  /* 0x000b80000b147984 */ /* 0x000e220000000800 */
[----:B-1----:R-:W-:-:S03]  /*1240*/  FADD R13, R13, R2 ;  /* 0x000000020d0d7221 */ /* 0x002fc60000000000 */
[----:B------:R-:W-:Y:S01]  /*1250*/  LDS R19, [R11+0xe00] ;  /* 0x000e00000b137984 */ /* 0x000fe20000000800 */
[----:B--2---:R-:W-:-:S03]  /*1260*/  FADD R10, R10, R27 ;  /* 0x0000001b0a0a7221 */ /* 0x004fc60000000000 */
[----:B------:R-:W1:Y:S01]  /*1270*/  LDS R16, [R11+0xe80] ;  /* 0x000e80000b107984 */ /* 0x000e620000000800 */
[----:B---3--:R-:W-:Y:S01]  /*1280*/  FADD R25, R12, R25 ;  /* 0x000000190c197221 */ /* 0x008fe20000000000 */
[----:B------:R-:W-:Y:S02]  /*1290*/  FADD R9, R9, R10 ;  /* 0x0000000a09097221 */ /* 0x000fe40000000000 */
[----:B------:R-:W2:Y:S01]  /*12a0*/  LDS R18, [R11+0xd00] ;  /* 0x000d00000b127984 */ /* 0x000ea20000000800 */
[----:B------:R-:W-:Y:S01]  /*12b0*/  FADD R14, R14, R25 ;  /* 0x000000190e0e7221 */ /* 0x000fe20000000000 */
[----:B----4-:R-:W-:Y:S02]  /*12c0*/  FADD R8, R8, R13 ;  /* 0x0000000d08087221 */ /* 0x010fe40000000000 */
[----:B------:R-:W3:Y:S01]  /*12d0*/  LDS R26, [R11+0xf00] ;  /* 0x000f00000b1a7984 */ /* 0x000ee20000000800 */
[----:B------:R-:W-:-:S03]  /*12e0*/  FADD R9, R14, R9 ;  /* 0x000000090e097221 */ /* 0x000fc60000000000 */
[----:B------:R-:W4:Y:S01]  /*12f0*/  LDS R24, [R11+0xd80] ;  /* 0x000d80000b187984 */ /* 0x000f220000000800 */
[----:B-----5:R-:W-:-:S03]  /*1300*/  FADD R0, R3, R0 ;  /* 0x0000000003007221 */ /* 0x020fc60000000000 */
[----:B------:R-:W5:Y:S01]  /*1310*/  LDS R28, [R11+0xf80] ;  /* 0x000f80000b1c7984 */ /* 0x000f620000000800 */
[----:B------:R-:W-:Y:S01]  /*1320*/  FADD R8, R23, R8 ;  /* 0x0000000817087221 */ /* 0x000fe20000000000 */
[----:B0-----:R-:W-:-:S03]  /*1330*/  FADD R21, R21, R0 ;  /* 0x0000000015157221 */ /* 0x001fc60000000000 */
[----:B------:R-:W-:Y:S01]  /*1340*/  FADD R8, R9, R8 ;  /* 0x0000000809087221 */ /* 0x000fe20000000000 */
[----:B------:R-:W-:Y:S01]  /*1350*/  FADD R17, R22, R17 ;  /* 0x0000001116117221 */ /* 0x000fe20000000000 */
[----:B------:R-:W-:-:S04]  /*1360*/  FADD R21, R20, R21 ;  /* 0x0000001514157221 */ /* 0x000fc80000000000 */
[----:B------:R-:W-:Y:S01]  /*1370*/  FADD R8, R8, R21 ;  /* 0x0000001508087221 */ /* 0x000fe20000000000 */
[----:B-1----:R-:W-:Y:S01]  /*1380*/  FADD R19, R19, R16 ;  /* 0x0000001013137221 */ /* 0x002fe20000000000 */
[----:B--2---:R-:W-:-:S03]  /*1390*/  FADD R17, R18, R17 ;  /* 0x0000001112117221 */ /* 0x004fc60000000000 */
[----:B---3--:R-:W-:Y:S01]  /*13a0*/  FADD R19, R26, R19 ;  /* 0x000000131a137221 */ /* 0x008fe20000000000 */
[----:B----4-:R-:W-:-:S03]  /*13b0*/  FADD R17, R24, R17 ;  /* 0x0000001118117221 */ /* 0x010fc60000000000 */
[----:B-----5:R-:W-:Y:S01]  /*13c0*/  FADD R19, R28, R19 ;  /* 0x000000131c137221 */ /* 0x020fe20000000000 */
[----:B------:R-:W-:-:S04]  /*13d0*/  FADD R8, R8, R17 ;  /* 0x0000001108087221 */ /* 0x000fc80000000000 */
[----:B------:R-:W-:Y:S01]  /*13e0*/  FADD R13, R8, R19 ;  /* 0x00000013080d7221 */ /* 0x000fe20000000000 */
[----:B------:R-:W-:Y:S06]  /*13f0*/  BAR.SYNC.DEFER_BLOCKING 0x0 ;  /* 0x0000000000007b1d */ /* 0x000fec0000010000 */
.L_x_0:
[----:B------:R-:W0:Y:S01]  /*1400*/  LDCU.64 UR4, c[0x0][0x398] ;  /* 0x00007300ff0477ac */ /* 0x000e220008000a00 */
[----:B------:R-:W-:Y:S02]  /*1410*/  ISETP.GE.U32.AND P0, PT, R6, UR8, PT ;  /* 0x0000000806007c0c */ /* 0x000fe4000bf06070 */
[----:B0-----:R-:W-:-:S04]  /*1420*/  ISETP.GE.U32.AND P1, PT, R4, UR4, PT ;  /* 0x0000000404007c0c */ /* 0x001fc8000bf26070 */
[----:B------:R-:W-:-:S04]  /*1430*/  ISETP.GE.U32.AND.EX P1, PT, RZ, UR5, PT, P1 ;  /* 0x00000005ff007c0c */ /* 0x000fc8000bf26110 */
[----:B------:R-:W-:-:S13]  /*1440*/  ISETP.GE.U32.OR.EX P0, PT, R7, UR9, P1, P0 ;  /* 0x0000000907007c0c */ /* 0x000fda0008f06500 */
[----:B------:R-:W-:Y:S05]  /*1450*/  @P0 EXIT ;  /* 0x000000000000094d */ /* 0x000fea0003800000 */
[----:B------:R-:W0:Y:S01]  /*1460*/  LDCU.64 UR4, c[0x0][0x380] ;  /* 0x00007000ff0477ac */ /* 0x000e220008000a00 */
[----:B------:R-:W-:-:S04]  /*1470*/  IMAD.WIDE.U32 R2, R4, UR8, R6 ;  /* 0x0000000804027c25 */ /* 0x000fc8000f8e0006 */
[----:B------:R-:W-:Y:S01]  /*1480*/  IMAD R3, R4, UR9, R3 ;  /* 0x0000000904037c24 */ /* 0x000fe2000f8e0203 */
[----:B0-----:R-:W-:-:S04]  /*1490*/  LEA R8, P0, R2, UR4, 0x2 ;  /* 0x0000000402087c11 */ /* 0x001fc8000f8010ff */
[----:B------:R-:W-:-:S05]  /*14a0*/  LEA.HI.X R9, R2, UR5, R3, 0x2, P0 ;  /* 0x0000000502097c11 */ /* 0x000fca00080f1403 */
[----:B------:R0:W2:Y:S01]  /*14b0*/  LDG.E R8, desc[UR10][R8.64] ;  /* 0x0000000a08087981 */ /* 0x0000a2000c1e1900 */
[----:B------:R-:W-:Y:S01]  /*14c0*/  HFMA2 R11, -RZ, RZ, 3.7421875, 0 ;  /* 0x437c0000ff0b7431 */ /* 0x000fe200000001ff */
[----:B------:R-:W-:Y:S01]  /*14d0*/  MOV R3, 0x3bbb989d ;  /* 0x3bbb989d00037802 */ /* 0x000fe20000000f00 */
[----:B------:R-:W0:Y:S01]  /*14e0*/  MUFU.RCP R2, R13 ;  /* 0x0000000d00027308 */ /* 0x000e220000001000 */
[----:B------:R-:W-:Y:S01]  /*14f0*/  BSSY.RECONVERGENT B0, `(.L_x_5) ;  /* 0x0000014000007945 */ /* 0x000fe20003800200 */
[----:B0-----:R-:W-:-:S04]  /*1500*/  FFMA R9, R2, -R13, 1 ;  /* 0x3f80000002097423 */ /* 0x001fc8000000080d */
[----:B------:R-:W-:Y:S01]  /*1510*/  FFMA R9, R2, R9, R2 ;  /* 0x0000000902097223 */ /* 0x000fe20000000002 */
[----:B--2---:R-:W-:-:S04]  /*1520*/  FFMA.SAT R0, R8, R3, 0.5 ;  /* 0x3f00000008007423 */ /* 0x004fc80000002003 */
[----:B------:R-:W-:-:S04]  /*1530*/  FFMA.RM R0, R0, R11, 12582913 ;  /* 0x4b40000100007423 */ /* 0x000fc8000000400b */
[C---:B------:R-:W-:Y:S01]  /*1540*/  FADD R3, R0.reuse, -12583039 ;  /* 0xcb40007f00037421 */ /* 0x040fe20000000000 */
[----:B------:R-:W-:-:S03]  /*1550*/  SHF.L.U32 R0, R0, 0x17, RZ ;  /* 0x0000001700007819 */ /* 0x000fc600000006ff */
[----:B------:R-:W-:-:S04]  /*1560*/  FFMA R3, R8, 1.4426950216293334961, -R3 ;  /* 0x3fb8aa3b08037823 */ /* 0x000fc80000000803 */
[----:B------:R-:W-:-:S06]  /*1570*/  FFMA R3, R8, 1.925963033500011079e-08, R3 ;  /* 0x32a5706008037823 */ /* 0x000fcc0000000003 */
[----:B------:R-:W0:Y:S02]  /*1580*/  MUFU.EX2 R3, R3 ;  /* 0x0000000300037308 */ /* 0x000e240000000800 */
[----:B0-----:R-:W-:-:S06]  /*1590*/  FMUL R0, R0, R3 ;  /* 0x0000000300007220 */ /* 0x001fcc0000400000 */
[----:B------:R-:W0:Y:S01]  /*15a0*/  FCHK P0, R0, R13 ;  /* 0x0000000d00007302 */ /* 0x000e220000000000 */
[----:B------:R-:W-:-:S04]  /*15b0*/  FFMA R2, R0, R9, RZ ;  /* 0x0000000900027223 */ /* 0x000fc800000000ff */
[----:B------:R-:W-:-:S04]  /*15c0*/  FFMA R8, R2, -R13, R0 ;  /* 0x8000000d02087223 */ /* 0x000fc80000000000 */
[----:B------:R-:W-:Y:S01]  /*15d0*/  FFMA R9, R9, R8, R2 ;  /* 0x0000000809097223 */ /* 0x000fe20000000002 */
[----:B0-----:R-:W-:Y:S06]  /*15e0*/  @!P0 BRA `(.L_x_6) ;  /* 0x0000000000108947 */ /* 0x001fec0003800000 */
[----:B------:R-:W-:Y:S02]  /*15f0*/  MOV R3, R13 ;  /* 0x0000000d00037202 */ /* 0x000fe40000000f00 */
[----:B------:R-:W-:-:S07]  /*1600*/  MOV R2, 0x1620 ;  /* 0x0000162000027802 */ /* 0x000fce0000000f00 */
[----:B------:R-:W-:Y:S05]  /*1610*/  CALL.REL.NOINC `($__internal_0_$__cuda_sm3x_div_rn_noftz_f32_slowpath) ;  /* 0x0000000000347944 */ /* 0x000fea0003c00000 */
[----:B------:R-:W-:-:S07]  /*1620*/  MOV R9, R0 ;  /* 0x0000000000097202 */ /* 0x000fce0000000f00 */
.L_x_6:
[----:B------:R-:W-:Y:S05]  /*1630*/  BSYNC.RECONVERGENT B0 ;  /* 0x0000000000007941 */ /* 0x000fea0003800200 */
.L_x_5:
[----:B------:R-:W0:Y:S01]  /*1640*/  LDCU.64 UR6, c[0x0][0x398] ;  /* 0x00007300ff0677ac */ /* 0x000e220008000a00 */
[----:B------:R-:W-:Y:S01]  /*1650*/  HFMA2 R5, -RZ, RZ, 0, 0 ;  /* 0x00000000ff057431 */ /* 0x000fe200000001ff */
[----:B------:R-:W1:Y:S01]  /*1660*/  LDCU.64 UR4, c[0x0][0x388] ;  /* 0x00007100ff0477ac */ /* 0x000e620008000a00 */
[----:B0-----:R-:W-:Y:S02]  /*1670*/  IMAD R3, R7, UR6, RZ ;  /* 0x0000000607037c24 */ /* 0x001fe4000f8e02ff */
[----:B------:R-:W-:-:S04]  /*1680*/  IMAD.WIDE.U32 R4, R6, UR6, R4 ;  /* 0x0000000606047c25 */ /* 0x000fc8000f8e0004 */
[----:B------:R-:W-:Y:S01]  /*1690*/  IMAD R3, R6, UR7, R3 ;  /* 0x0000000706037c24 */ /* 0x000fe2000f8e0203 */
[----:B-1----:R-:W-:-:S04]  /*16a0*/  LEA R2, P0, R4, UR4, 0x2 ;  /* 0x0000000404027c11 */ /* 0x002fc8000f8010ff */
[----:B------:R-:W-:-:S04]  /*16b0*/  IADD3 R3, PT, PT, R5, R3, RZ ;  /* 0x0000000305037210 */ /* 0x000fc80007ffe0ff */
[----:B------:R-:W-:-:S05]  /*16c0*/  LEA.HI.X R3, R4, UR5, R3, 0x2, P0 ;  /* 0x0000000504037c11 */ /* 0x000fca00080f1403 */
[----:B------:R-:W-:Y:S01]  /*16d0*/  STG.E desc[UR10][R2.64], R9 ;  /* 0x0000000902007986 */ /* 0x000fe2000c10190a */
[----:B------:R-:W-:Y:S05]  /*16e0*/  EXIT ;  /* 0x000000000000794d */ /* 0x000fea0003800000 */
        .weak           $__internal_0_$__cuda_sm3x_div_rn_noftz_f32_slowpath
        .type           $__internal_0_$__cuda_sm3x_div_rn_noftz_f32_slowpath,@function
        .size           $__internal_0_$__cuda_sm3x_div_rn_noftz_f32_slowpath,(.L_x_198 - $__internal_0_$__cuda_sm3x_div_rn_noftz_f32_slowpath)
$__internal_0_$__cuda_sm3x_div_rn_noftz_f32_slowpath:
[----:B------:R-:W-:Y:S01]  /*16f0*/  SHF.R.U32.HI R9, RZ, 0x17, R3 ;  /* 0x00000017ff097819 */ /* 0x000fe20000011603 */
[----:B------:R-:W-:Y:S01]  /*1700*/  BSSY.RECONVERGENT B1, `(.L_x_7) ;  /* 0x0000063000017945 */ /* 0x000fe20003800200 */
[----:B------:R-:W-:Y:S02]  /*1710*/  SHF.R.U32.HI R8, RZ, 0x17, R0 ;  /* 0x00000017ff087819 */ /* 0x000fe40000011600 */
[----:B------:R-:W-:Y:S02]  /*1720*/  LOP3.LUT R14, R9, 0xff, RZ, 0xc0, !PT ;  /* 0x000000ff090e7812 */ /* 0x000fe400078ec0ff */
[----:B------:R-:W-:Y:S02]  /*1730*/  LOP3.LUT R9, R8, 0xff, RZ, 0xc0, !PT ;  /* 0x000000ff08097812 */ /* 0x000fe400078ec0ff */
[----:B------:R-:W-:Y:S02]  /*1740*/  IADD3 R12, PT, PT, R14, -0x1, RZ ;  /* 0xffffffff0e0c7810 */ /* 0x000fe40007ffe0ff */
[----:B------:R-:W-:-:S02]  /*1750*/  IADD3 R11, PT, PT, R9, -0x1, RZ ;  /* 0xffffffff090b7810 */ /* 0x000fc40007ffe0ff */
[----:B------:R-:W-:Y:S02]  /*1760*/  ISETP.GT.U32.AND P0, PT, R12, 0xfd, PT ;  /* 0x000000fd0c00780c */ /* 0x000fe40003f04070 */
[----:B------:R-:W-:Y:S02]  /*1770*/  MOV R10, R0 ;  /* 0x00000000000a7202 */ /* 0x000fe40000000f00 */
[----:B------:R-:W-:-:S13]  /*1780*/  ISETP.GT.U32.OR P0, PT, R11, 0xfd, P0 ;  /* 0x000000fd0b00780c */ /* 0x000fda0000704470 */
[----:B------:R-:W-:Y:S01]  /*1790*/  @!P0 MOV R8, RZ ;  /* 0x000000ff00088202 */ /* 0x000fe20000000f00 */
[----:B------:R-:W-:Y:S06]  /*17a0*/  @!P0 BRA `(.L_x_8) ;  /* 0x00000000005c8947 */ /* 0x000fec0003800000 */
[----:B------:R-:W-:Y:S02]  /*17b0*/  FSETP.GTU.FTZ.AND P1, PT, |R3|, +INF , PT ;  /* 0x7f8000000300780b */ /* 0x000fe40003f3c200 */
[----:B------:R-:W-:-:S04]  /*17c0*/  FSETP.GTU.FTZ.AND P0, PT, |R0|, +INF , PT ;  /* 0x7f8000000000780b */ /* 0x000fc80003f1c200 */
[----:B------:R-:W-:-:S13]  /*17d0*/  PLOP3.LUT P0, PT, P0, P1, PT, 0xf8, 0x8f ;  /* 0x00000000008f781c */ /* 0x000fda0000703f70 */
[----:B------:R-:W-:Y:S05]  /*17e0*/  @P0 BRA `(.L_x_9) ;  /* 0x00000004004c0947 */ /* 0x000fea0003800000 */
[----:B------:R-:W-:-:S13]  /*17f0*/  LOP3.LUT P0, RZ, R3, 0x7fffffff, R10, 0xc8, !PT ;  /* 0x7fffffff03ff7812 */ /* 0x000fda000780c80a */
[----:B------:R-:W-:Y:S05]  /*1800*/  @!P0 BRA `(.L_x_10) ;  /* 0x00000004003c8947 */ /* 0x000fea0003800000 */
[C---:B------:R-:W-:Y:S02]  /*1810*/  FSETP.NEU.FTZ.AND P2, PT, |R0|.reuse, +INF , PT ;  /* 0x7f8000000000780b */ /* 0x040fe40003f5d200 */
[----:B------:R-:W-:Y:S02]  /*1820*/  FSETP.NEU.FTZ.AND P1, PT, |R3|, +INF , PT ;  /* 0x7f8000000300780b */ /* 0x000fe40003f3d200 */
[----:B------:R-:W-:-:S11]  /*1830*/  FSETP.NEU.FTZ.AND P0, PT, |R0|, +INF , PT ;  /* 0x7f8000000000780b */ /* 0x000fd60003f1d200 */
[----:B------:R-:W-:Y:S05]  /*1840*/  @!P1 BRA !P2, `(.L_x_10) ;  /* 0x00000004002c9947 */ /* 0x000fea0005000000 */
[----:B------:R-:W-:-:S04]  /*1850*/  LOP3.LUT P2, RZ, R10, 0x7fffffff, RZ, 0xc0, !PT ;  /* 0x7fffffff0aff7812 */ /* 0x000fc8000784c0ff */
[----:B------:R-:W-:-:S13]  /*1860*/  PLOP3.LUT P1, PT, P1, P2, PT, 0x2f, 0xf2 ;  /* 0x0000000000f2781c */ /* 0x000fda0000f24577 */
[----:B------:R-:W-:Y:S05]  /*1870*/  @P1 BRA `(.L_x_11) ;  /* 0x0000000400181947 */ /* 0x000fea0003800000 */
[----:B------:R-:W-:-:S04]  /*1880*/  LOP3.LUT P1, RZ, R3, 0x7fffffff, RZ, 0xc0, !PT ;  /* 0x7fffffff03ff7812 */ /* 0x000fc8000782c0ff */
[----:B------:R-:W-:-:S13]  /*1890*/  PLOP3.LUT P0, PT, P0, P1, PT, 0x2f, 0xf2 ;  /* 0x0000000000f2781c */ /* 0x000fda0000702577 */
[----:B------:R-:W-:Y:S05]  /*18a0*/  @P0 BRA `(.L_x_12) ;  /* 0x0000000400000947 */ /* 0x000fea0003800000 */
[----:B------:R-:W-:Y:S02]  /*18b0*/  ISETP.GE.AND P0, PT, R11, RZ, PT ;  /* 0x000000ff0b00720c */ /* 0x000fe40003f06270 */
[----:B------:R-:W-:-:S11]  /*18c0*/  ISETP.GE.AND P1, PT, R12, RZ, PT ;  /* 0x000000ff0c00720c */ /* 0x000fd60003f26270 */
[----:B------:R-:W-:Y:S01]  /*18d0*/  @P0 MOV R8, RZ ;  /* 0x000000ff00080202 */ /* 0x000fe20000000f00 */
[----:B------:R-:W-:Y:S01]  /*18e0*/  @!P0 FFMA R10, R0, 1.84467440737095516160e+19, RZ ;  /* 0x5f800000000a8823 */ /* 0x000fe200000000ff */
[----:B------:R-:W-:Y:S01]  /*18f0*/  @!P0 MOV R8, 0xffffffc0 ;  /* 0xffffffc000088802 */ /* 0x000fe20000000f00 */
[----:B------:R-:W-:-:S03]  /*1900*/  @!P1 FFMA R3, R3, 1.84467440737095516160e+19, RZ ;  /* 0x5f80000003039823 */ /* 0x000fc600000000ff */
[----:B------:R-:W-:-:S07]  /*1910*/  @!P1 IADD3 R8, PT, PT, R8, 0x40, RZ ;  /* 0x0000004008089810 */ /* 0x000fce0007ffe0ff */
.L_x_8:
[----:B------:R-:W-:Y:S01]  /*1920*/  LEA R0, R14, 0xc0800000, 0x17 ;  /* 0xc08000000e007811 */ /* 0x000fe200078eb8ff */
[----:B------:R-:W-:Y:S01]  /*1930*/  BSSY.RECONVERGENT B2, `(.L_x_13) ;  /* 0x0000036000027945 */ /* 0x000fe20003800200 */
[----:B------:R-:W-:Y:S02]  /*1940*/  IADD3 R9, PT, PT, R9, -0x7f, RZ ;  /* 0xffffff8109097810 */ /* 0x000fe40007ffe0ff */
[----:B------:R-:W-:-:S03]  /*1950*/  IADD3 R3, PT, PT, -R0, R3, RZ ;  /* 0x0000000300037210 */ /* 0x000fc60007ffe1ff */
[----:B------:R-:W-:Y:S01]  /*1960*/  IMAD R0, R9, -0x800000, R10 ;  /* 0xff80000009007824 */ /* 0x000fe200078e020a */
[----:B------:R-:W0:Y:S01]  /*1970*/  MUFU.RCP R11, R3 ;  /* 0x00000003000b7308 */ /* 0x000e220000001000 */
[----:B------:R-:W-:Y:S01]  /*1980*/  FADD.FTZ R13, -R3, -RZ ;  /* 0x800000ff030d7221 */ /* 0x000fe20000010100 */
[----:B------:R-:W-:-:S04]  /*1990*/  IADD3 R9, PT, PT, R9, 0x7f, -R14 ;  /* 0x0000007f09097810 */ /* 0x000fc80007ffe80e */
[----:B------:R-:W-:Y:S01]  /*19a0*/  IADD3 R9, PT, PT, R9, R8, RZ ;  /* 0x0000000809097210 */ /* 0x000fe20007ffe0ff */
[----:B0-----:R-:W-:-:S04]  /*19b0*/  FFMA R12, R11, R13, 1 ;  /* 0x3f8000000b0c7423 */ /* 0x001fc8000000000d */
[----:B------:R-:W-:-:S04]  /*19c0*/  FFMA R15, R11, R12, R11 ;  /* 0x0000000c0b0f7223 */ /* 0x000fc8000000000b */
[----:B------:R-:W-:-:S04]  /*19d0*/  FFMA R10, R0, R15, RZ ;  /* 0x0000000f000a7223 */ /* 0x000fc800000000ff */
[----:B------:R-:W-:-:S04]  /*19e0*/  FFMA R11, R13, R10, R0 ;  /* 0x0000000a0d0b7223 */ /* 0x000fc80000000000 */
[----:B------:R-:W-:-:S04]  /*19f0*/  FFMA R10, R15, R11, R10 ;  /* 0x0000000b0f0a7223 */ /* 0x000fc8000000000a */
[----:B------:R-:W-:-:S04]  /*1a00*/  FFMA R13, R13, R10, R0 ;  /* 0x0000000a0d0d7223 */ /* 0x000fc80000000000 */
[----:B------:R-:W-:-:S05]  /*1a10*/  FFMA R0, R15, R13, R10 ;  /* 0x0000000d0f007223 */ /* 0x000fca000000000a */
[----:B------:R-:W-:-:S04]  /*1a20*/  SHF.R.U32.HI R3, RZ, 0x17, R0 ;  /* 0x00000017ff037819 */ /* 0x000fc80000011600 */
[----:B------:R-:W-:-:S04]  /*1a30*/  LOP3.LUT R3, R3, 0xff, RZ, 0xc0, !PT ;  /* 0x000000ff03037812 */ /* 0x000fc800078ec0ff */
[----:B------:R-:W-:-:S04]  /*1a40*/  IADD3 R11, PT, PT, R3, R9, RZ ;  /* 0x00000009030b7210 */ /* 0x000fc80007ffe0ff */
[----:B------:R-:W-:-:S04]  /*1a50*/  IADD3 R3, PT, PT, R11, -0x1, RZ ;  /* 0xffffffff0b037810 */ /* 0x000fc80007ffe0ff */
[----:B------:R-:W-:-:S13]  /*1a60*/  ISETP.GE.U32.AND P0, PT, R3, 0xfe, PT ;  /* 0x000000fe0300780c */ /* 0x000fda0003f06070 */
[----:B------:R-:W-:Y:S05]  /*1a70*/  @!P0 BRA `(.L_x_14) ;  /* 0x0000000000808947 */ /* 0x000fea0003800000 */
[----:B------:R-:W-:-:S13]  /*1a80*/  ISETP.GT.AND P0, PT, R11, 0xfe, PT ;  /* 0x000000fe0b00780c */ /* 0x000fda0003f04270 */
[----:B------:R-:W-:Y:S05]  /*1a90*/  @P0 BRA `(.L_x_15) ;  /* 0x00000000006c0947 */ /* 0x000fea0003800000 */
[----:B------:R-:W-:-:S13]  /*1aa0*/  ISETP.GE.AND P0, PT, R11, 0x1, PT ;  /* 0x000000010b00780c */ /* 0x000fda0003f06270 */
[----:B------:R-:W-:Y:S05]  /*1ab0*/  @P0 BRA `(.L_x_16) ;  /* 0x0000000000740947 */ /* 0x000fea0003800000 */
[----:B------:R-:W-:Y:S02]  /*1ac0*/  ISETP.GE.AND P0, PT, R11, -0x18, PT ;  /* 0xffffffe80b00780c */ /* 0x000fe40003f06270 */
[----:B------:R-:W-:-:S11]  /*1ad0*/  LOP3.LUT R0, R0, 0x80000000, RZ, 0xc0, !PT ;  /* 0x8000000000007812 */ /* 0x000fd600078ec0ff */
[----:B------:R-:W-:Y:S05]  /*1ae0*/  @!P0 BRA `(.L_x_16) ;  /* 0x0000000000688947 */ /* 0x000fea0003800000 */
[CCC-:B------:R-:W-:Y:S01]  /*1af0*/  FFMA.RZ R3, R15.reuse, R13.reuse, R10.reuse ;  /* 0x0000000d0f037223 */ /* 0x1c0fe2000000c00a */
[-CC-:B------:R-:W-:Y:S01]  /*1b00*/  FFMA.RM R8, R15, R13.reuse, R10.reuse ;  /* 0x0000000d0f087223 */ /* 0x180fe2000000400a */
[C---:B------:R-:W-:Y:S02]  /*1b10*/  ISETP.NE.AND P2, PT, R11.reuse, RZ, PT ;  /* 0x000000ff0b00720c */ /* 0x040fe40003f45270 */
[----:B------:R-:W-:Y:S02]  /*1b20*/  ISETP.NE.AND P1, PT, R11, RZ, PT ;  /* 0x000000ff0b00720c */ /* 0x000fe40003f25270 */
[----:B------:R-:W-:Y:S01]  /*1b30*/  LOP3.LUT R9, R3, 0x7fffff, RZ, 0xc0, !PT ;  /* 0x007fffff03097812 */ /* 0x000fe200078ec0ff */
[----:B------:R-:W-:Y:S01]  /*1b40*/  FFMA.RP R3, R15, R13, R10 ;  /* 0x0000000d0f037223 */ /* 0x000fe2000000800a */
[----:B------:R-:W-:Y:S02]  /*1b50*/  IADD3 R10, PT, PT, R11, 0x20, RZ ;  /* 0x000000200b0a7810 */ /* 0x000fe40007ffe0ff */
[----:B------:R-:W-:-:S02]  /*1b60*/  LOP3.LUT R9, R9, 0x800000, RZ, 0xfc, !PT ;  /* 0x0080000009097812 */ /* 0x000fc400078efcff */
[----:B------:R-:W-:Y:S02]  /*1b70*/  IADD3 R11, PT, PT, -R11, RZ, RZ ;  /* 0x000000ff0b0b7210 */ /* 0x000fe40007ffe1ff */
[----:B------:R-:W-:Y:S02]  /*1b80*/  SHF.L.U32 R10, R9, R10, RZ ;  /* 0x0000000a090a7219 */ /* 0x000fe400000006ff */
[----:B------:R-:W-:Y:S02]  /*1b90*/  FSETP.NEU.FTZ.AND P0, PT, R3, R8, PT ;  /* 0x000000080300720b */ /* 0x000fe40003f1d000 */
[----:B------:R-:W-:Y:S02]  /*1ba0*/  SEL R8, R11, RZ, P2 ;  /* 0x000000ff0b087207 */ /* 0x000fe40001000000 */
[----:B------:R-:W-:Y:S02]  /*1bb0*/  ISETP.NE.AND P1, PT, R10, RZ, P1 ;  /* 0x000000ff0a00720c */ /* 0x000fe40000f25270 */
[----:B------:R-:W-:-:S02]  /*1bc0*/  SHF.R.U32.HI R8, RZ, R8, R9 ;  /* 0x00000008ff087219 */ /* 0x000fc40000011609 */
[----:B------:R-:W-:Y:S02]  /*1bd0*/  PLOP3.LUT P0, PT, P0, P1, PT, 0xf8, 0x8f ;  /* 0x00000000008f781c */ /* 0x000fe40000703f70 */
[----:B------:R-:W-:Y:S02]  /*1be0*/  SHF.R.U32.HI R10, RZ, 0x1, R8 ;  /* 0x00000001ff0a7819 */ /* 0x000fe40000011608 */
[----:B------:R-:W-:-:S04]  /*1bf0*/  SEL R3, RZ, 0x1, !P0 ;  /* 0x00000001ff037807 */ /* 0x000fc80004000000 */
[----:B------:R-:W-:-:S04]  /*1c00*/  LOP3.LUT R3, R3, 0x1, R10, 0xf8, !PT ;  /* 0x0000000103037812 */ /* 0x000fc800078ef80a */
[----:B------:R-:W-:-:S04]  /*1c10*/  LOP3.LUT R3, R3, R8, RZ, 0xc0, !PT ;  /* 0x0000000803037212 */ /* 0x000fc800078ec0ff */
[----:B------:R-:W-:-:S04]  /*1c20*/  IADD3 R3, PT, PT, R10, R3, RZ ;  /* 0x000000030a037210 */ /* 0x000fc80007ffe0ff */
[----:B------:R-:W-:Y:S01]  /*1c30*/  LOP3.LUT R0, R3, R0, RZ, 0xfc, !PT ;  /* 0x0000000003007212 */ /* 0x000fe200078efcff */
[----:B------:R-:W-:Y:S06]  /*1c40*/  BRA `(.L_x_16) ;  /* 0x0000000000107947 */ /* 0x000fec0003800000 */
.L_x_15:
[----:B------:R-:W-:-:S04]  /*1c50*/  LOP3.LUT R0, R0, 0x80000000, RZ, 0xc0, !PT ;  /* 0x8000000000007812 */ /* 0x000fc800078ec0ff */
[----:B------:R-:W-:Y:S01]  /*1c60*/  LOP3.LUT R0, R0, 0x7f800000, RZ, 0xfc, !PT ;  /* 0x7f80000000007812 */ /* 0x000fe200078efcff */
[----:B------:R-:W-:Y:S06]  /*1c70*/  BRA `(.L_x_16) ;  /* 0x0000000000047947 */ /* 0x000fec0003800000 */
.L_x_14:
[----:B------:R-:W-:-:S07]  /*1c80*/  LEA R0, R9, R0, 0x17 ;  /* 0x0000000009007211 */ /* 0x000fce00078eb8ff */
.L_x_16:
[----:B------:R-:W-:Y:S05]  /*1c90*/  BSYNC.RECONVERGENT B2 ;  /* 0x0000000000027941 */ /* 0x000fea0003800200 */
.L_x_13:
[----:B------:R-:W-:Y:S05]  /*1ca0*/  BRA `(.L_x_17) ;  /* 0x0000000000207947 */ /* 0x000fea0003800000 */
.L_x_12:
[----:B------:R-:W-:-:S04]  /*1cb0*/  LOP3.LUT R0, R3, 0x80000000, R10, 0x48, !PT ;  /* 0x8000000003007812 */ /* 0x000fc800078e480a */
[----:B------:R-:W-:Y:S01]  /*1cc0*/  LOP3.LUT R0, R0, 0x7f800000, RZ, 0xfc, !PT ;  /* 0x7f80000000007812 */ /* 0x000fe200078efcff */
[----:B------:R-:W-:Y:S06]  /*1cd0*/  BRA `(.L_x_17) ;  /* 0x0000000000147947 */ /* 0x000fec0003800000 */
.L_x_11:
[----:B------:R-:W-:Y:S01]  /*1ce0*/  LOP3.LUT R0, R3, 0x80000000, R10, 0x48, !PT ;  /* 0x8000000003007812 */ /* 0x000fe200078e480a */
[----:B------:R-:W-:Y:S06]  /*1cf0*/  BRA `(.L_x_17) ;  /* 0x00000000000c7947 */ /* 0x000fec0003800000 */
.L_x_10:
[----:B------:R-:W0:Y:S01]  /*1d00*/  MUFU.RSQ R0, -QNAN ;  /* 0xffc0000000007908 */ /* 0x000e220000001400 */
[----:B------:R-:W-:Y:S05]  /*1d10*/  BRA `(.L_x_17) ;  /* 0x0000000000047947 */ /* 0x000fea0003800000 */
.L_x_9:
[----:B------:R-:W-:-:S07]  /*1d20*/  FADD.FTZ R0, R0, R3 ;  /* 0x0000000300007221 */ /* 0x000fce0000010000 */
.L_x_17:
[----:B------:R-:W-:Y:S05]  /*1d30*/  BSYNC.RECONVERGENT B1 ;  /* 0x0000000000017941 */ /* 0x000fea0003800200 */
.L_x_7:
[----:B------:R-:W-:-:S04]  /*1d40*/  HFMA2 R3, -RZ, RZ, 0, 0 ;  /* 0x00000000ff037431 */ /* 0x000fc800000001ff */
[----:B0-----:R-:W-:Y:S05]  /*1d50*/  RET.REL.NODEC R2 `(softmax_at) ;  /* 0xffffffe002a87950 */ /* 0x001fea0003c3ffff */
.L_x_18:
[----:B------:R-:W-:-:S00]  /*1d60*/  BRA `(.L_x_18) ;  /* 0xfffffffc00fc7947 */ /* 0x000fc0000383ffff */
[----:B------:R-:W-:-:S00]  /*1d70*/  NOP ;  /* 0x0000000000007918 */ /* 0x000fc00000000000 */
        /* <DEDUP_REMOVED lines=8> */
.L_x_198:


//--------------------- .text.softmax_a           --------------------------
	.section	.text.softmax_a,"ax",@progbits
	.align	128
        .global         softmax_a
        .type           softmax_a,@function
        .size           softmax_a,(.L_x_199 - softmax_a)
        .other          softmax_a,@"STO_CUDA_ENTRY STV_DEFAULT"
softmax_a:
.text.softmax_a:
[----:B------:R-:W-:Y:S01]  /*0000*/  LDC R1, c[0x0][0x37c] ;  /* 0x0000df00ff017b82 */ /* 0x000fe20000000800 */
[----:B------:R-:W0:Y:S01]  /*0010*/  S2R R4, SR_CTAID.Y ;  /* 0x0000000000047919 */ /* 0x000e220000002600 */
[----:B------:R-:W1:Y:S01]  /*0020*/  LDCU.64 UR6, c[0x0][0x390] ;  /* 0x00007200ff0677ac */ /* 0x000e620008000a00 */
[----:B------:R-:W-:Y:S02]  /*0030*/  HFMA2 R3, -RZ, RZ, 0, 0 ;  /* 0x00000000ff037431 */ /* 0x000fe400000001ff */
[----:B------:R-:W-:Y:S01]  /*0040*/  IMAD.MOV.U32 R17, RZ, RZ, RZ ;  /* 0x000000ffff117224 */ /* 0x000fe200078e00ff */
[----:B------:R-:W0:Y:S01]  /*0050*/  S2R R11, SR_TID.Y ;  /* 0x00000000000b7919 */ /* 0x000e220000002200 */
[----:B------:R-:W2:Y:S01]  /*0060*/  LDCU UR4, c[0x0][0x360] ;  /* 0x00006c00ff0477ac */ /* 0x000ea20008000800 */
[----:B------:R-:W2:Y:S01]  /*0070*/  S2R R7, SR_CTAID.X ;  /* 0x0000000000077919 */ /* 0x000ea20000002500 */
[----:B------:R-:W0:Y:S01]  /*0080*/  LDCU UR5, c[0x0][0x364] ;  /* 0x00006c80ff0577ac */ /* 0x000e220008000800 */
[----:B------:R-:W2:Y:S01]  /*0090*/  S2R R2, SR_TID.X ;  /* 0x0000000000027919 */ /* 0x000ea20000002100 */
[----:B------:R-:W3:Y:S01]  /*00a0*/  LDCU.64 UR14, c[0x0][0x398] ;  /* 0x00007300ff0e77ac */ /* 0x000ee20008000a00 */
[----:B------:R-:W4:Y:S01]  /*00b0*/  LDCU.64 UR12, c[0x0][0x358] ;  /* 0x00006b00ff0c77ac */ /* 0x000f220008000a00 */
[----:B-1----:R-:W-:-:S04]  /*00c0*/  UISETP.NE.U32.AND UP0, UPT, UR6, URZ, UPT ;  /* 0x000000ff0600728c */ /* 0x002fc8000bf05070 */
[----:B------:R-:W-:Y:S01]  /*00d0*/  UISETP.NE.AND.EX UP0, UPT, UR7, URZ, UPT, UP0 ;  /* 0x000000ff0700728c */ /* 0x000fe2000bf05300 */
[----:B0-----:R-:W-:-:S05]  /*00e0*/  IMAD R4, R4, UR5, R11 ;  /* 0x0000000504047c24 */ /* 0x001fca000f8e020b */
[----:B---3--:R-:W-:Y:S01]  /*00f0*/  ISETP.GE.U32.AND P0, PT, R4, UR14, PT ;  /* 0x0000000e04007c0c */ /* 0x008fe2000bf06070 */
[----:B--2---:R-:W-:-:S03]  /*0100*/  IMAD.WIDE.U32 R6, R7, UR4, R2 ;  /* 0x0000000407067c25 */ /* 0x004fc6000f8e0002 */
[----:B------:R-:W-:Y:S01]  /*0110*/  ISETP.GE.U32.AND.EX P0, PT, RZ, UR15, PT, P0 ;  /* 0x0000000fff007c0c */ /* 0x000fe2000bf06100 */
[----:B----4-:R-:W-:-:S12]  /*0120*/  BRA.U !UP0, `(.L_x_19) ;  /* 0x0000000508bc7547 */ /* 0x010fd8000b800000 */
[----:B------:R-:W0:Y:S01]  /*0130*/  LDC.64 R8, c[0x0][0x398] ;  /* 0x0000e600ff087b82 */ /* 0x000e220000000a00 */
[----:B------:R-:W1:Y:S01]  /*0140*/  LDCU.64 UR6, c[0x0][0x380] ;  /* 0x00007000ff0677ac */ /* 0x000e620008000a00 */
[----:B------:R-:W-:Y:S01]  /*0150*/  MOV R5, RZ ;  /* 0x000000ff00057202 */ /* 0x000fe20000000f00 */
[----:B------:R-:W-:Y:S01]  /*0160*/  IMAD.MOV.U32 R17, RZ, RZ, RZ ;  /* 0x000000ffff117224 */ /* 0x000fe200078e00ff */
[----:B------:R-:W-:Y:S01]  /*0170*/  UMOV UR4, 0x400 ;  /* 0x0000040000047882 */ /* 0x000fe20000000000 */
[----:B------:R-:W2:Y:S03]  /*0180*/  LDCU.128 UR8, c[0x0][0x390] ;  /* 0x00007200ff0877ac */ /* 0x000ea60008000c00 */
[----:B------:R-:W3:Y:S01]  /*0190*/  S2UR UR5, SR_CgaCtaId ;  /* 0x00000000000579c3 */ /* 0x000ee20000008800 */
[----:B0-----:R-:W-:-:S04]  /*01a0*/  IMAD.WIDE.U32 R12, R2, R8, R4 ;  /* 0x00000008020c7225 */ /* 0x001fc800078e0004 */
[----:B------:R-:W-:Y:S01]  /*01b0*/  IMAD R15, R2, R9, R13 ;  /* 0x00000009020f7224 */ /* 0x000fe200078e020d */
[----:B-1----:R-:W-:Y:S01]  /*01c0*/  LEA R10, P1, R12, UR6, 0x2 ;  /* 0x000000060c0a7c11 */ /* 0x002fe2000f8210ff */
[----:B---3--:R-:W-:-:S03]  /*01d0*/  ULEA UR4, UR5, UR4, 0x18 ;  /* 0x0000000405047291 */ /* 0x008fc6000f8ec0ff */
[----:B------:R-:W-:-:S03]  /*01e0*/  UMOV UR5, URZ ;  /* 0x000000ff00057c82 */ /* 0x000fc60008000000 */
[----:B------:R-:W-:Y:S01]  /*01f0*/  LEA R13, R11, UR4, 0x2 ;  /* 0x000000040b0d7c11 */ /* 0x000fe2000f8e10ff */
[----:B------:R-:W-:Y:S01]  /*0200*/  UMOV UR4, URZ ;  /* 0x000000ff00047c82 */ /* 0x000fe20008000000 */
[----:B------:R-:W-:Y:S02]  /*0210*/  LEA.HI.X R11, R12, UR7, R15, 0x2, P1 ;  /* 0x000000070c0b7c11 */ /* 0x000fe400088f140f */
[----:B------:R-:W-:Y:S02]  /*0220*/  SHF.L.U64.HI R12, R8, 0x7, R9 ;  /* 0x00000007080c7819 */ /* 0x000fe40000010209 */
[----:B--2---:R-:W-:-:S07]  /*0230*/  LEA R0, R2, R13, 0x7 ;  /* 0x0000000d02007211 */ /* 0x004fce00078e38ff */
.L_x_20:
[----:B------:R-:W-:Y:S01]  /*0240*/  IADD3 R9, P1, PT, R2, UR4, RZ ;  /* 0x0000000402097c10 */ /* 0x000fe2000ff3e0ff */
[----:B------:R-:W-:Y:S01]  /*0250*/  UMOV UR6, UR8 ;  /* 0x0000000800067c82 */ /* 0x000fe20008000000 */
[----:B------:R-:W-:Y:S02]  /*0260*/  UMOV UR7, UR9 ;  /* 0x0000000900077c82 */ /* 0x000fe40008000000 */
[----:B------:R-:W-:Y:S01]  /*0270*/  ISETP.GE.U32.AND P2, PT, R9, UR6, PT ;  /* 0x0000000609007c0c */ /* 0x000fe2000bf46070 */
[----:B------:R-:W-:Y:S01]  /*0280*/  IMAD.X R9, RZ, RZ, UR5, P1 ;  /* 0x00000005ff097e24 */ /* 0x000fe200088e06ff */
[----:B------:R-:W-:-:S04]  /*0290*/  ISETP.GE.U32.AND P1, PT, R4, UR10, PT ;  /* 0x0000000a04007c0c */ /* 0x000fc8000bf26070 */
[----:B------:R-:W-:-:S04]  /*02a0*/  ISETP.GE.U32.AND.EX P2, PT, R9, UR7, PT, P2 ;  /* 0x0000000709007c0c */ /* 0x000fc8000bf46120 */
[----:B------:R-:W-:-:S13]  /*02b0*/  ISETP.GE.U32.OR.EX P1, PT, RZ, UR11, P2, P1 ;  /* 0x0000000bff007c0c */ /* 0x000fda0009726510 */
[----:B------:R-:W2:Y:S01]  /*02c0*/  @!P1 LDG.E R9, desc[UR12][R10.64] ;  /* 0x0000000c0a099981 */ /* 0x000ea2000c1e1900 */
[----:B------:R-:W-:Y:S01]  /*02d0*/  @!P1 MOV R14, 0x3bbb989d ;  /* 0x3bbb989d000e9802 */ /* 0x000fe20000000f00 */
[----:B------:R-:W-:Y:S02]  /*02e0*/  @!P1 IMAD.MOV.U32 R15, RZ, RZ, 0x437c0000 ;  /* 0x437c0000ff0f9424 */ /* 0x000fe400078e00ff */
[----:B------:R-:W-:Y:S01]  /*02f0*/  HFMA2 R19, -RZ, RZ, 0, 0 ;  /* 0x00000000ff137431 */ /* 0x000fe200000001ff */
[----:B------:R-:W-:-:S04]  /*0300*/  UIADD3 UR4, UP0, UPT, UR4, 0x20, URZ ;  /* 0x0000002004047890 */ /* 0x000fc8000ff1e0ff */
[----:B------:R-:W-:Y:S02]  /*0310*/  UIADD3.X UR5, UPT, UPT, URZ, UR5, URZ, UP0, !UPT ;  /* 0x00000005ff057290 */ /* 0x000fe400087fe4ff */
[----:B------:R-:W-:-:S04]  /*0320*/  UISETP.GE.U32.AND UP0, UPT, UR4, UR6, UPT ;  /* 0x000000060400728c */ /* 0x000fc8000bf06070 */
[----:B------:R-:W-:Y:S01]  /*0330*/  UISETP.GE.U32.AND.EX UP0, UPT, UR5, UR7, UPT, UP0 ;  /* 0x000000070500728c */ /* 0x000fe2000bf06100 */
[----:B--2---:R-:W-:-:S04]  /*0340*/  @!P1 FFMA.SAT R14, R9, R14, 0.5 ;  /* 0x3f000000090e9423 */ /* 0x004fc8000000200e */
[----:B------:R-:W-:-:S04]  /*0350*/  @!P1 FFMA.RM R14, R14, R15, 12582913 ;  /* 0x4b4000010e0e9423 */ /* 0x000fc8000000400f */
[C---:B------:R-:W-:Y:S01]  /*0360*/  @!P1 FADD R16, R14.reuse, -12583039 ;  /* 0xcb40007f0e109421 */ /* 0x040fe20000000000 */
[----:B------:R-:W-:-:S03]  /*0370*/  @!P1 IMAD.SHL.U32 R14, R14, 0x800000, RZ ;  /* 0x008000000e0e9824 */ /* 0x000fc600078e00ff */
[----:B------:R-:W-:-:S04]  /*0380*/  @!P1 FFMA R16, R9, 1.4426950216293334961, -R16 ;  /* 0x3fb8aa3b09109823 */ /* 0x000fc80000000810 */
[----:B------:R-:W-:-:S04]  /*0390*/  @!P1 FFMA R16, R9, 1.925963033500011079e-08, R16 ;  /* 0x32a5706009109823 */ /* 0x000fc80000000010 */
[----:B------:R-:W0:Y:S02]  /*03a0*/  @!P1 MUFU.EX2 R9, R16 ;  /* 0x0000001000099308 */ /* 0x000e240000000800 */
[----:B0-----:R-:W-:Y:S01]  /*03b0*/  @!P1 FMUL R19, R14, R9 ;  /* 0x000000090e139220 */ /* 0x001fe20000400000 */
[----:B------:R-:W-:-:S04]  /*03c0*/  LEA R10, P1, R8, R10, 0x7 ;  /* 0x0000000a080a7211 */ /* 0x000fc800078238ff */
[----:B------:R-:W-:Y:S01]  /*03d0*/  STS [R0], R19 ;  /* 0x0000001300007388 */ /* 0x000fe20000000800 */
[----:B------:R-:W-:Y:S01]  /*03e0*/  IADD3.X R11, PT, PT, R11, R12, RZ, P1, !PT ;  /* 0x0000000c0b0b7210 */ /* 0x000fe20000ffe4ff */
        /* <DEDUP_REMOVED lines=16> */
[----:B------:R-:W1:Y:S01]  /*04f0*/  LDS R21, [R13+0x580] ;  /* 0x000580000d157984 */ /* 0x000e620000000800 */
[----:B--2---:R-:W-:-:S03]  /*0500*/  FADD R28, R9, R28 ;  /* 0x0000001c091c7221 */ /* 0x004fc60000000000 */
[----:B------:R-:W2:Y:S04]  /*0510*/  LDS R18, [R13+0x700] ;  /* 0x000700000d127984 */ /* 0x000ea80000000800 */
[----:B------:R-:W2:Y:S01]  /*0520*/  LDS R15, [R13+0x780] ;  /* 0x000780000d0f7984 */ /* 0x000ea20000000800 */
[----:B---3--:R-:W-:-:S03]  /*0530*/  FADD R27, R14, R27 ;  /* 0x0000001b0e1b7221 */ /* 0x008fc60000000000 */
[----:B------:R-:W-:Y:S01]  /*0540*/  LDS R16, [R13+0x800] ;  /* 0x000800000d107984 */ /* 0x000fe20000000800 */
[----:B----4-:R-:W-:-:S03]  /*0550*/  FADD R20, R20, R27 ;  /* 0x0000001b14147221 */ /* 0x010fc60000000000 */
[----:B------:R-:W3:Y:S04]  /*0560*/  LDS R9, [R13+0x880] ;  /* 0x000880000d097984 */ /* 0x000ee80000000800 */
[----:B------:R-:W4:Y:S01]  /*0570*/  LDS R14, [R13+0x900] ;  /* 0x000900000d0e7984 */ /* 0x000f220000000800 */
[----:B-----5:R-:W-:Y:S01]  /*0580*/  FADD R27, R26, R23 ;  /* 0x000000171a1b7221 */ /* 0x020fe20000000000 */
[----:B------:R-:W-:Y:S01]  /*0590*/  FADD R23, R28, R17 ;  /* 0x000000111c177221 */ /* 0x000fe20000000000 */
[----:B------:R-:W-:Y:S01]  /*05a0*/  FADD R20, R25, R20 ;  /* 0x0000001419147221 */ /* 0x000fe20000000000 */
[----:B------:R-:W-:Y:S01]  /*05b0*/  LDS R17, [R13+0xa00] ;  /* 0x000a00000d117984 */ /* 0x000fe20000000800 */
[----:B------:R-:W-:Y:S02]  /*05c0*/  FADD R24, R24, R27 ;  /* 0x0000001b18187221 */ /* 0x000fe40000000000 */
[----:B------:R-:W-:Y:S01]  /*05d0*/  FADD R23, R23, R20 ;  /* 0x0000001417177221 */ /* 0x000fe20000000000 */
[----:B------:R-:W-:Y:S04]  /*05e0*/  LDS R27, [R13+0xb80] ;  /* 0x000b80000d1b7984 */ /* 0x000fe80000000800 */
[----:B------:R-:W5:Y:S01]  /*05f0*/  LDS R20, [R13+0xa80] ;  /* 0x000a80000d147984 */ /* 0x000f620000000800 */
[----:B0-----:R-:W-:-:S03]  /*0600*/  FADD R19, R22, R19 ;  /* 0x0000001316137221 */ /* 0x001fc60000000000 */
[----:B------:R-:W0:Y:S01]  /*0610*/  LDS R22, [R13+0x980] ;  /* 0x000980000d167984 */ /* 0x000e220000000800 */
[----:B-1----:R-:W-:-:S03]  /*0620*/  FADD R24, R21, R24 ;  /* 0x0000001815187221 */ /* 0x002fc60000000000 */
[----:B------:R-:W1:Y:S01]  /*0630*/  LDS R21, [R13+0xb00] ;  /* 0x000b00000d157984 */ /* 0x000e620000000800 */
[----:B--2---:R-:W-:Y:S01]  /*0640*/  FADD R26, R18, R19 ;  /* 0x00000013121a7221 */ /* 0x004fe20000000000 */
[----:B------:R-:W-:Y:S02]  /*0650*/  FADD R23, R23, R24 ;  /* 0x0000001817177221 */ /* 0x000fe40000000000 */
[----:B------:R-:W-:Y:S01]  /*0660*/  LDS R19, [R13+0xc00] ;  /* 0x000c00000d137984 */ /* 0x000fe20000000800 */
[----:B------:R-:W-:-:S03]  /*0670*/  FADD R24, R15, R26 ;  /* 0x0000001a0f187221 */ /* 0x000fc60000000000 */
[----:B------:R-:W2:Y:S01]  /*0680*/  LDS R18, [R13+0xc80] ;  /* 0x000c80000d127984 */ /* 0x000ea20000000800 */
[----:B------:R-:W-:-:S03]  /*0690*/  FADD R23, R23, R24 ;  /* 0x0000001817177221 */ /* 0x000fc60000000000 */
[----:B------:R-:W2:Y:S01]  /*06a0*/  LDS R25, [R13+0xd00] ;  /* 0x000d00000d197984 */ /* 0x000ea20000000800 */
[----:B---3--:R-:W-:-:S03]  /*06b0*/  FADD R29, R16, R9 ;  /* 0x00000009101d7221 */ /* 0x008fc60000000000 */
[----:B------:R-:W-:Y:S01]  /*06c0*/  LDS R26, [R13+0xe00] ;  /* 0x000e00000d1a7984 */ /* 0x000fe20000000800 */
[----:B----4-:R-:W-:-:S03]  /*06d0*/  FADD R29, R14, R29 ;  /* 0x0000001d0e1d7221 */ /* 0x010fc60000000000 */
[----:B------:R-:W3:Y:S04]  /*06e0*/  LDS R15, [R13+0xe80] ;  /* 0x000e80000d0f7984 */ /* 0x000ee80000000800 */
[----:B------:R-:W4:Y:S04]  /*06f0*/  LDS R16, [R13+0xd80] ;  /* 0x000d80000d107984 */ /* 0x000f280000000800 */
[----:B------:R-:W4:Y:S04]  /*0700*/  LDS R9, [R13+0xf00] ;  /* 0x000f00000d097984 */ /* 0x000f280000000800 */
[----:B------:R-:W4:Y:S01]  /*0710*/  LDS R14, [R13+0xf80] ;  /* 0x000f80000d0e7984 */ /* 0x000f220000000800 */
[----:B-----5:R-:W-:Y:S01]  /*0720*/  FADD R20, R17, R20 ;  /* 0x0000001411147221 */ /* 0x020fe20000000000 */
[----:B0-----:R-:W-:-:S03]  /*0730*/  FADD R22, R22, R29 ;  /* 0x0000001d16167221 */ /* 0x001fc60000000000 */
[----:B-1----:R-:W-:Y:S01]  /*0740*/  FADD R20, R21, R20 ;  /* 0x0000001415147221 */ /* 0x002fe20000000000 */
[----:B------:R-:W-:-:S03]  /*0750*/  FADD R22, R23, R22 ;  /* 0x0000001617167221 */ /* 0x000fc60000000000 */
[----:B------:R-:W-:Y:S01]  /*0760*/  FADD R27, R27, R20 ;  /* 0x000000141b1b7221 */ /* 0x000fe20000000000 */
[----:B--2---:R-:W-:-:S03]  /*0770*/  FADD R18, R19, R18 ;  /* 0x0000001213127221 */ /* 0x004fc60000000000 */
[----:B------:R-:W-:Y:S01]  /*0780*/  FADD R22, R22, R27 ;  /* 0x0000001b16167221 */ /* 0x000fe20000000000 */
[----:B------:R-:W-:Y:S01]  /*0790*/  FADD R25, R25, R18 ;  /* 0x0000001219197221 */ /* 0x000fe20000000000 */
[----:B---3--:R-:W-:-:S03]  /*07a0*/  FADD R26, R26, R15 ;  /* 0x0000000f1a1a7221 */ /* 0x008fc60000000000 */
[----:B----4-:R-:W-:Y:S01]  /*07b0*/  FADD R25, R16, R25 ;  /* 0x0000001910197221 */ /* 0x010fe20000000000 */
[----:B------:R-:W-:-:S03]  /*07c0*/  FADD R9, R9, R26 ;  /* 0x0000001a09097221 */ /* 0x000fc60000000000 */
[----:B------:R-:W-:Y:S01]  /*07d0*/  FADD R22, R22, R25 ;  /* 0x0000001916167221 */ /* 0x000fe20000000000 */
[----:B------:R-:W-:-:S04]  /*07e0*/  FADD R9, R14, R9 ;  /* 0x000000090e097221 */ /* 0x000fc80000000000 */
[----:B------:R-:W-:Y:S01]  /*07f0*/  FADD R17, R22, R9 ;  /* 0x0000000916117221 */ /* 0x000fe20000000000 */
[----:B------:R-:W-:Y:S06]  /*0800*/  BAR.SYNC.DEFER_BLOCKING 0x0 ;  /* 0x0000000000007b1d */ /* 0x000fec0000010000 */
[----:B------:R-:W-:Y:S05]  /*0810*/  BRA.U !UP0, `(.L_x_20) ;  /* 0xfffffff908887547 */ /* 0x000fea000b83ffff */
.L_x_19:
[----:B------:R-:W-:-:S04]  /*0820*/  ISETP.GE.U32.AND P1, PT, R6, UR6, PT ;  /* 0x0000000606007c0c */ /* 0x000fc8000bf26070 */
[----:B------:R-:W-:-:S13]  /*0830*/  ISETP.GE.U32.OR.EX P0, PT, R7, UR7, P0, P1 ;  /* 0x0000000707007c0c */ /* 0x000fda0008706510 */
[----:B------:R-:W-:Y:S05]  /*0840*/  @P0 EXIT ;  /* 0x000000000000094d */ /* 0x000fea0003800000 */
[----:B------:R-:W0:Y:S01]  /*0850*/  LDCU.64 UR4, c[0x0][0x380] ;  /* 0x00007000ff0477ac */ /* 0x000e220008000a00 */
[----:B------:R-:W-:Y:S02]  /*0860*/  IMAD R3, R7, UR14, RZ ;  /* 0x0000000e07037c24 */ /* 0x000fe4000f8e02ff */
[----:B------:R-:W-:Y:S02]  /*0870*/  IMAD.MOV.U32 R5, RZ, RZ, RZ ;  /* 0x000000ffff057224 */ /* 0x000fe400078e00ff */
[C---:B------:R-:W-:Y:S02]  /*0880*/  IMAD R3, R6.reuse, UR15, R3 ;  /* 0x0000000f06037c24 */ /* 0x040fe4000f8e0203 */
[----:B------:R-:W-:-:S04]  /*0890*/  IMAD.WIDE.U32 R4, R6, UR14, R4 ;  /* 0x0000000e06047c25 */ /* 0x000fc8000f8e0004 */
[----:B------:R-:W-:Y:S01]  /*08a0*/  IMAD.SHL.U32 R2, R4, 0x4, RZ ;  /* 0x0000000404027824 */ /* 0x000fe200078e00ff */
[----:B------:R-:W-:-:S04]  /*08b0*/  IADD3 R3, PT, PT, R5, R3, RZ ;  /* 0x0000000305037210 */ /* 0x000fc80007ffe0ff */
[----:B------:R-:W-:Y:S02]  /*08c0*/  SHF.L.U64.HI R4, R4, 0x2, R3 ;  /* 0x0000000204047819 */ /* 0x000fe40000010203 */
[----:B0-----:R-:W-:-:S04]  /*08d0*/  IADD3 R6, P0, PT, R2, UR4, RZ ;  /* 0x0000000402067c10 */ /* 0x001fc8000ff1e0ff */
[----:B------:R-:W-:-:S05]  /*08e0*/  IADD3.X R7, PT, PT, R4, UR5, RZ, P0, !PT ;  /* 0x0000000504077c10 */ /* 0x000fca00087fe4ff */
[----:B------:R-:W2:Y:S01]  /*08f0*/  LDG.E R6, desc[UR12][R6.64] ;  /* 0x0000000c06067981 */ /* 0x000ea2000c1e1900 */
[----:B------:R-:W-:Y:S01]  /*0900*/  MOV R3, 0x3bbb989d ;  /* 0x3bbb989d00037802 */ /* 0x000fe20000000f00 */
[----:B------:R-:W-:Y:S01]  /*0910*/  IMAD.MOV.U32 R5, RZ, RZ, 0x437c0000 ;  /* 0x437c0000ff057424 */ /* 0x000fe200078e00ff */
[----:B------:R-:W0:Y:S01]  /*0920*/  MUFU.RCP R8, R17 ;  /* 0x0000001100087308 */ /* 0x000e220000001000 */
[----:B------:R-:W-:Y:S02]  /*0930*/  BSSY.RECONVERGENT B0, `(.L_x_21) ;  /* 0x0000014000007945 */ /* 0x000fe40003800200 */
[----:B--2---:R-:W-:-:S04]  /*0940*/  FFMA.SAT R0, R6, R3, 0.5 ;  /* 0x3f00000006007423 */ /* 0x004fc80000002003 */
[----:B------:R-:W-:Y:S01]  /*0950*/  FFMA.RM R0, R0, R5, 12582913 ;  /* 0x4b40000100007423 */ /* 0x000fe20000004005 */
[----:B0-----:R-:W-:-:S03]  /*0960*/  FFMA R5, R8, -R17, 1 ;  /* 0x3f80000008057423 */ /* 0x001fc60000000811 */
[C---:B------:R-:W-:Y:S01]  /*0970*/  FADD R3, R0.reuse, -12583039 ;  /* 0xcb40007f00037421 */ /* 0x040fe20000000000 */
[----:B------:R-:W-:Y:S01]  /*0980*/  SHF.L.U32 R0, R0, 0x17, RZ ;  /* 0x0000001700007819 */ /* 0x000fe200000006ff */
[----:B------:R-:W-:Y:S02]  /*0990*/  FFMA R5, R8, R5, R8 ;  /* 0x0000000508057223 */ /* 0x000fe40000000008 */
        /* <DEDUP_REMOVED lines=9> */
[----:B------:R-:W-:Y:S01]  /*0a30*/  IMAD.MOV.U32 R3, RZ, RZ, R17 ;  /* 0x000000ffff037224 */ /* 0x000fe200078e0011 */
[----:B------:R-:W-:-:S07]  /*0a40*/  MOV R6, 0xa60 ;  /* 0x00000a6000067802 */ /* 0x000fce0000000f00 */
[----:B------:R-:W-:Y:S05]  /*0a50*/  CALL.REL.NOINC `($__internal_1_$__cuda_sm3x_div_rn_noftz_f32_slowpath) ;  /* 0x00000000001c7944 */ /* 0x000fea0003c00000 */
[----:B------:R-:W-:-:S07]  /*0a60*/  MOV R5, R0 ;  /* 0x0000000000057202 */ /* 0x000fce0000000f00 */
.L_x_22:
[----:B------:R-:W-:Y:S05]  /*0a70*/  BSYNC.RECONVERGENT B0 ;  /* 0x0000000000007941 */ /* 0x000fea0003800200 */
.L_x_21:
[----:B------:R-:W0:Y:S02]  /*0a80*/  LDCU.64 UR4, c[0x0][0x388] ;  /* 0x00007100ff0477ac */ /* 0x000e240008000a00 */
[----:B0-----:R-:W-:-:S04]  /*0a90*/  IADD3 R2, P0, PT, R2, UR4, RZ ;  /* 0x0000000402027c10 */ /* 0x001fc8000ff1e0ff */
[----:B------:R-:W-:-:S05]  /*0aa0*/  IADD3.X R3, PT, PT, R4, UR5, RZ, P0, !PT ;  /* 0x0000000504037c10 */ /* 0x000fca00087fe4ff */
[----:B------:R-:W-:Y:S01]  /*0ab0*/  STG.E desc[UR12][R2.64], R5 ;  /* 0x0000000502007986 */ /* 0x000fe2000c10190c */
[----:B------:R-:W-:Y:S05]  /*0ac0*/  EXIT ;  /* 0x000000000000794d */ /* 0x000fea0003800000 */
        .weak           $__internal_1_$__cuda_sm3x_div_rn_noftz_f32_slowpath
        .type           $__internal_1_$__cuda_sm3x_div_rn_noftz_f32_slowpath,@function
        .size           $__internal_1_$__cuda_sm3x_div_rn_noftz_f32_slowpath,(.L_x_199 - $__internal_1_$__cuda_sm3x_div_rn_noftz_f32_slowpath)
$__internal_1_$__cuda_sm3x_div_rn_noftz_f32_slowpath:
[----:B------:R-:W-:Y:S01]  /*0ad0*/  SHF.R.U32.HI R7, RZ, 0x17, R3 ;  /* 0x00000017ff077819 */ /* 0x000fe20000011603 */
[----:B------:R-:W-:Y:S01]  /*0ae0*/  BSSY.RECONVERGENT B1, `(.L_x_23) ;  /* 0x0000063000017945 */ /* 0x000fe20003800200 */
[--C-:B------:R-:W-:Y:S02]  /*0af0*/  SHF.R.U32.HI R5, RZ, 0x17, R0.reuse ;  /* 0x00000017ff057819 */ /* 0x100fe40000011600 */
[----:B------:R-:W-:Y:S01]  /*0b00*/  LOP3.LUT R13, R7, 0xff, RZ, 0xc0, !PT ;  /* 0x000000ff070d7812 */ /* 0x000fe200078ec0ff */
[----:B------:R-:W-:Y:S01]  /*0b10*/  IMAD.MOV.U32 R7, RZ, RZ, R0 ;  /* 0x000000ffff077224 */ /* 0x000fe200078e0000 */
[----:B------:R-:W-:-:S03]  /*0b20*/  LOP3.LUT R5, R5, 0xff, RZ, 0xc0, !PT ;  /* 0x000000ff05057812 */ /* 0x000fc600078ec0ff */
[----:B------:R-:W-:Y:S01]  /*0b30*/  VIADD R10, R13, 0xffffffff ;  /* 0xffffffff0d0a7836 */ /* 0x000fe20000000000 */
[----:B------:R-:W-:-:S04]  /*0b40*/  IADD3 R9, PT, PT, R5, -0x1, RZ ;  /* 0xffffffff05097810 */ /* 0x000fc80007ffe0ff */
[----:B------:R-:W-:-:S04]  /*0b50*/  ISETP.GT.U32.AND P0, PT, R10, 0xfd, PT ;  /* 0x000000fd0a00780c */ /* 0x000fc80003f04070 */
        /* <DEDUP_REMOVED lines=21> */
[----:B------:R-:W-:Y:S01]  /*0cb0*/  @P0 IMAD.MOV.U32 R8, RZ, RZ, RZ ;  /* 0x000000ffff080224 */ /* 0x000fe200078e00ff */
[----:B------:R-:W-:Y:S01]  /*0cc0*/  @!P0 MOV R8, 0xffffffc0 ;  /* 0xffffffc000088802 */ /* 0x000fe20000000f00 */
[----:B------:R-:W-:Y:S01]  /*0cd0*/  @!P0 FFMA R7, R0, 1.84467440737095516160e+19, RZ ;  /* 0x5f80000000078823 */ /* 0x000fe200000000ff */
[----:B------:R-:W-:-:S03]  /*0ce0*/  @!P1 FFMA R3, R3, 1.84467440737095516160e+19, RZ ;  /* 0x5f80000003039823 */ /* 0x000fc600000000ff */
[----:B------:R-:W-:-:S07]  /*0cf0*/  @!P1 VIADD R8, R8, 0x40 ;  /* 0x0000004008089836 */ /* 0x000fce0000000000 */
.L_x_24:
[----:B------:R-:W-:Y:S01]  /*0d00*/  LEA R0, R13, 0xc0800000, 0x17 ;  /* 0xc08000000d007811 */ /* 0x000fe200078eb8ff */
[----:B------:R-:W-:Y:S01]  /*0d10*/  VIADD R10, R5, 0xffffff81 ;  /* 0xffffff81050a7836 */ /* 0x000fe20000000000 */
[----:B------:R-:W-:Y:S02]  /*0d20*/  BSSY.RECONVERGENT B2, `(.L_x_29) ;  /* 0x0000035000027945 */ /* 0x000fe40003800200 */
[----:B------:R-:W-:Y:S01]  /*0d30*/  IADD3 R3, PT, PT, -R0, R3, RZ ;  /* 0x0000000300037210 */ /* 0x000fe20007ffe1ff */
[----:B------:R-:W-:-:S03]  /*0d40*/  IMAD R0, R10, -0x800000, R7 ;  /* 0xff8000000a007824 */ /* 0x000fc600078e0207 */
[----:B------:R-:W0:Y:S01]  /*0d50*/  MUFU.RCP R9, R3 ;  /* 0x0000000300097308 */ /* 0x000e220000001000 */
[----:B------:R-:W-:-:S04]  /*0d60*/  FADD.FTZ R11, -R3, -RZ ;  /* 0x800000ff030b7221 */ /* 0x000fc80000010100 */
[----:B0-----:R-:W-:-:S04]  /*0d70*/  FFMA R12, R9, R11, 1 ;  /* 0x3f800000090c7423 */ /* 0x001fc8000000000b */
[----:B------:R-:W-:-:S04]  /*0d80*/  FFMA R14, R9, R12, R9 ;  /* 0x0000000c090e7223 */ /* 0x000fc80000000009 */
[----:B------:R-:W-:-:S04]  /*0d90*/  FFMA R5, R0, R14, RZ ;  /* 0x0000000e00057223 */ /* 0x000fc800000000ff */
[----:B------:R-:W-:-:S04]  /*0da0*/  FFMA R12, R11, R5, R0 ;  /* 0x000000050b0c7223 */ /* 0x000fc80000000000 */
[----:B------:R-:W-:Y:S01]  /*0db0*/  FFMA R7, R14, R12, R5 ;  /* 0x0000000c0e077223 */ /* 0x000fe20000000005 */
[----:B------:R-:W-:-:S03]  /*0dc0*/  IADD3 R5, PT, PT, R10, 0x7f, -R13 ;  /* 0x0000007f0a057810 */ /* 0x000fc60007ffe80d */
[----:B------:R-:W-:Y:S01]  /*0dd0*/  FFMA R12, R11, R7, R0 ;  /* 0x000000070b0c7223 */ /* 0x000fe20000000000 */
[----:B------:R-:W-:-:S03]  /*0de0*/  IADD3 R5, PT, PT, R5, R8, RZ ;  /* 0x0000000805057210 */ /* 0x000fc60007ffe0ff */
[----:B------:R-:W-:-:S05]  /*0df0*/  FFMA R0, R14, R12, R7 ;  /* 0x0000000c0e007223 */ /* 0x000fca0000000007 */
[----:B------:R-:W-:-:S04]  /*0e00*/  SHF.R.U32.HI R3, RZ, 0x17, R0 ;  /* 0x00000017ff037819 */ /* 0x000fc80000011600 */
[----:B------:R-:W-:-:S04]  /*0e10*/  LOP3.LUT R3, R3, 0xff, RZ, 0xc0, !PT ;  /* 0x000000ff03037812 */ /* 0x000fc800078ec0ff */
[----:B------:R-:W-:-:S05]  /*0e20*/  IADD3 R9, PT, PT, R3, R5, RZ ;  /* 0x0000000503097210 */ /* 0x000fca0007ffe0ff */
[----:B------:R-:W-:-:S05]  /*0e30*/  VIADD R3, R9, 0xffffffff ;  /* 0xffffffff09037836 */ /* 0x000fca0000000000 */
        /* <DEDUP_REMOVED lines=10> */
[C---:B------:R-:W-:Y:S01]  /*0ee0*/  IADD3 R10, PT, PT, R9.reuse, 0x20, RZ ;  /* 0x00000020090a7810 */ /* 0x040fe20007ffe0ff */
[CCC-:B------:R-:W-:Y:S01]  /*0ef0*/  FFMA.RM R8, R14.reuse, R12.reuse, R7.reuse ;  /* 0x0000000c0e087223 */ /* 0x1c0fe20000004007 */
[----:B------:R-:W-:Y:S02]  /*0f00*/  ISETP.NE.AND P2, PT, R9, RZ, PT ;  /* 0x000000ff0900720c */ /* 0x000fe40003f45270 */
[----:B------:R-:W-:Y:S01]  /*0f10*/  LOP3.LUT R5, R3, 0x7fffff, RZ, 0xc0, !PT ;  /* 0x007fffff03057812 */ /* 0x000fe200078ec0ff */
[----:B------:R-:W-:Y:S01]  /*0f20*/  FFMA.RP R3, R14, R12, R7 ;  /* 0x0000000c0e037223 */ /* 0x000fe20000008007 */
[----:B------:R-:W-:Y:S02]  /*0f30*/  ISETP.NE.AND P1, PT, R9, RZ, PT ;  /* 0x000000ff0900720c */ /* 0x000fe40003f25270 */
[----:B------:R-:W-:Y:S02]  /*0f40*/  LOP3.LUT R5, R5, 0x800000, RZ, 0xfc, !PT ;  /* 0x0080000005057812 */ /* 0x000fe400078efcff */
[----:B------:R-:W-:-:S02]  /*0f50*/  IADD3 R7, PT, PT, -R9, RZ, RZ ;  /* 0x000000ff09077210 */ /* 0x000fc40007ffe1ff */
[----:B------:R-:W-:Y:S02]  /*0f60*/  SHF.L.U32 R10, R5, R10, RZ ;  /* 0x0000000a050a7219 */ /* 0x000fe400000006ff */
[----:B------:R-:W-:Y:S02]  /*0f70*/  FSETP.NEU.FTZ.AND P0, PT, R3, R8, PT ;  /* 0x000000080300720b */ /* 0x000fe40003f1d000 */
[----:B------:R-:W-:Y:S02]  /*0f80*/  SEL R8, R7, RZ, P2 ;  /* 0x000000ff07087207 */ /* 0x000fe40001000000 */
[----:B------:R-:W-:Y:S02]  /*0f90*/  ISETP.NE.AND P1, PT, R10, RZ, P1 ;  /* 0x000000ff0a00720c */ /* 0x000fe40000f25270 */
[----:B------:R-:W-:Y:S02]  /*0fa0*/  SHF.R.U32.HI R8, RZ, R8, R5 ;  /* 0x00000008ff087219 */ /* 0x000fe40000011605 */
[----:B------:R-:W-:-:S02]  /*0fb0*/  PLOP3.LUT P0, PT, P0, P1, PT, 0xf8, 0x8f ;  /* 0x00000000008f781c */ /* 0x000fc40000703f70 */
[----:B------:R-:W-:Y:S02]  /*0fc0*/  SHF.R.U32.HI R10, RZ, 0x1, R8 ;  /* 0x00000001ff0a7819 */ /* 0x000fe40000011608 */
[----:B------:R-:W-:-:S04]  /*0fd0*/  SEL R3, RZ, 0x1, !P0 ;  /* 0x00000001ff037807 */ /* 0x000fc80004000000 */
[----:B------:R-:W-:-:S04]  /*0fe0*/  LOP3.LUT R3, R3, 0x1, R10, 0xf8, !PT ;  /* 0x0000000103037812 */ /* 0x000fc800078ef80a */
[----:B------:R-:W-:-:S05]  /*0ff0*/  LOP3.LUT R3, R3, R8, RZ, 0xc0, !PT ;  /* 0x0000000803037212 */ /* 0x000fca00078ec0ff */
[----:B------:R-:W-:-:S05]  /*1000*/  IMAD.IADD R3, R10, 0x1, R3 ;  /* 0x000000010a037824 */ /* 0x000fca00078e0203 */
[----:B------:R-:W-:Y:S01]  /*1010*/  LOP3.LUT R0, R3, R0, RZ, 0xfc, !PT ;  /* 0x0000000003007212 */ /* 0x000fe200078efcff */
[----:B------:R-:W-:Y:S06]  /*1020*/  BRA `(.L_x_32) ;  /* 0x0000000000107947 */ /* 0x000fec0003800000 */
.L_x_31:
[----:B------:R-:W-:-:S04]  /*1030*/  LOP3.LUT R0, R0, 0x80000000, RZ, 0xc0, !PT ;  /* 0x8000000000007812 */ /* 0x000fc800078ec0ff */
[----:B------:R-:W-:Y:S01]  /*1040*/  LOP3.LUT R0, R0, 0x7f800000, RZ, 0xfc, !PT ;  /* 0x7f80000000007812 */ /* 0x000fe200078efcff */
[----:B------:R-:W-:Y:S06]  /*1050*/  BRA `(.L_x_32) ;  /* 0x0000000000047947 */ /* 0x000fec0003800000 */
.L_x_30:
[----:B------:R-:W-:-:S07]  /*1060*/  LEA R0, R5, R0, 0x17 ;  /* 0x0000000005007211 */ /* 0x000fce00078eb8ff */
.L_x_32:
[----:B------:R-:W-:Y:S05]  /*1070*/  BSYNC.RECONVERGENT B2 ;  /* 0x0000000000027941 */ /* 0x000fea0003800200 */
.L_x_29:
[----:B------:R-:W-:Y:S05]  /*1080*/  BRA `(.L_x_33) ;  /* 0x0000000000207947 */ /* 0x000fea0003800000 */
.L_x_28:
[----:B------:R-:W-:-:S04]  /*1090*/  LOP3.LUT R0, R3, 0x80000000, R7, 0x48, !PT ;  /* 0x8000000003007812 */ /* 0x000fc800078e4807 */
[----:B------:R-:W-:Y:S01]  /*10a0*/  LOP3.LUT R0, R0, 0x7f800000, RZ, 0xfc, !PT ;  /* 0x7f80000000007812 */ /* 0x000fe200078efcff */
[----:B------:R-:W-:Y:S06]  /*10b0*/  BRA `(.L_x_33) ;  /* 0x0000000000147947 */ /* 0x000fec0003800000 */
.L_x_27:
[----:B------:R-:W-:Y:S01]  /*10c0*/  LOP3.LUT R0, R3, 0x80000000, R7, 0x48, !PT ;  /* 0x8000000003007812 */ /* 0x000fe200078e4807 */
[----:B------:R-:W-:Y:S06]  /*10d0*/  BRA `(.L_x_33) ;  /* 0x00000000000c7947 */ /* 0x000fec0003800000 */
.L_x_26:
[----:B------:R-:W0:Y:S01]  /*10e0*/  MUFU.RSQ R0, -QNAN ;  /* 0xffc0000000007908 */ /* 0x000e220000001400 */
[----:B------:R-:W-:Y:S05]  /*10f0*/  BRA `(.L_x_33) ;  /* 0x0000000000047947 */ /* 0x000fea0003800000 */
.L_x_25:
[----:B------:R-:W-:-:S07]  /*1100*/  FADD.FTZ R0, R0, R3 ;  /* 0x0000000300007221 */ /* 0x000fce0000010000 */
.L_x_33:
[----:B------:R-:W-:Y:S05]  /*1110*/  BSYNC.RECONVERGENT B1 ;  /* 0x0000000000017941 */ /* 0x000fea0003800200 */
.L_x_23:
[----:B------:R-:W-:-:S04]  /*1120*/  HFMA2 R7, -RZ, RZ, 0, 0 ;  /* 0x00000000ff077431 */ /* 0x000fc800000001ff */
[----:B0-----:R-:W-:Y:S05]  /*1130*/  RET.REL.NODEC R6 `(softmax_a) ;  /* 0xffffffec06b07950 */ /* 0x001fea0003c3ffff */
.L_x_34:
        /* <DEDUP_REMOVED lines=12> */
.L_x_199:


//--------------------- .text.tanh_at             --------------------------
	.section	.text.tanh_at,"ax",@progbits
	.align	128
        .global         tanh_at
        .type           tanh_at,@function
        .size           tanh_at,(.L_x_212 - tanh_at)
        .other          tanh_at,@"STO_CUDA_ENTRY STV_DEFAULT"
tanh_at:
.text.tanh_at:
[----:B------:R-:W-:Y:S01]  /*0000*/  LDC R1, c[0x0][0x37c] ;  /* 0x0000df00ff017b82 */ /* 0x000fe20000000800 */
[----:B------:R-:W0:Y:S01]  /*0010*/  S2R R4, SR_CTAID.Y ;  /* 0x0000000000047919 */ /* 0x000e220000002600 */
[----:B------:R-:W1:Y:S01]  /*0020*/  LDCU UR4, c[0x0][0x360] ;  /* 0x00006c00ff0477ac */ /* 0x000e620008000800 */
[----:B------:R-:W0:Y:S01]  /*0030*/  S2R R3, SR_TID.Y ;  /* 0x0000000000037919 */ /* 0x000e220000002200 */
[----:B------:R-:W0:Y:S01]  /*0040*/  LDCU UR5, c[0x0][0x364] ;  /* 0x00006c80ff0577ac */ /* 0x000e220008000800 */
[----:B------:R-:W1:Y:S01]  /*0050*/  S2R R5, SR_CTAID.X ;  /* 0x0000000000057919 */ /* 0x000e620000002500 */
[----:B------:R-:W2:Y:S01]  /*0060*/  LDCU.128 UR8, c[0x0][0x390] ;  /* 0x00007200ff0877ac */ /* 0x000ea20008000c00 */
[----:B------:R-:W1:Y:S01]  /*0070*/  S2R R2, SR_TID.X ;  /* 0x0000000000027919 */ /* 0x000e620000002100 */
[----:B0-----:R-:W-:Y:S02]  /*0080*/  IMAD R4, R4, UR5, R3 ;  /* 0x0000000504047c24 */ /* 0x001fe4000f8e0203 */
[----:B------:R-:W-:-:S03]  /*0090*/  HFMA2 R3, -RZ, RZ, 0, 0 ;  /* 0x00000000ff037431 */ /* 0x000fc600000001ff */
[----:B--2---:R-:W-:-:S04]  /*00a0*/  ISETP.GE.U32.AND P1, PT, R4, UR10, PT ;  /* 0x0000000a04007c0c */ /* 0x004fc8000bf26070 */
[----:B------:R-:W-:Y:S01]  /*00b0*/  ISETP.GE.U32.AND.EX P1, PT, RZ, UR11, PT, P1 ;  /* 0x0000000bff007c0c */ /* 0x000fe2000bf26110 */
[----:B-1----:R-:W-:-:S03]  /*00c0*/  IMAD.WIDE.U32 R2, R5, UR4, R2 ;  /* 0x0000000405027c25 */ /* 0x002fc6000f8e0002 */
[----:B------:R-:W-:-:S04]  /*00d0*/  ISETP.GE.U32.AND P0, PT, R2, UR8, PT ;  /* 0x0000000802007c0c */ /* 0x000fc8000bf06070 */
[----:B------:R-:W-:-:S13]  /*00e0*/  ISETP.GE.U32.OR.EX P0, PT, R3, UR9, P1, P0 ;  /* 0x0000000903007c0c */ /* 0x000fda0008f06500 */
[----:B------:R-:W-:Y:S05]  /*00f0*/  @P0 EXIT ;  /* 0x000000000000094d */ /* 0x000fea0003800000 */
[----:B------:R-:W0:Y:S01]  /*0100*/  LDCU.128 UR12, c[0x0][0x380] ;  /* 0x00007000ff0c77ac */ /* 0x000e220008000c00 */
[C---:B------:R-:W-:Y:S01]  /*0110*/  IMAD.WIDE.U32 R6, R4.reuse, UR8, R2 ;  /* 0x0000000804067c25 */ /* 0x040fe2000f8e0002 */
[----:B------:R-:W1:Y:S03]  /*0120*/  LDCU.64 UR4, c[0x0][0x358] ;  /* 0x00006b00ff0477ac */ /* 0x000e660008000a00 */
[----:B------:R-:W-:Y:S01]  /*0130*/  IMAD R5, R4, UR9, R7 ;  /* 0x0000000904057c24 */ /* 0x000fe2000f8e0207 */
[----:B0-----:R-:W-:-:S04]  /*0140*/  LEA R8, P0, R6, UR12, 0x2 ;  /* 0x0000000c06087c11 */ /* 0x001fc8000f8010ff */
[----:B------:R-:W-:-:S05]  /*0150*/  LEA.HI.X R9, R6, UR13, R5, 0x2, P0 ;  /* 0x0000000d06097c11 */ /* 0x000fca00080f1405 */
[----:B-1----:R0:W2:Y:S01]  /*0160*/  LDG.E R8, desc[UR4][R8.64] ;  /* 0x0000000408087981 */ /* 0x0020a2000c1e1900 */
[----:B------:R-:W-:Y:S01]  /*0170*/  MOV R13, 0x3c80f082 ;  /* 0x3c80f082000d7802 */ /* 0x000fe20000000f00 */
[----:B------:R-:W-:Y:S01]  /*0180*/  IMAD R11, R3, UR10, RZ ;  /* 0x0000000a030b7c24 */ /* 0x000fe2000f8e02ff */
[----:B------:R-:W-:Y:S02]  /*0190*/  MOV R10, 0x3f800000 ;  /* 0x3f800000000a7802 */ /* 0x000fe40000000f00 */
[----:B------:R-:W-:-:S03]  /*01a0*/  MOV R5, RZ ;  /* 0x000000ff00057202 */ /* 0x000fc60000000f00 */
[----:B------:R-:W-:-:S04]  /*01b0*/  IMAD.WIDE.U32 R4, R2, UR10, R4 ;  /* 0x0000000a02047c25 */ /* 0x000fc8000f8e0004 */
[----:B0-----:R-:W-:-:S05]  /*01c0*/  IMAD R9, R2, UR11, R11 ;  /* 0x0000000b02097c24 */ /* 0x001fca000f8e020b */
[----:B------:R-:W-:Y:S01]  /*01d0*/  IADD3 R9, PT, PT, R5, R9, RZ ;  /* 0x0000000905097210 */ /* 0x000fe20007ffe0ff */
[C---:B--2---:R-:W-:Y:S01]  /*01e0*/  FMUL R6, |R8|.reuse, 2.8853900432586669922 ;  /* 0x4038aa3b08067820 */ /* 0x044fe20000400200 */
[C---:B------:R-:W-:Y:S01]  /*01f0*/  FMUL R0, R8.reuse, R8 ;  /* 0x0000000808007220 */ /* 0x040fe20000400000 */
[C---:B------:R-:W-:Y:S02]  /*0200*/  FSETP.GE.AND P0, PT, |R8|.reuse, 0.60000002384185791016, PT ;  /* 0x3f19999a0800780b */ /* 0x040fe40003f06200 */
[----:B------:R-:W-:Y:S01]  /*0210*/  FSETP.GE.AND P1, PT, |R8|, 9.010913848876953125, PT ;  /* 0x41102cb40800780b */ /* 0x000fe20003f26200 */
[----:B------:R-:W-:Y:S01]  /*0220*/  FFMA R3, R0, R13, -0.052303962409496307373 ;  /* 0xbd563cae00037423 */ /* 0x000fe2000000000d */
[----:B------:R-:W0:Y:S02]  /*0230*/  MUFU.EX2 R6, R6 ;  /* 0x0000000600067308 */ /* 0x000e240000000800 */
[----:B0-----:R-:W-:-:S06]  /*0240*/  FADD R7, R6, 1 ;  /* 0x3f80000006077421 */ /* 0x001fcc0000000000 */
[----:B------:R-:W0:Y:S02]  /*0250*/  MUFU.RCP R7, R7 ;  /* 0x0000000700077308 */ /* 0x000e240000001000 */
[----:B0-----:R-:W-:Y:S01]  /*0260*/  FFMA R10, R7, -2, R10 ;  /* 0xc0000000070a7823 */ /* 0x001fe2000000000a */
[----:B------:R-:W-:-:S04]  /*0270*/  FFMA R7, R0, R3, 0.1331529766321182251 ;  /* 0x3e08594100077423 */ /* 0x000fc80000000003 */
[----:B------:R-:W-:Y:S01]  /*0280*/  FFMA R7, R0, R7, -0.33332768082618713379 ;  /* 0xbeaaa9ed00077423 */ /* 0x000fe20000000007 */
[----:B------:R-:W-:Y:S02]  /*0290*/  FSEL R3, R10, 1, !P1 ;  /* 0x3f8000000a037808 */ /* 0x000fe40004800000 */
[----:B------:R-:W-:Y:S01]  /*02a0*/  LEA R2, P1, R4, UR14, 0x2 ;  /* 0x0000000e04027c11 */ /* 0x000fe2000f8210ff */
[----:B------:R-:W-:Y:S01]  /*02b0*/  FFMA R7, R0, R7, RZ ;  /* 0x0000000700077223 */ /* 0x000fe200000000ff */
[--C-:B------:R-:W-:Y:S02]  /*02c0*/  LOP3.LUT R5, R3, 0x80000000, R8.reuse, 0xb8, !PT ;  /* 0x8000000003057812 */ /* 0x100fe400078eb808 */
[----:B------:R-:W-:Y:S01]  /*02d0*/  LEA.HI.X R3, R4, UR15, R9, 0x2, P1 ;  /* 0x0000000f04037c11 */ /* 0x000fe200088f1409 */
[----:B------:R-:W-:-:S05]  /*02e0*/  @!P0 FFMA R5, R8, R7, R8 ;  /* 0x0000000708058223 */ /* 0x000fca0000000008 */
[----:B------:R-:W-:Y:S01]  /*02f0*/  STG.E desc[UR4][R2.64], R5 ;  /* 0x0000000502007986 */ /* 0x000fe2000c101904 */
[----:B------:R-:W-:Y:S05]  /*0300*/  EXIT ;  /* 0x000000000000794d */ /* 0x000fea0003800000 */
.L_x_35:
        /* <DEDUP_REMOVED lines=15> */
.L_x_212:


//--------------------- .text.tanh_a              --------------------------
	.section	.text.tanh_a,"ax",@progbits
	.align	128
        .global         tanh_a
        .type           tanh_a,@function
        .size           tanh_a,(.L_x_213 - tanh_a)
        .other          tanh_a,@"STO_CUDA_ENTRY STV_DEFAULT"
tanh_a:
.text.tanh_a:
        /* <DEDUP_REMOVED lines=17> */
[----:B------:R-:W-:Y:S01]  /*0110*/  MOV R5, RZ ;  /* 0x000000ff00057202 */ /* 0x000fe20000000f00 */
[----:B------:R-:W-:Y:S01]  /*0120*/  IMAD R3, R3, UR10, RZ ;  /* 0x0000000a03037c24 */ /* 0x000fe2000f8e02ff */
[----:B------:R-:W1:Y:S01]  /*0130*/  LDCU.64 UR4, c[0x0][0x358] ;  /* 0x00006b00ff0477ac */ /* 0x000e620008000a00 */
[----:B------:R-:W-:-:S04]  /*0140*/  IMAD.WIDE.U32 R4, R2, UR10, R4 ;  /* 0x0000000a02047c25 */ /* 0x000fc8000f8e0004 */
[----:B------:R-:W-:Y:S02]  /*0150*/  IMAD R3, R2, UR11, R3 ;  /* 0x0000000b02037c24 */ /* 0x000fe4000f8e0203 */
[----:B------:R-:W-:-:S03]  /*0160*/  IMAD.SHL.U32 R9, R4, 0x4, RZ ;  /* 0x0000000404097824 */ /* 0x000fc600078e00ff */
[----:B------:R-:W-:Y:S02]  /*0170*/  IADD3 R3, PT, PT, R5, R3, RZ ;  /* 0x0000000305037210 */ /* 0x000fe40007ffe0ff */
[----:B0-----:R-:W-:Y:S02]  /*0180*/  IADD3 R2, P0, PT, R9, UR12, RZ ;  /* 0x0000000c09027c10 */ /* 0x001fe4000ff1e0ff */
[----:B------:R-:W-:-:S04]  /*0190*/  SHF.L.U64.HI R10, R4, 0x2, R3 ;  /* 0x00000002040a7819 */ /* 0x000fc80000010203 */
[----:B------:R-:W-:-:S05]  /*01a0*/  IADD3.X R3, PT, PT, R10, UR13, RZ, P0, !PT ;  /* 0x0000000d0a037c10 */ /* 0x000fca00087fe4ff */
[----:B-1----:R-:W2:Y:S01]  /*01b0*/  LDG.E R4, desc[UR4][R2.64] ;  /* 0x0000000402047981 */ /* 0x002ea2000c1e1900 */
[----:B------:R-:W-:Y:S01]  /*01c0*/  MOV R8, 0x3c80f082 ;  /* 0x3c80f08200087802 */ /* 0x000fe20000000f00 */
[----:B------:R-:W-:Y:S02]  /*01d0*/  IMAD.MOV.U32 R6, RZ, RZ, 0x3f800000 ;  /* 0x3f800000ff067424 */ /* 0x000fe400078e00ff */
[C---:B--2---:R-:W-:Y:S01]  /*01e0*/  FMUL R0, |R4|.reuse, 2.8853900432586669922 ;  /* 0x4038aa3b04007820 */ /* 0x044fe20000400200 */
[C---:B------:R-:W-:Y:S01]  /*01f0*/  FMUL R7, R4.reuse, R4 ;  /* 0x0000000404077220 */ /* 0x040fe20000400000 */
[C---:B------:R-:W-:Y:S02]  /*0200*/  FSETP.GE.AND P0, PT, |R4|.reuse, 0.60000002384185791016, PT ;  /* 0x3f19999a0400780b */ /* 0x040fe40003f06200 */
[----:B------:R-:W-:Y:S01]  /*0210*/  FSETP.GE.AND P1, PT, |R4|, 9.010913848876953125, PT ;  /* 0x41102cb40400780b */ /* 0x000fe20003f26200 */
[C---:B------:R-:W-:Y:S01]  /*0220*/  FFMA R8, R7.reuse, R8, -0.052303962409496307373 ;  /* 0xbd563cae07087423 */ /* 0x040fe20000000008 */
[----:B------:R-:W0:Y:S03]  /*0230*/  MUFU.EX2 R0, R0 ;  /* 0x0000000000007308 */ /* 0x000e260000000800 */
[----:B------:R-:W-:Y:S01]  /*0240*/  FFMA R8, R7, R8, 0.1331529766321182251 ;  /* 0x3e08594107087423 */ /* 0x000fe20000000008 */
[----:B0-----:R-:W-:-:S03]  /*0250*/  FADD R5, R0, 1 ;  /* 0x3f80000000057421 */ /* 0x001fc60000000000 */
[----:B------:R-:W-:-:S04]  /*0260*/  FFMA R0, R7, R8, -0.33332768082618713379 ;  /* 0xbeaaa9ed07007423 */ /* 0x000fc80000000008 */
[----:B------:R-:W-:Y:S01]  /*0270*/  FFMA R7, R7, R0, RZ ;  /* 0x0000000007077223 */ /* 0x000fe200000000ff */
[----:B------:R-:W0:Y:S02]  /*0280*/  MUFU.RCP R5, R5 ;  /* 0x0000000500057308 */ /* 0x000e240000001000 */
[----:B0-----:R-:W-:-:S05]  /*0290*/  FFMA R6, R5, -2, R6 ;  /* 0xc000000005067823 */ /* 0x001fca0000000006 */
[----:B------:R-:W-:Y:S02]  /*02a0*/  FSEL R3, R6, 1, !P1 ;  /* 0x3f80000006037808 */ /* 0x000fe40004800000 */
[----:B------:R-:W-:Y:S02]  /*02b0*/  IADD3 R2, P1, PT, R9, UR14, RZ ;  /* 0x0000000e09027c10 */ /* 0x000fe4000ff3e0ff */
[--C-:B------:R-:W-:Y:S01]  /*02c0*/  LOP3.LUT R5, R3, 0x80000000, R4.reuse, 0xb8, !PT ;  /* 0x8000000003057812 */ /* 0x100fe200078eb804 */
[----:B------:R-:W-:Y:S01]  /*02d0*/  @!P0 FFMA R5, R4, R7, R4 ;  /* 0x0000000704058223 */ /* 0x000fe20000000004 */
[----:B------:R-:W-:-:S05]  /*02e0*/  IADD3.X R3, PT, PT, R10, UR15, RZ, P1, !PT ;  /* 0x0000000f0a037c10 */ /* 0x000fca0008ffe4ff */
[----:B------:R-:W-:Y:S01]  /*02f0*/  STG.E desc[UR4][R2.64], R5 ;  /* 0x0000000502007986 */ /* 0x000fe2000c101904 */
[----:B------:R-:W-:Y:S05]  /*0300*/  EXIT ;  /* 0x000000000000794d */ /* 0x000fea0003800000 */
.L_x_36:
        /* <DEDUP_REMOVED lines=15> */
.L_x_213:


//--------------------- .text.sigmoid_at          --------------------------
	.section	.text.sigmoid_at,"ax",@progbits
	.align	128
        .global         sigmoid_at
        .type           sigmoid_at,@function
        .size           sigmoid_at,(.L_x_200 - sigmoid_at)
        .other          sigmoid_at,@"STO_CUDA_ENTRY STV_DEFAULT"
sigmoid_at:
.text.sigmoid_at:
[----:B------:R-:W-:Y:S01]  /*0000*/  LDC R1, c[0x0][0x37c] ;  /* 0x0000df00ff017b82 */ /* 0x000fe20000000800 */
[----:B------:R-:W0:Y:S01]  /*0010*/  S2R R4, SR_CTAID.Y ;  /* 0x0000000000047919 */ /* 0x000e220000002600 */
[----:B------:R-:W1:Y:S01]  /*0020*/  LDCU UR4, c[0x0][0x360] ;  /* 0x00006c00ff0477ac */ /* 0x000e620008000800 */
[----:B------:R-:W-:Y:S01]  /*0030*/  IMAD.MOV.U32 R7, RZ, RZ, RZ ;  /* 0x000000ffff077224 */ /* 0x000fe200078e00ff */
[----:B------:R-:W0:Y:S01]  /*0040*/  S2R R5, SR_TID.Y ;  /* 0x0000000000057919 */ /* 0x000e220000002200 */
[----:B------:R-:W0:Y:S01]  /*0050*/  LDCU UR5, c[0x0][0x364] ;  /* 0x00006c80ff0577ac */ /* 0x000e220008000800 */
[----:B------:R-:W1:Y:S01]  /*0060*/  S2R R3, SR_CTAID.X ;  /* 0x0000000000037919 */ /* 0x000e620000002500 */
[----:B------:R-:W2:Y:S01]  /*0070*/  LDCU.128 UR8, c[0x0][0x390] ;  /* 0x00007200ff0877ac */ /* 0x000ea20008000c00 */
[----:B------:R-:W1:Y:S01]  /*0080*/  S2R R6, SR_TID.X ;  /* 0x0000000000067919 */ /* 0x000e620000002100 */
[----:B0-----:R-:W-:-:S05]  /*0090*/  IMAD R4, R4, UR5, R5 ;  /* 0x0000000504047c24 */ /* 0x001fca000f8e0205 */
[----:B--2---:R-:W-:Y:S01]  /*00a0*/  ISETP.GE.U32.AND P0, PT, R4, UR10, PT ;  /* 0x0000000a04007c0c */ /* 0x004fe2000bf06070 */
[----:B-1----:R-:W-:-:S03]  /*00b0*/  IMAD.WIDE.U32 R6, R3, UR4, R6 ;  /* 0x0000000403067c25 */ /* 0x002fc6000f8e0006 */
[----:B------:R-:W-:Y:S02]  /*00c0*/  ISETP.GE.U32.AND.EX P0, PT, RZ, UR11, PT, P0 ;  /* 0x0000000bff007c0c */ /* 0x000fe4000bf06100 */
[----:B------:R-:W-:-:S04]  /*00d0*/  ISETP.GE.U32.AND P1, PT, R6, UR8, PT ;  /* 0x0000000806007c0c */ /* 0x000fc8000bf26070 */
[----:B------:R-:W-:-:S13]  /*00e0*/  ISETP.GE.U32.OR.EX P0, PT, R7, UR9, P0, P1 ;  /* 0x0000000907007c0c */ /* 0x000fda0008706510 */
[----:B------:R-:W-:Y:S05]  /*00f0*/  @P0 EXIT ;  /* 0x000000000000094d */ /* 0x000fea0003800000 */
[----:B------:R-:W0:Y:S01]  /*0100*/  LDCU.64 UR6, c[0x0][0x380] ;  /* 0x00007000ff0677ac */ /* 0x000e220008000a00 */
[C---:B------:R-:W-:Y:S01]  /*0110*/  IMAD.WIDE.U32 R2, R4.reuse, UR8, R6 ;  /* 0x0000000804027c25 */ /* 0x040fe2000f8e0006 */
[----:B------:R-:W1:Y:S03]  /*0120*/  LDCU.64 UR4, c[0x0][0x358] ;  /* 0x00006b00ff0477ac */ /* 0x000e660008000a00 */
[----:B------:R-:W-:Y:S01]  /*0130*/  IMAD R3, R4, UR9, R3 ;  /* 0x0000000904037c24 */ /* 0x000fe2000f8e0203 */
[----:B0-----:R-:W-:-:S04]  /*0140*/  LEA R8, P0, R2, UR6, 0x2 ;  /* 0x0000000602087c11 */ /* 0x001fc8000f8010ff */
[----:B------:R-:W-:-:S05]  /*0150*/  LEA.HI.X R9, R2, UR7, R3, 0x2, P0 ;  /* 0x0000000702097c11 */ /* 0x000fca00080f1403 */
[----:B-1----:R-:W2:Y:S01]  /*0160*/  LDG.E R8, desc[UR4][R8.64] ;  /* 0x0000000408087981 */ /* 0x002ea2000c1e1900 */
[----:B------:R-:W-:Y:S01]  /*0170*/  IMAD.MOV.U32 R3, RZ, RZ, 0x3bbb989d ;  /* 0x3bbb989dff037424 */ /* 0x000fe200078e00ff */
[----:B------:R-:W-:Y:S01]  /*0180*/  BSSY.RECONVERGENT B0, `(.L_x_37) ;  /* 0x0000016000007945 */ /* 0x000fe20003800200 */
[----:B------:R-:W-:Y:S02]  /*0190*/  IMAD.MOV.U32 R11, RZ, RZ, 0x437c0000 ;  /* 0x437c0000ff0b7424 */ /* 0x000fe400078e00ff */
[----:B--2---:R-:W-:-:S04]  /*01a0*/  FFMA.SAT R0, R8, -R3, 0.5 ;  /* 0x3f00000008007423 */ /* 0x004fc80000002803 */
[----:B------:R-:W-:-:S04]  /*01b0*/  FFMA.RM R0, R0, R11, 12582913 ;  /* 0x4b40000100007423 */ /* 0x000fc8000000400b */
[C---:B------:R-:W-:Y:S01]  /*01c0*/  FADD R3, R0.reuse, -12583039 ;  /* 0xcb40007f00037421 */ /* 0x040fe20000000000 */
[----:B------:R-:W-:-:S03]  /*01d0*/  SHF.L.U32 R0, R0, 0x17, RZ ;  /* 0x0000001700007819 */ /* 0x000fc600000006ff */
[----:B------:R-:W-:-:S04]  /*01e0*/  FFMA R3, R8, -1.4426950216293334961, -R3 ;  /* 0xbfb8aa3b08037823 */ /* 0x000fc80000000803 */
[----:B------:R-:W-:-:S06]  /*01f0*/  FFMA R3, R8, -1.925963033500011079e-08, R3 ;  /* 0xb2a5706008037823 */ /* 0x000fcc0000000003 */
[----:B------:R-:W0:Y:S02]  /*0200*/  MUFU.EX2 R3, R3 ;  /* 0x0000000300037308 */ /* 0x000e240000000800 */
[----:B0-----:R-:W-:-:S04]  /*0210*/  FFMA R0, R0, R3, 1 ;  /* 0x3f80000000007423 */ /* 0x001fc80000000003 */
[----:B------:R-:W-:-:S05]  /*0220*/  VIADD R2, R0, 0x1800000 ;  /* 0x0180000000027836 */ /* 0x000fca0000000000 */
[----:B------:R-:W-:-:S04]  /*0230*/  LOP3.LUT R2, R2, 0x7f800000, RZ, 0xc0, !PT ;  /* 0x7f80000002027812 */ /* 0x000fc800078ec0ff */
[----:B------:R-:W-:-:S13]  /*0240*/  ISETP.GT.U32.AND P0, PT, R2, 0x1ffffff, PT ;  /* 0x01ffffff0200780c */ /* 0x000fda0003f04070 */
[----:B------:R-:W-:Y:S05]  /*0250*/  @P0 BRA `(.L_x_38) ;  /* 0x0000000000100947 */ /* 0x000fea0003800000 */
[----:B------:R-:W-:-:S07]  /*0260*/  MOV R8, 0x280 ;  /* 0x0000028000087802 */ /* 0x000fce0000000f00 */
[----:B------:R-:W-:Y:S05]  /*0270*/  CALL.REL.NOINC `($__internal_2_$__cuda_sm20_rcp_rn_f32_slowpath) ;  /* 0x0000000000487944 */ /* 0x000fea0003c00000 */
[----:B------:R-:W-:Y:S01]  /*0280*/  IMAD.MOV.U32 R9, RZ, RZ, R3 ;  /* 0x000000ffff097224 */ /* 0x000fe200078e0003 */
[----:B------:R-:W-:Y:S06]  /*0290*/  BRA `(.L_x_39) ;  /* 0x0000000000107947 */ /* 0x000fec0003800000 */
.L_x_38:
[----:B------:R-:W0:Y:S02]  /*02a0*/  MUFU.RCP R9, R0 ;  /* 0x0000000000097308 */ /* 0x000e240000001000 */
[----:B0-----:R-:W-:-:S04]  /*02b0*/  FFMA R2, R0, R9, -1 ;  /* 0xbf80000000027423 */ /* 0x001fc80000000009 */
[----:B------:R-:W-:-:S04]  /*02c0*/  FADD.FTZ R2, -R2, -RZ ;  /* 0x800000ff02027221 */ /* 0x000fc80000010100 */
[----:B------:R-:W-:-:S07]  /*02d0*/  FFMA R9, R9, R2, R9 ;  /* 0x0000000209097223 */ /* 0x000fce0000000009 */
.L_x_39:
[----:B------:R-:W-:Y:S05]  /*02e0*/  BSYNC.RECONVERGENT B0 ;  /* 0x0000000000007941 */ /* 0x000fea0003800200 */
.L_x_37:
[----:B------:R-:W0:Y:S01]  /*02f0*/  LDCU.64 UR8, c[0x0][0x398] ;  /* 0x00007300ff0877ac */ /* 0x000e220008000a00 */
[----:B------:R-:W-:Y:S01]  /*0300*/  HFMA2 R5, -RZ, RZ, 0, 0 ;  /* 0x00000000ff057431 */ /* 0x000fe200000001ff */
[----:B------:R-:W1:Y:S01]  /*0310*/  LDCU.64 UR6, c[0x0][0x388] ;  /* 0x00007100ff0677ac */ /* 0x000e620008000a00 */
[----:B0-----:R-:W-:Y:S02]  /*0320*/  IMAD R3, R7, UR8, RZ ;  /* 0x0000000807037c24 */ /* 0x001fe4000f8e02ff */
[----:B------:R-:W-:-:S04]  /*0330*/  IMAD.WIDE.U32 R4, R6, UR8, R4 ;  /* 0x0000000806047c25 */ /* 0x000fc8000f8e0004 */
[----:B------:R-:W-:Y:S01]  /*0340*/  IMAD R3, R6, UR9, R3 ;  /* 0x0000000906037c24 */ /* 0x000fe2000f8e0203 */
[----:B-1----:R-:W-:-:S03]  /*0350*/  LEA R2, P0, R4, UR6, 0x2 ;  /* 0x0000000604027c11 */ /* 0x002fc6000f8010ff */
[----:B------:R-:W-:-:S05]  /*0360*/  IMAD.IADD R3, R5, 0x1, R3 ;  /* 0x0000000105037824 */ /* 0x000fca00078e0203 */
[----:B------:R-:W-:-:S05]  /*0370*/  LEA.HI.X R3, R4, UR7, R3, 0x2, P0 ;  /* 0x0000000704037c11 */ /* 0x000fca00080f1403 */
[----:B------:R-:W-:Y:S01]  /*0380*/  STG.E desc[UR4][R2.64], R9 ;  /* 0x0000000902007986 */ /* 0x000fe2000c101904 */
[----:B------:R-:W-:Y:S05]  /*0390*/  EXIT ;  /* 0x000000000000794d */ /* 0x000fea0003800000 */
        .weak           $__internal_2_$__cuda_sm20_rcp_rn_f32_slowpath
        .type           $__internal_2_$__cuda_sm20_rcp_rn_f32_slowpath,@function
        .size           $__internal_2_$__cuda_sm20_rcp_rn_f32_slowpath,(.L_x_200 - $__internal_2_$__cuda_sm20_rcp_rn_f32_slowpath)
$__internal_2_$__cuda_sm20_rcp_rn_f32_slowpath:
[----:B------:R-:W-:Y:S01]  /*03a0*/  IMAD.SHL.U32 R2, R0, 0x2, RZ ;  /* 0x0000000200027824 */ /* 0x000fe200078e00ff */
[----:B------:R-:W-:Y:S04]  /*03b0*/  BSSY.RECONVERGENT B1, `(.L_x_40) ;  /* 0x0000030000017945 */ /* 0x000fe80003800200 */
[----:B------:R-:W-:-:S04]  /*03c0*/  SHF.R.U32.HI R2, RZ, 0x18, R2 ;  /* 0x00000018ff027819 */ /* 0x000fc80000011602 */
[----:B------:R-:W-:-:S13]  /*03d0*/  ISETP.NE.U32.AND P0, PT, R2, RZ, PT ;  /* 0x000000ff0200720c */ /* 0x000fda0003f05070 */
[----:B------:R-:W-:Y:S05]  /*03e0*/  @P0 BRA `(.L_x_41) ;  /* 0x0000000000280947 */ /* 0x000fea0003800000 */
[----:B------:R-:W-:-:S04]  /*03f0*/  SHF.L.U32 R2, R0, 0x1, RZ ;  /* 0x0000000100027819 */ /* 0x000fc800000006ff */
[----:B------:R-:W-:-:S13]  /*0400*/  ISETP.NE.AND P0, PT, R2, RZ, PT ;  /* 0x000000ff0200720c */ /* 0x000fda0003f05270 */
[----:B------:R-:W-:Y:S01]  /*0410*/  @P0 FFMA R9, R0, 1.84467440737095516160e+19, RZ ;  /* 0x5f80000000090823 */ /* 0x000fe200000000ff */
[----:B------:R-:W-:Y:S08]  /*0420*/  @!P0 MUFU.RCP R3, R0 ;  /* 0x0000000000038308 */ /* 0x000ff00000001000 */
[----:B------:R-:W0:Y:S02]  /*0430*/  @P0 MUFU.RCP R2, R9 ;  /* 0x0000000900020308 */ /* 0x000e240000001000 */
[----:B0-----:R-:W-:-:S04]  /*0440*/  @P0 FFMA R10, R9, R2, -1 ;  /* 0xbf800000090a0423 */ /* 0x001fc80000000002 */
[----:B------:R-:W-:-:S04]  /*0450*/  @P0 FADD.FTZ R11, -R10, -RZ ;  /* 0x800000ff0a0b0221 */ /* 0x000fc80000010100 */
[----:B------:R-:W-:-:S04]  /*0460*/  @P0 FFMA R2, R2, R11, R2 ;  /* 0x0000000b02020223 */ /* 0x000fc80000000002 */
[----:B------:R-:W-:Y:S01]  /*0470*/  @P0 FFMA R3, R2, 1.84467440737095516160e+19, RZ ;  /* 0x5f80000002030823 */ /* 0x000fe200000000ff */
[----:B------:R-:W-:Y:S06]  /*0480*/  BRA `(.L_x_42) ;  /* 0x0000000000887947 */ /* 0x000fec0003800000 */
.L_x_41:
[----:B------:R-:W-:-:S05]  /*0490*/  VIADD R3, R2, 0xffffff03 ;  /* 0xffffff0302037836 */ /* 0x000fca0000000000 */
[----:B------:R-:W-:-:S13]  /*04a0*/  ISETP.GT.U32.AND P0, PT, R3, 0x1, PT ;  /* 0x000000010300780c */ /* 0x000fda0003f04070 */
[----:B------:R-:W-:Y:S05]  /*04b0*/  @P0 BRA `(.L_x_43) ;  /* 0x0000000000780947 */ /* 0x000fea0003800000 */
[----:B------:R-:W-:Y:S01]  /*04c0*/  LOP3.LUT R9, R0, 0x7fffff, RZ, 0xc0, !PT ;  /* 0x007fffff00097812 */ /* 0x000fe200078ec0ff */
[----:B------:R-:W-:-:S03]  /*04d0*/  IMAD.MOV.U32 R14, RZ, RZ, 0x3 ;  /* 0x00000003ff0e7424 */ /* 0x000fc600078e00ff */
[----:B------:R-:W-:Y:S02]  /*04e0*/  LOP3.LUT R9, R9, 0x3f800000, RZ, 0xfc, !PT ;  /* 0x3f80000009097812 */ /* 0x000fe400078efcff */
[----:B------:R-:W-:Y:S02]  /*04f0*/  SHF.L.U32 R13, R14, R3, RZ ;  /* 0x000000030e0d7219 */ /* 0x000fe400000006ff */
[----:B------:R-:W0:Y:S02]  /*0500*/  MUFU.RCP R10, R9 ;  /* 0x00000009000a7308 */ /* 0x000e240000001000 */
[----:B0-----:R-:W-:-:S04]  /*0510*/  FFMA R11, R9, R10, -1 ;  /* 0xbf800000090b7423 */ /* 0x001fc8000000000a */
[----:B------:R-:W-:-:S04]  /*0520*/  FADD.FTZ R11, -R11, -RZ ;  /* 0x800000ff0b0b7221 */ /* 0x000fc80000010100 */
[CCC-:B------:R-:W-:Y:S01]  /*0530*/  FFMA.RM R12, R10.reuse, R11.reuse, R10.reuse ;  /* 0x0000000b0a0c7223 */ /* 0x1c0fe2000000400a */
[----:B------:R-:W-:-:S04]  /*0540*/  FFMA.RP R11, R10, R11, R10 ;  /* 0x0000000b0a0b7223 */ /* 0x000fc8000000800a */
[C---:B------:R-:W-:Y:S02]  /*0550*/  LOP3.LUT R10, R12.reuse, 0x7fffff, RZ, 0xc0, !PT ;  /* 0x007fffff0c0a7812 */ /* 0x040fe400078ec0ff */
[----:B------:R-:W-:Y:S02]  /*0560*/  FSETP.NEU.FTZ.AND P0, PT, R12, R11, PT ;  /* 0x0000000b0c00720b */ /* 0x000fe40003f1d000 */
[----:B------:R-:W-:Y:S02]  /*0570*/  LOP3.LUT R10, R10, 0x800000, RZ, 0xfc, !PT ;  /* 0x008000000a0a7812 */ /* 0x000fe400078efcff */
[----:B------:R-:W-:Y:S02]  /*0580*/  SEL R11, RZ, 0xffffffff, !P0 ;  /* 0xffffffffff0b7807 */ /* 0x000fe40004000000 */
[----:B------:R-:W-:Y:S02]  /*0590*/  LOP3.LUT R12, R13, R10, RZ, 0xc0, !PT ;  /* 0x0000000a0d0c7212 */ /* 0x000fe400078ec0ff */
[----:B------:R-:W-:-:S02]  /*05a0*/  IADD3 R11, PT, PT, -R11, RZ, RZ ;  /* 0x000000ff0b0b7210 */ /* 0x000fc40007ffe1ff */
[-C--:B------:R-:W-:Y:S02]  /*05b0*/  SHF.R.U32.HI R12, RZ, R3.reuse, R12 ;  /* 0x00000003ff0c7219 */ /* 0x080fe4000001160c */
[----:B------:R-:W-:Y:S02]  /*05c0*/  LOP3.LUT P1, RZ, R11, R3, R10, 0xf8, !PT ;  /* 0x000000030bff7212 */ /* 0x000fe4000782f80a */
[C---:B------:R-:W-:Y:S02]  /*05d0*/  LOP3.LUT P0, RZ, R12.reuse, 0x1, RZ, 0xc0, !PT ;  /* 0x000000010cff7812 */ /* 0x040fe4000780c0ff */
[----:B------:R-:W-:-:S04]  /*05e0*/  LOP3.LUT P2, RZ, R12, 0x2, RZ, 0xc0, !PT ;  /* 0x000000020cff7812 */ /* 0x000fc8000784c0ff */
[----:B------:R-:W-:Y:S02]  /*05f0*/  PLOP3.LUT P0, PT, P0, P1, P2, 0xe0, 0x0 ;  /* 0x000000000000781c */ /* 0x000fe40000703c20 */
[----:B------:R-:W-:Y:S02]  /*0600*/  LOP3.LUT P1, RZ, R0, 0x7fffff, RZ, 0xc0, !PT ;  /* 0x007fffff00ff7812 */ /* 0x000fe4000782c0ff */
[----:B------:R-:W-:-:S05]  /*0610*/  SEL R3, RZ, 0x1, !P0 ;  /* 0x00000001ff037807 */ /* 0x000fca0004000000 */
[----:B------:R-:W-:-:S05]  /*0620*/  IMAD.MOV R3, RZ, RZ, -R3 ;  /* 0x000000ffff037224 */ /* 0x000fca00078e0a03 */
[----:B------:R-:W-:Y:S01]  /*0630*/  ISETP.GE.AND P0, PT, R3, RZ, PT ;  /* 0x000000ff0300720c */ /* 0x000fe20003f06270 */
[----:B------:R-:W-:-:S05]  /*0640*/  VIADD R3, R2, 0xffffff04 ;  /* 0xffffff0402037836 */ /* 0x000fca0000000000 */
[----:B------:R-:W-:-:S07]  /*0650*/  SHF.R.U32.HI R3, RZ, R3, R10 ;  /* 0x00000003ff037219 */ /* 0x000fce000001160a */
[----:B------:R-:W-:-:S05]  /*0660*/  @!P0 IADD3 R3, PT, PT, R3, 0x1, RZ ;  /* 0x0000000103038810 */ /* 0x000fca0007ffe0ff */
[----:B------:R-:W-:-:S05]  /*0670*/  @!P1 IMAD.SHL.U32 R3, R3, 0x2, RZ ;  /* 0x0000000203039824 */ /* 0x000fca00078e00ff */
[----:B------:R-:W-:Y:S01]  /*0680*/  LOP3.LUT R3, R3, 0x80000000, R0, 0xf8, !PT ;  /* 0x8000000003037812 */ /* 0x000fe200078ef800 */
[----:B------:R-:W-:Y:S06]  /*0690*/  BRA `(.L_x_42) ;  /* 0x0000000000047947 */ /* 0x000fec0003800000 */
.L_x_43:
[----:B------:R0:W1:Y:S02]  /*06a0*/  MUFU.RCP R3, R0 ;  /* 0x0000000000037308 */ /* 0x0000640000001000 */
.L_x_42:
[----:B------:R-:W-:Y:S05]  /*06b0*/  BSYNC.RECONVERGENT B1 ;  /* 0x0000000000017941 */ /* 0x000fea0003800200 */
.L_x_40:
[----:B------:R-:W-:-:S04]  /*06c0*/  MOV R9, 0x0 ;  /* 0x0000000000097802 */ /* 0x000fc80000000f00 */
[----:B01----:R-:W-:Y:S05]  /*06d0*/  RET.REL.NODEC R8 `(sigmoid_at) ;  /* 0xfffffff808487950 */ /* 0x003fea0003c3ffff */
.L_x_44:
        /* <DEDUP_REMOVED lines=10> */
.L_x_200:


//--------------------- .text.sigmoid_a           --------------------------
	.section	.text.sigmoid_a,"ax",@progbits
	.align	128
        .global         sigmoid_a
        .type           sigmoid_a,@function
        .size           sigmoid_a,(.L_x_201 - sigmoid_a)
        .other          sigmoid_a,@"STO_CUDA_ENTRY STV_DEFAULT"
sigmoid_a:
.text.sigmoid_a:
        /* <DEDUP_REMOVED lines=9> */
[----:B------:R-:W-:-:S03]  /*0090*/  IMAD.MOV.U32 R3, RZ, RZ, RZ ;  /* 0x000000ffff037224 */ /* 0x000fc600078e00ff */
[----:B--2---:R-:W-:Y:S01]  /*00a0*/  ISETP.GE.U32.AND P0, PT, R4, UR10, PT ;  /* 0x0000000a04007c0c */ /* 0x004fe2000bf06070 */
[----:B-1----:R-:W-:-:S03]  /*00b0*/  IMAD.WIDE.U32 R2, R5, UR4, R2 ;  /* 0x0000000405027c25 */ /* 0x002fc6000f8e0002 */
[----:B------:R-:W-:Y:S02]  /*00c0*/  ISETP.GE.U32.AND.EX P0, PT, RZ, UR11, PT, P0 ;  /* 0x0000000bff007c0c */ /* 0x000fe4000bf06100 */
[----:B------:R-:W-:-:S04]  /*00d0*/  ISETP.GE.U32.AND P1, PT, R2, UR8, PT ;  /* 0x0000000802007c0c */ /* 0x000fc8000bf26070 */
[----:B------:R-:W-:-:S13]  /*00e0*/  ISETP.GE.U32.OR.EX P0, PT, R3, UR9, P0, P1 ;  /* 0x0000000903007c0c */ /* 0x000fda0008706510 */
[----:B------:R-:W-:Y:S05]  /*00f0*/  @P0 EXIT ;  /* 0x000000000000094d */ /* 0x000fea0003800000 */
[----:B------:R-:W0:Y:S01]  /*0100*/  LDCU.64 UR6, c[0x0][0x380] ;  /* 0x00007000ff0677ac */ /* 0x000e220008000a00 */
[----:B------:R-:W-:Y:S02]  /*0110*/  IMAD R3, R3, UR10, RZ ;  /* 0x0000000a03037c24 */ /* 0x000fe4000f8e02ff */
[----:B------:R-:W-:Y:S01]  /*0120*/  IMAD.MOV.U32 R5, RZ, RZ, RZ ;  /* 0x000000ffff057224 */ /* 0x000fe200078e00ff */
[----:B------:R-:W1:Y:S01]  /*0130*/  LDCU.64 UR4, c[0x0][0x358] ;  /* 0x00006b00ff0477ac */ /* 0x000e620008000a00 */
[C---:B------:R-:W-:Y:S02]  /*0140*/  IMAD R3, R2.reuse, UR11, R3 ;  /* 0x0000000b02037c24 */ /* 0x040fe4000f8e0203 */
[----:B------:R-:W-:-:S04]  /*0150*/  IMAD.WIDE.U32 R4, R2, UR10, R4 ;  /* 0x0000000a02047c25 */ /* 0x000fc8000f8e0004 */
[----:B------:R-:W-:Y:S01]  /*0160*/  IMAD.IADD R5, R5, 0x1, R3 ;  /* 0x0000000105057824 */ /* 0x000fe200078e0203 */
[----:B------:R-:W-:-:S04]  /*0170*/  SHF.L.U32 R3, R4, 0x2, RZ ;  /* 0x0000000204037819 */ /* 0x000fc800000006ff */
[----:B------:R-:W-:Y:S02]  /*0180*/  SHF.L.U64.HI R4, R4, 0x2, R5 ;  /* 0x0000000204047819 */ /* 0x000fe40000010205 */
[----:B0-----:R-:W-:-:S04]  /*0190*/  IADD3 R6, P0, PT, R3, UR6, RZ ;  /* 0x0000000603067c10 */ /* 0x001fc8000ff1e0ff */
[----:B------:R-:W-:-:S05]  /*01a0*/  IADD3.X R7, PT, PT, R4, UR7, RZ, P0, !PT ;  /* 0x0000000704077c10 */ /* 0x000fca00087fe4ff */
[----:B-1----:R-:W2:Y:S01]  /*01b0*/  LDG.E R6, desc[UR4][R6.64] ;  /* 0x0000000406067981 */ /* 0x002ea2000c1e1900 */
[----:B------:R-:W-:Y:S01]  /*01c0*/  IMAD.MOV.U32 R5, RZ, RZ, 0x3bbb989d ;  /* 0x3bbb989dff057424 */ /* 0x000fe200078e00ff */
[----:B------:R-:W-:Y:S01]  /*01d0*/  BSSY.RECONVERGENT B0, `(.L_x_45) ;  /* 0x0000015000007945 */ /* 0x000fe20003800200 */
[----:B------:R-:W-:Y:S02]  /*01e0*/  IMAD.MOV.U32 R9, RZ, RZ, 0x437c0000 ;  /* 0x437c0000ff097424 */ /* 0x000fe400078e00ff */
[----:B--2---:R-:W-:-:S04]  /*01f0*/  FFMA.SAT R0, R6, -R5, 0.5 ;  /* 0x3f00000006007423 */ /* 0x004fc80000002805 */
[----:B------:R-:W-:-:S04]  /*0200*/  FFMA.RM R0, R0, R9, 12582913 ;  /* 0x4b40000100007423 */ /* 0x000fc80000004009 */
[C---:B------:R-:W-:Y:S01]  /*0210*/  FADD R5, R0.reuse, -12583039 ;  /* 0xcb40007f00057421 */ /* 0x040fe20000000000 */
[----:B------:R-:W-:-:S03]  /*0220*/  IMAD.SHL.U32 R0, R0, 0x800000, RZ ;  /* 0x0080000000007824 */ /* 0x000fc600078e00ff */
[----:B------:R-:W-:-:S04]  /*0230*/  FFMA R5, R6, -1.4426950216293334961, -R5 ;  /* 0xbfb8aa3b06057823 */ /* 0x000fc80000000805 */
[----:B------:R-:W-:-:S06]  /*0240*/  FFMA R5, R6, -1.925963033500011079e-08, R5 ;  /* 0xb2a5706006057823 */ /* 0x000fcc0000000005 */
[----:B------:R-:W0:Y:S02]  /*0250*/  MUFU.EX2 R5, R5 ;  /* 0x0000000500057308 */ /* 0x000e240000000800 */
[----:B0-----:R-:W-:-:S05]  /*0260*/  FFMA R0, R0, R5, 1 ;  /* 0x3f80000000007423 */ /* 0x001fca0000000005 */
[----:B------:R-:W-:-:S04]  /*0270*/  IADD3 R2, PT, PT, R0, 0x1800000, RZ ;  /* 0x0180000000027810 */ /* 0x000fc80007ffe0ff */
[----:B------:R-:W-:-:S04]  /*0280*/  LOP3.LUT R2, R2, 0x7f800000, RZ, 0xc0, !PT ;  /* 0x7f80000002027812 */ /* 0x000fc800078ec0ff */
[----:B------:R-:W-:-:S13]  /*0290*/  ISETP.GT.U32.AND P0, PT, R2, 0x1ffffff, PT ;  /* 0x01ffffff0200780c */ /* 0x000fda0003f04070 */
[----:B------:R-:W-:Y:S05]  /*02a0*/  @P0 BRA `(.L_x_46) ;  /* 0x00000000000c0947 */ /* 0x000fea0003800000 */
[----:B------:R-:W-:-:S07]  /*02b0*/  MOV R6, 0x2d0 ;  /* 0x000002d000067802 */ /* 0x000fce0000000f00 */
[----:B------:R-:W-:Y:S05]  /*02c0*/  CALL.REL.NOINC `($__internal_3_$__cuda_sm20_rcp_rn_f32_slowpath) ;  /* 0x00000000002c7944 */ /* 0x000fea0003c00000 */
[----:B------:R-:W-:Y:S05]  /*02d0*/  BRA `(.L_x_47) ;  /* 0x0000000000107947 */ /* 0x000fea0003800000 */
.L_x_46:
[----:B------:R-:W0:Y:S02]  /*02e0*/  MUFU.RCP R5, R0 ;  /* 0x0000000000057308 */ /* 0x000e240000001000 */
[----:B0-----:R-:W-:-:S04]  /*02f0*/  FFMA R2, R0, R5, -1 ;  /* 0xbf80000000027423 */ /* 0x001fc80000000005 */
[----:B------:R-:W-:-:S04]  /*0300*/  FADD.FTZ R2, -R2, -RZ ;  /* 0x800000ff02027221 */ /* 0x000fc80000010100 */
[----:B------:R-:W-:-:S07]  /*0310*/  FFMA R5, R5, R2, R5 ;  /* 0x0000000205057223 */ /* 0x000fce0000000005 */
.L_x_47:
[----:B------:R-:W-:Y:S05]  /*0320*/  BSYNC.RECONVERGENT B0 ;  /* 0x0000000000007941 */ /* 0x000fea0003800200 */
.L_x_45:
[----:B------:R-:W0:Y:S02]  /*0330*/  LDCU.64 UR6, c[0x0][0x388] ;  /* 0x00007100ff0677ac */ /* 0x000e240008000a00 */
[----:B0-----:R-:W-:-:S04]  /*0340*/  IADD3 R2, P0, PT, R3, UR6, RZ ;  /* 0x0000000603027c10 */ /* 0x001fc8000ff1e0ff */
[----:B------:R-:W-:-:S05]  /*0350*/  IADD3.X R3, PT, PT, R4, UR7, RZ, P0, !PT ;  /* 0x0000000704037c10 */ /* 0x000fca00087fe4ff */
[----:B------:R-:W-:Y:S01]  /*0360*/  STG.E desc[UR4][R2.64], R5 ;  /* 0x0000000502007986 */ /* 0x000fe2000c101904 */
[----:B------:R-:W-:Y:S05]  /*0370*/  EXIT ;  /* 0x000000000000794d */ /* 0x000fea0003800000 */
        .weak           $__internal_3_$__cuda_sm20_rcp_rn_f32_slowpath
        .type           $__internal_3_$__cuda_sm20_rcp_rn_f32_slowpath,@function
        .size           $__internal_3_$__cuda_sm20_rcp_rn_f32_slowpath,(.L_x_201 - $__internal_3_$__cuda_sm20_rcp_rn_f32_slowpath)
$__internal_3_$__cuda_sm20_rcp_rn_f32_slowpath:
[----:B------:R-:W-:Y:S01]  /*0380*/  IMAD.SHL.U32 R2, R0, 0x2, RZ ;  /* 0x0000000200027824 */ /* 0x000fe200078e00ff */
[----:B------:R-:W-:Y:S04]  /*0390*/  BSSY.RECONVERGENT B1, `(.L_x_48) ;  /* 0x0000030000017945 */ /* 0x000fe80003800200 */
[----:B------:R-:W-:-:S04]  /*03a0*/  SHF.R.U32.HI R2, RZ, 0x18, R2 ;  /* 0x00000018ff027819 */ /* 0x000fc80000011602 */
[----:B------:R-:W-:-:S13]  /*03b0*/  ISETP.NE.U32.AND P0, PT, R2, RZ, PT ;  /* 0x000000ff0200720c */ /* 0x000fda0003f05070 */
[----:B------:R-:W-:Y:S05]  /*03c0*/  @P0 BRA `(.L_x_49) ;  /* 0x0000000000280947 */ /* 0x000fea0003800000 */
[----:B------:R-:W-:-:S05]  /*03d0*/  IMAD.SHL.U32 R2, R0, 0x2, RZ ;  /* 0x0000000200027824 */ /* 0x000fca00078e00ff */
        /* <DEDUP_REMOVED lines=9> */
.L_x_49:
[----:B------:R-:W-:-:S04]  /*0470*/  IADD3 R5, PT, PT, R2, -0xfd, RZ ;  /* 0xffffff0302057810 */ /* 0x000fc80007ffe0ff */
        /* <DEDUP_REMOVED lines=15> */
[----:B------:R-:W-:-:S03]  /*0570*/  LOP3.LUT R10, R11, R8, RZ, 0xc0, !PT ;  /* 0x000000080b0a7212 */ /* 0x000fc600078ec0ff */
[----:B------:R-:W-:Y:S01]  /*0580*/  IMAD.MOV R9, RZ, RZ, -R9 ;  /* 0x000000ffff097224 */ /* 0x000fe200078e0a09 */
[----:B------:R-:W-:-:S04]  /*0590*/  SHF.R.U32.HI R10, RZ, R5, R10 ;  /* 0x00000005ff0a7219 */ /* 0x000fc8000001160a */
[----:B------:R-:W-:Y:S02]  /*05a0*/  LOP3.LUT P1, RZ, R9, R5, R8, 0xf8, !PT ;  /* 0x0000000509ff7212 */ /* 0x000fe4000782f808 */
[C---:B------:R-:W-:Y:S02]  /*05b0*/  LOP3.LUT P0, RZ, R10.reuse, 0x1, RZ, 0xc0, !PT ;  /* 0x000000010aff7812 */ /* 0x040fe4000780c0ff */
[----:B------:R-:W-:-:S04]  /*05c0*/  LOP3.LUT P2, RZ, R10, 0x2, RZ, 0xc0, !PT ;  /* 0x000000020aff7812 */ /* 0x000fc8000784c0ff */
[----:B------:R-:W-:Y:S02]  /*05d0*/  PLOP3.LUT P0, PT, P0, P1, P2, 0xe0, 0x0 ;  /* 0x000000000000781c */ /* 0x000fe40000703c20 */
[----:B------:R-:W-:Y:S02]  /*05e0*/  LOP3.LUT P1, RZ, R0, 0x7fffff, RZ, 0xc0, !PT ;  /* 0x007fffff00ff7812 */ /* 0x000fe4000782c0ff */
[----:B------:R-:W-:-:S04]  /*05f0*/  SEL R5, RZ, 0x1, !P0 ;  /* 0x00000001ff057807 */ /* 0x000fc80004000000 */
[----:B------:R-:W-:-:S04]  /*0600*/  IADD3 R5, PT, PT, -R5, RZ, RZ ;  /* 0x000000ff05057210 */ /* 0x000fc80007ffe1ff */
[----:B------:R-:W-:Y:S01]  /*0610*/  ISETP.GE.AND P0, PT, R5, RZ, PT ;  /* 0x000000ff0500720c */ /* 0x000fe20003f06270 */
[----:B------:R-:W-:-:S05]  /*0620*/  VIADD R5, R2, 0xffffff04 ;  /* 0xffffff0402057836 */ /* 0x000fca0000000000 */
[----:B------:R-:W-:-:S07]  /*0630*/  SHF.R.U32.HI R5, RZ, R5, R8 ;  /* 0x00000005ff057219 */ /* 0x000fce0000011608 */
[----:B------:R-:W-:-:S05]  /*0640*/  @!P0 VIADD R5, R5, 0x1 ;  /* 0x0000000105058836 */ /* 0x000fca0000000000 */
[----:B------:R-:W-:-:S04]  /*0650*/  @!P1 SHF.L.U32 R5, R5, 0x1, RZ ;  /* 0x0000000105059819 */ /* 0x000fc800000006ff */
[----:B------:R-:W-:Y:S01]  /*0660*/  LOP3.LUT R5, R5, 0x80000000, R0, 0xf8, !PT ;  /* 0x8000000005057812 */ /* 0x000fe200078ef800 */
[----:B------:R-:W-:Y:S06]  /*0670*/  BRA `(.L_x_50) ;  /* 0x0000000000047947 */ /* 0x000fec0003800000 */
.L_x_51:
[----:B------:R0:W1:Y:S02]  /*0680*/  MUFU.RCP R5, R0 ;  /* 0x0000000000057308 */ /* 0x0000640000001000 */
.L_x_50:
[----:B------:R-:W-:Y:S05]  /*0690*/  BSYNC.RECONVERGENT B1 ;  /* 0x0000000000017941 */ /* 0x000fea0003800200 */
.L_x_48:
[----:B------:R-:W-:-:S04]  /*06a0*/  IMAD.MOV.U32 R7, RZ, RZ, 0x0 ;  /* 0x00000000ff077424 */ /* 0x000fc800078e00ff */
[----:B01----:R-:W-:Y:S05]  /*06b0*/  RET.REL.NODEC R6 `(sigmoid_a) ;  /* 0xfffffff806507950 */ /* 0x003fea0003c3ffff */
.L_x_52:
        /* <DEDUP_REMOVED lines=12> */
.L_x_201:


//--------------------- .text.rdiv_at_b_for_scalar --------------------------
	.section	.text.rdiv_at_b_for_scalar,"ax",@progbits
	.align	128
        .global         rdiv_at_b_for_scalar
        .type           rdiv_at_b_for_scalar,@function
        .size           rdiv_at_b_for_scalar,(.L_x_202 - rdiv_at_b_for_scalar)
        .other          rdiv_at_b_for_scalar,@"STO_CUDA_ENTRY STV_DEFAULT"
rdiv_at_b_for_scalar:
.text.rdiv_at_b_for_scalar:
[----:B------:R-:W-:Y:S01]  /*0000*/  LDC R1, c[0x0][0x37c] ;  /* 0x0000df00ff017b82 */ /* 0x000fe20000000800 */
[----:B------:R-:W0:Y:S01]  /*0010*/  S2R R4, SR_CTAID.Y ;  /* 0x0000000000047919 */ /* 0x000e220000002600 */
[----:B------:R-:W1:Y:S01]  /*0020*/  LDCU UR4, c[0x0][0x360] ;  /* 0x00006c00ff0477ac */ /* 0x000e620008000800 */
[----:B------:R-:W-:Y:S01]  /*0030*/  IMAD.MOV.U32 R7, RZ, RZ, RZ ;  /* 0x000000ffff077224 */ /* 0x000fe200078e00ff */
[----:B------:R-:W0:Y:S01]  /*0040*/  S2R R5, SR_TID.Y ;  /* 0x0000000000057919 */ /* 0x000e220000002200 */
[----:B------:R-:W0:Y:S01]  /*0050*/  LDCU UR5, c[0x0][0x364] ;  /* 0x00006c80ff0577ac */ /* 0x000e220008000800 */
[----:B------:R-:W1:Y:S01]  /*0060*/  S2R R3, SR_CTAID.X ;  /* 0x0000000000037919 */ /* 0x000e620000002500 */
[----:B------:R-:W2:Y:S01]  /*0070*/  LDCU.64 UR6, c[0x0][0x3a0] ;  /* 0x00007400ff0677ac */ /* 0x000ea20008000a00 */
[----:B------:R-:W1:Y:S01]  /*0080*/  S2R R6, SR_TID.X ;  /* 0x0000000000067919 */ /* 0x000e620000002100 */
[----:B------:R-:W3:Y:S01]  /*0090*/  LDCU.64 UR8, c[0x0][0x398] ;  /* 0x00007300ff0877ac */ /* 0x000ee20008000a00 */
[----:B0-----:R-:W-:-:S05]  /*00a0*/  IMAD R4, R4, UR5, R5 ;  /* 0x0000000504047c24 */ /* 0x001fca000f8e0205 */
[----:B--2---:R-:W-:Y:S01]  /*00b0*/  ISETP.GE.U32.AND P0, PT, R4, UR6, PT ;  /* 0x0000000604007c0c */ /* 0x004fe2000bf06070 */
[----:B-1----:R-:W-:-:S03]  /*00c0*/  IMAD.WIDE.U32 R6, R3, UR4, R6 ;  /* 0x0000000403067c25 */ /* 0x002fc6000f8e0006 */
[----:B------:R-:W-:Y:S02]  /*00d0*/  ISETP.GE.U32.AND.EX P0, PT, RZ, UR7, PT, P0 ;  /* 0x00000007ff007c0c */ /* 0x000fe4000bf06100 */
[----:B---3--:R-:W-:-:S04]  /*00e0*/  ISETP.GE.U32.AND P1, PT, R6, UR8, PT ;  /* 0x0000000806007c0c */ /* 0x008fc8000bf26070 */
[----:B------:R-:W-:-:S13]  /*00f0*/  ISETP.GE.U32.OR.EX P0, PT, R7, UR9, P0, P1 ;  /* 0x0000000907007c0c */ /* 0x000fda0008706510 */
[----:B------:R-:W-:Y:S05]  /*0100*/  @P0 EXIT ;  /* 0x000000000000094d */ /* 0x000fea0003800000 */
[----:B------:R-:W0:Y:S01]  /*0110*/  LDCU.64 UR6, c[0x0][0x380] ;  /* 0x00007000ff0677ac */ /* 0x000e220008000a00 */
[C---:B------:R-:W-:Y:S01]  /*0120*/  IMAD.WIDE.U32 R2, R4.reuse, UR8, R6 ;  /* 0x0000000804027c25 */ /* 0x040fe2000f8e0006 */
[----:B------:R-:W1:Y:S03]  /*0130*/  LDCU.64 UR4, c[0x0][0x358] ;  /* 0x00006b00ff0477ac */ /* 0x000e660008000a00 */
[----:B------:R-:W-:Y:S01]  /*0140*/  IMAD R3, R4, UR9, R3 ;  /* 0x0000000904037c24 */ /* 0x000fe2000f8e0203 */
[C---:B0-----:R-:W-:Y:S01]  /*0150*/  LEA R8, P0, R2.reuse, UR6, 0x2 ;  /* 0x0000000602087c11 */ /* 0x041fe2000f8010ff */
[----:B------:R-:W0:Y:S03]  /*0160*/  LDCU UR6, c[0x0][0x388] ;  /* 0x00007100ff0677ac */ /* 0x000e260008000800 */
[----:B------:R-:W-:-:S06]  /*0170*/  LEA.HI.X R9, R2, UR7, R3, 0x2, P0 ;  /* 0x0000000702097c11 */ /* 0x000fcc00080f1403 */
[----:B-1----:R-:W2:Y:S01]  /*0180*/  LDG.E R9, desc[UR4][R8.64] ;  /* 0x0000000408097981 */ /* 0x002ea2000c1e1900 */
[----:B------:R-:W-:Y:S01]  /*0190*/  BSSY.RECONVERGENT B0, `(.L_x_53) ;  /* 0x000000d000007945 */ /* 0x000fe20003800200 */
[----:B0-----:R-:W-:Y:S01]  /*01a0*/  IMAD.U32 R10, RZ, RZ, UR6 ;  /* 0x00000006ff0a7e24 */ /* 0x001fe2000f8e00ff */
[----:B--2---:R-:W0:Y:S08]  /*01b0*/  MUFU.RCP R0, R9 ;  /* 0x0000000900007308 */ /* 0x004e300000001000 */
[----:B------:R-:W1:Y:S01]  /*01c0*/  FCHK P0, R10, R9 ;  /* 0x000000090a007302 */ /* 0x000e620000000000 */
[----:B0-----:R-:W-:-:S04]  /*01d0*/  FFMA R3, -R9, R0, 1 ;  /* 0x3f80000009037423 */ /* 0x001fc80000000100 */
[----:B------:R-:W-:-:S04]  /*01e0*/  FFMA R0, R0, R3, R0 ;  /* 0x0000000300007223 */ /* 0x000fc80000000000 */
[----:B------:R-:W-:-:S04]  /*01f0*/  FFMA R2, R0, UR6, RZ ;  /* 0x0000000600027c23 */ /* 0x000fc800080000ff */
[----:B------:R-:W-:-:S04]  /*0200*/  FFMA R3, -R9, R2, UR6 ;  /* 0x0000000609037e23 */ /* 0x000fc80008000102 */
[----:B------:R-:W-:Y:S01]  /*0210*/  FFMA R11, R0, R3, R2 ;  /* 0x00000003000b7223 */ /* 0x000fe20000000002 */
[----:B-1----:R-:W-:Y:S06]  /*0220*/  @!P0 BRA `(.L_x_54) ;  /* 0x00000000000c8947 */ /* 0x002fec0003800000 */
[----:B------:R-:W-:-:S07]  /*0230*/  MOV R2, 0x250 ;  /* 0x0000025000027802 */ /* 0x000fce0000000f00 */
[----:B------:R-:W-:Y:S05]  /*0240*/  CALL.REL.NOINC `($__internal_4_$__cuda_sm3x_div_rn_noftz_f32_slowpath) ;  /* 0x0000000000347944 */ /* 0x000fea0003c00000 */
[----:B------:R-:W-:-:S07]  /*0250*/  IMAD.MOV.U32 R11, RZ, RZ, R0 ;  /* 0x000000ffff0b7224 */ /* 0x000fce00078e0000 */
.L_x_54:
[----:B------:R-:W-:Y:S05]  /*0260*/  BSYNC.RECONVERGENT B0 ;  /* 0x0000000000007941 */ /* 0x000fea0003800200 */
.L_x_53:
[----:B------:R-:W0:Y:S01]  /*0270*/  LDCU.64 UR8, c[0x0][0x3a0] ;  /* 0x00007400ff0877ac */ /* 0x000e220008000a00 */
[----:B------:R-:W-:Y:S01]  /*0280*/  IMAD.MOV.U32 R5, RZ, RZ, RZ ;  /* 0x000000ffff057224 */ /* 0x000fe200078e00ff */
        /* <DEDUP_REMOVED lines=9> */
        .weak           $__internal_4_$__cuda_sm3x_div_rn_noftz_f32_slowpath
        .type           $__internal_4_$__cuda_sm3x_div_rn_noftz_f32_slowpath,@function
        .size           $__internal_4_$__cuda_sm3x_div_rn_noftz_f32_slowpath,(.L_x_202 - $__internal_4_$__cuda_sm3x_div_rn_noftz_f32_slowpath)
$__internal_4_$__cuda_sm3x_div_rn_noftz_f32_slowpath:
[----:B------:R-:W0:Y:S01]  /*0320*/  LDC R3, c[0x0][0x388] ;  /* 0x0000e200ff037b82 */ /* 0x000e220000000800 */
[----:B------:R-:W-:Y:S01]  /*0330*/  SHF.R.U32.HI R0, RZ, 0x17, R9 ;  /* 0x00000017ff007819 */ /* 0x000fe20000011609 */
[----:B------:R-:W1:Y:S01]  /*0340*/  LDCU UR6, c[0x0][0x388] ;  /* 0x00007100ff0677ac */ /* 0x000e620008000800 */
[----:B------:R-:W-:Y:S02]  /*0350*/  BSSY.RECONVERGENT B1, `(.L_x_55) ;  /* 0x0000064000017945 */ /* 0x000fe40003800200 */
[----:B------:R-:W-:-:S05]  /*0360*/  LOP3.LUT R11, R0, 0xff, RZ, 0xc0, !PT ;  /* 0x000000ff000b7812 */ /* 0x000fca00078ec0ff */
[----:B------:R-:W-:-:S05]  /*0370*/  VIADD R14, R11, 0xffffffff ;  /* 0xffffffff0b0e7836 */ /* 0x000fca0000000000 */
[----:B------:R-:W-:Y:S01]  /*0380*/  ISETP.GT.U32.AND P0, PT, R14, 0xfd, PT ;  /* 0x000000fd0e00780c */ /* 0x000fe20003f04070 */
[----:B-1----:R-:W-:Y:S01]  /*0390*/  IMAD.U32 R12, RZ, RZ, UR6 ;  /* 0x00000006ff0c7e24 */ /* 0x002fe2000f8e00ff */
[----:B0-----:R-:W-:-:S04]  /*03a0*/  SHF.R.U32.HI R0, RZ, 0x17, R3 ;  /* 0x00000017ff007819 */ /* 0x001fc80000011603 */
[----:B------:R-:W-:-:S05]  /*03b0*/  LOP3.LUT R10, R0, 0xff, RZ, 0xc0, !PT ;  /* 0x000000ff000a7812 */ /* 0x000fca00078ec0ff */
[----:B------:R-:W-:-:S05]  /*03c0*/  VIADD R13, R10, 0xffffffff ;  /* 0xffffffff0a0d7836 */ /* 0x000fca0000000000 */
[----:B------:R-:W-:-:S13]  /*03d0*/  ISETP.GT.U32.OR P0, PT, R13, 0xfd, P0 ;  /* 0x000000fd0d00780c */ /* 0x000fda0000704470 */
[----:B------:R-:W-:Y:S01]  /*03e0*/  @!P0 IMAD.MOV.U32 R8, RZ, RZ, RZ ;  /* 0x000000ffff088224 */ /* 0x000fe200078e00ff */
[----:B------:R-:W-:Y:S06]  /*03f0*/  @!P0 BRA `(.L_x_56) ;  /* 0x0000000000608947 */ /* 0x000fec0003800000 */
[----:B------:R-:W-:Y:S01]  /*0400*/  FSETP.GTU.FTZ.AND P0, PT, |R3|, +INF , PT ;  /* 0x7f8000000300780b */ /* 0x000fe20003f1c200 */
[----:B------:R-:W-:Y:S01]  /*0410*/  IMAD.MOV.U32 R0, RZ, RZ, R9 ;  /* 0x000000ffff007224 */ /* 0x000fe200078e0009 */
        /* <DEDUP_REMOVED lines=17> */
[----:B------:R-:W-:Y:S02]  /*0530*/  @P0 IMAD.MOV.U32 R8, RZ, RZ, RZ ;  /* 0x000000ffff080224 */ /* 0x000fe400078e00ff */
[----:B------:R-:W-:Y:S01]  /*0540*/  @!P0 FFMA R12, R3, 1.84467440737095516160e+19, RZ ;  /* 0x5f800000030c8823 */ /* 0x000fe200000000ff */
[----:B------:R-:W-:Y:S02]  /*0550*/  @!P0 IMAD.MOV.U32 R8, RZ, RZ, -0x40 ;  /* 0xffffffc0ff088424 */ /* 0x000fe400078e00ff */
[----:B------:R-:W-:Y:S02]  /*0560*/  @!P1 FFMA R9, R0, 1.84467440737095516160e+19, RZ ;  /* 0x5f80000000099823 */ /* 0x000fe400000000ff */
[----:B------:R-:W-:-:S07]  /*0570*/  @!P1 VIADD R8, R8, 0x40 ;  /* 0x0000004008089836 */ /* 0x000fce0000000000 */
.L_x_56:
[----:B------:R-:W-:Y:S01]  /*0580*/  LEA R0, R11, 0xc0800000, 0x17 ;  /* 0xc08000000b007811 */ /* 0x000fe200078eb8ff */
[----:B------:R-:W-:Y:S01]  /*0590*/  VIADD R10, R10, 0xffffff81 ;  /* 0xffffff810a0a7836 */ /* 0x000fe20000000000 */
[----:B------:R-:W-:Y:S03]  /*05a0*/  BSSY.RECONVERGENT B2, `(.L_x_61) ;  /* 0x0000035000027945 */ /* 0x000fe60003800200 */
[----:B------:R-:W-:Y:S01]  /*05b0*/  IMAD.IADD R9, R9, 0x1, -R0 ;  /* 0x0000000109097824 */ /* 0x000fe200078e0a00 */
[C---:B------:R-:W-:Y:S01]  /*05c0*/  IADD3 R11, PT, PT, R10.reuse, 0x7f, -R11 ;  /* 0x0000007f0a0b7810 */ /* 0x040fe20007ffe80b */
[----:B------:R-:W-:Y:S02]  /*05d0*/  IMAD R0, R10, -0x800000, R12 ;  /* 0xff8000000a007824 */ /* 0x000fe400078e020c */
[----:B------:R-:W0:Y:S01]  /*05e0*/  MUFU.RCP R3, R9 ;  /* 0x0000000900037308 */ /* 0x000e220000001000 */
[----:B------:R-:W-:Y:S01]  /*05f0*/  FADD.FTZ R13, -R9, -RZ ;  /* 0x800000ff090d7221 */ /* 0x000fe20000010100 */
[----:B------:R-:W-:-:S03]  /*0600*/  IMAD.IADD R11, R11, 0x1, R8 ;  /* 0x000000010b0b7824 */ /* 0x000fc600078e0208 */
        /* <DEDUP_REMOVED lines=8> */
[----:B------:R-:W-:-:S05]  /*0690*/  LOP3.LUT R3, R3, 0xff, RZ, 0xc0, !PT ;  /* 0x000000ff03037812 */ /* 0x000fca00078ec0ff */
[----:B------:R-:W-:-:S04]  /*06a0*/  IMAD.IADD R13, R3, 0x1, R11 ;  /* 0x00000001030d7824 */ /* 0x000fc800078e020b */
        /* <DEDUP_REMOVED lines=11> */
[C---:B------:R-:W-:Y:S02]  /*0760*/  VIADD R10, R13.reuse, 0x20 ;  /* 0x000000200d0a7836 */ /* 0x040fe40000000000 */
[CC--:B------:R-:W-:Y:S01]  /*0770*/  FFMA.RM R8, R14.reuse, R12.reuse, R15 ;  /* 0x0000000c0e087223 */ /* 0x0c0fe2000000400f */
[----:B------:R-:W-:Y:S01]  /*0780*/  IMAD.MOV R11, RZ, RZ, -R13 ;  /* 0x000000ffff0b7224 */ /* 0x000fe200078e0a0d */
[----:B------:R-:W-:Y:S02]  /*0790*/  ISETP.NE.AND P2, PT, R13, RZ, PT ;  /* 0x000000ff0d00720c */ /* 0x000fe40003f45270 */
[----:B------:R-:W-:Y:S01]  /*07a0*/  LOP3.LUT R9, R3, 0x7fffff, RZ, 0xc0, !PT ;  /* 0x007fffff03097812 */ /* 0x000fe200078ec0ff */
[----:B------:R-:W-:Y:S01]  /*07b0*/  FFMA.RP R3, R14, R12, R15 ;  /* 0x0000000c0e037223 */ /* 0x000fe2000000800f */
[----:B------:R-:W-:Y:S02]  /*07c0*/  ISETP.NE.AND P1, PT, R13, RZ, PT ;  /* 0x000000ff0d00720c */ /* 0x000fe40003f25270 */
[----:B------:R-:W-:-:S02]  /*07d0*/  LOP3.LUT R9, R9, 0x800000, RZ, 0xfc, !PT ;  /* 0x0080000009097812 */ /* 0x000fc400078efcff */
[----:B------:R-:W-:Y:S02]  /*07e0*/  FSETP.NEU.FTZ.AND P0, PT, R3, R8, PT ;  /* 0x000000080300720b */ /* 0x000fe40003f1d000 */
[----:B------:R-:W-:Y:S02]  /*07f0*/  SHF.L.U32 R10, R9, R10, RZ ;  /* 0x0000000a090a7219 */ /* 0x000fe400000006ff */
        /* <DEDUP_REMOVED lines=11> */
.L_x_63:
[----:B------:R-:W-:-:S04]  /*08b0*/  LOP3.LUT R0, R0, 0x80000000, RZ, 0xc0, !PT ;  /* 0x8000000000007812 */ /* 0x000fc800078ec0ff */
[----:B------:R-:W-:Y:S01]  /*08c0*/  LOP3.LUT R0, R0, 0x7f800000, RZ, 0xfc, !PT ;  /* 0x7f80000000007812 */ /* 0x000fe200078efcff */
[----:B------:R-:W-:Y:S06]  /*08d0*/  BRA `(.L_x_64) ;  /* 0x0000000000047947 */ /* 0x000fec0003800000 */
.L_x_62:
[----:B------:R-:W-:-:S07]  /*08e0*/  IMAD R0, R11, 0x800000, R0 ;  /* 0x008000000b007824 */ /* 0x000fce00078e0200 */
.L_x_64:
[----:B------:R-:W-:Y:S05]  /*08f0*/  BSYNC.RECONVERGENT B2 ;  /* 0x0000000000027941 */ /* 0x000fea0003800200 */
.L_x_61:
[----:B------:R-:W-:Y:S05]  /*0900*/  BRA `(.L_x_65) ;  /* 0x0000000000207947 */ /* 0x000fea0003800000 */
.L_x_60:
[----:B------:R-:W-:-:S04]  /*0910*/  LOP3.LUT R0, R9, 0x80000000, R12, 0x48, !PT ;  /* 0x8000000009007812 */ /* 0x000fc800078e480c */
[----:B------:R-:W-:Y:S01]  /*0920*/  LOP3.LUT R0, R0, 0x7f800000, RZ, 0xfc, !PT ;  /* 0x7f80000000007812 */ /* 0x000fe200078efcff */
[----:B------:R-:W-:Y:S06]  /*0930*/  BRA `(.L_x_65) ;  /* 0x0000000000147947 */ /* 0x000fec0003800000 */
.L_x_59:
[----:B------:R-:W-:Y:S01]  /*0940*/  LOP3.LUT R0, R9, 0x80000000, R12, 0x48, !PT ;  /* 0x8000000009007812 */ /* 0x000fe200078e480c */
[----:B------:R-:W-:Y:S06]  /*0950*/  BRA `(.L_x_65) ;  /* 0x00000000000c7947 */ /* 0x000fec0003800000 */
.L_x_58:
[----:B------:R-:W0:Y:S01]  /*0960*/  MUFU.RSQ R0, -QNAN ;  /* 0xffc0000000007908 */ /* 0x000e220000001400 */
[----:B------:R-:W-:Y:S05]  /*0970*/  BRA `(.L_x_65) ;  /* 0x0000000000047947 */ /* 0x000fea0003800000 */
.L_x_57:
[----:B------:R-:W-:-:S07]  /*0980*/  FADD.FTZ R0, R0, R3 ;  /* 0x0000000300007221 */ /* 0x000fce0000010000 */
.L_x_65:
[----:B------:R-:W-:Y:S05]  /*0990*/  BSYNC.RECONVERGENT B1 ;  /* 0x0000000000017941 */ /* 0x000fea0003800200 */
.L_x_55:
[----:B------:R-:W-:-:S04]  /*09a0*/  IMAD.MOV.U32 R3, RZ, RZ, 0x0 ;  /* 0x00000000ff037424 */ /* 0x000fc800078e00ff */
[----:B0-----:R-:W-:Y:S05]  /*09b0*/  RET.REL.NODEC R2 `(rdiv_at_b_for_scalar) ;  /* 0xfffffff402907950 */ /* 0x001fea0003c3ffff */
.L_x_66:
        /* <DEDUP_REMOVED lines=12> */
.L_x_202:


//--------------------- .text.rdiv_a_b_for_scalar --------------------------
	.section	.text.rdiv_a_b_for_scalar,"ax",@progbits
	.align	128
        .global         rdiv_a_b_for_scalar
        .type           rdiv_a_b_for_scalar,@function
        .size           rdiv_a_b_for_scalar,(.L_x_203 - rdiv_a_b_for_scalar)
        .other          rdiv_a_b_for_scalar,@"STO_CUDA_ENTRY STV_DEFAULT"
rdiv_a_b_for_scalar:
.text.rdiv_a_b_for_scalar:
[----:B------:R-:W-:Y:S01]  /*0000*/  LDC R1, c[0x0][0x37c] ;  /* 0x0000df00ff017b82 */ /* 0x000fe20000000800 */
[----:B------:R-:W0:Y:S01]  /*0010*/  S2R R4, SR_CTAID.Y ;  /* 0x0000000000047919 */ /* 0x000e220000002600 */
[----:B------:R-:W1:Y:S01]  /*0020*/  LDCU UR4, c[0x0][0x360] ;  /* 0x00006c00ff0477ac */ /* 0x000e620008000800 */
[----:B------:R-:W0:Y:S01]  /*0030*/  S2R R3, SR_TID.Y ;  /* 0x0000000000037919 */ /* 0x000e220000002200 */
[----:B------:R-:W0:Y:S01]  /*0040*/  LDCU UR5, c[0x0][0x364] ;  /* 0x00006c80ff0577ac */ /* 0x000e220008000800 */
[----:B------:R-:W1:Y:S01]  /*0050*/  S2R R5, SR_CTAID.X ;  /* 0x0000000000057919 */ /* 0x000e620000002500 */
[----:B------:R-:W2:Y:S01]  /*0060*/  LDCU.64 UR6, c[0x0][0x3a0] ;  /* 0x00007400ff0677ac */ /* 0x000ea20008000a00 */
[----:B------:R-:W1:Y:S01]  /*0070*/  S2R R2, SR_TID.X ;  /* 0x0000000000027919 */ /* 0x000e620000002100 */
[----:B------:R-:W3:Y:S01]  /*0080*/  LDCU.64 UR8, c[0x0][0x398] ;  /* 0x00007300ff0877ac */ /* 0x000ee20008000a00 */
[----:B0-----:R-:W-:Y:S02]  /*0090*/  IMAD R4, R4, UR5, R3 ;  /* 0x0000000504047c24 */ /* 0x001fe4000f8e0203 */
[----:B------:R-:W-:-:S03]  /*00a0*/  IMAD.MOV.U32 R3, RZ, RZ, RZ ;  /* 0x000000ffff037224 */ /* 0x000fc600078e00ff */
[----:B--2---:R-:W-:Y:S01]  /*00b0*/  ISETP.GE.U32.AND P0, PT, R4, UR6, PT ;  /* 0x0000000604007c0c */ /* 0x004fe2000bf06070 */
[----:B-1----:R-:W-:-:S03]  /*00c0*/  IMAD.WIDE.U32 R2, R5, UR4, R2 ;  /* 0x0000000405027c25 */ /* 0x002fc6000f8e0002 */
[----:B------:R-:W-:Y:S02]  /*00d0*/  ISETP.GE.U32.AND.EX P0, PT, RZ, UR7, PT, P0 ;  /* 0x00000007ff007c0c */ /* 0x000fe4000bf06100 */
[----:B---3--:R-:W-:-:S04]  /*00e0*/  ISETP.GE.U32.AND P1, PT, R2, UR8, PT ;  /* 0x0000000802007c0c */ /* 0x008fc8000bf26070 */
[----:B------:R-:W-:-:S13]  /*00f0*/  ISETP.GE.U32.OR.EX P0, PT, R3, UR9, P0, P1 ;  /* 0x0000000903007c0c */ /* 0x000fda0008706510 */
[----:B------:R-:W-:Y:S05]  /*0100*/  @P0 EXIT ;  /* 0x000000000000094d */ /* 0x000fea0003800000 */
[----:B------:R-:W0:Y:S01]  /*0110*/  LDCU.64 UR8, c[0x0][0x380] ;  /* 0x00007000ff0877ac */ /* 0x000e220008000a00 */
[----:B------:R-:W-:Y:S02]  /*0120*/  IMAD R3, R3, UR6, RZ ;  /* 0x0000000603037c24 */ /* 0x000fe4000f8e02ff */
[----:B------:R-:W-:Y:S01]  /*0130*/  IMAD.MOV.U32 R5, RZ, RZ, RZ ;  /* 0x000000ffff057224 */ /* 0x000fe200078e00ff */
[----:B------:R-:W1:Y:S01]  /*0140*/  LDCU.64 UR4, c[0x0][0x358] ;  /* 0x00006b00ff0477ac */ /* 0x000e620008000a00 */
[C---:B------:R-:W-:Y:S02]  /*0150*/  IMAD R3, R2.reuse, UR7, R3 ;  /* 0x0000000702037c24 */ /* 0x040fe4000f8e0203 */
[----:B------:R-:W-:Y:S01]  /*0160*/  IMAD.WIDE.U32 R4, R2, UR6, R4 ;  /* 0x0000000602047c25 */ /* 0x000fe2000f8e0004 */
[----:B------:R-:W2:Y:S03]  /*0170*/  LDCU UR6, c[0x0][0x388] ;  /* 0x00007100ff0677ac */ /* 0x000ea60008000800 */
[----:B------:R-:W-:-:S02]  /*0180*/  IMAD.IADD R3, R5, 0x1, R3 ;  /* 0x0000000105037824 */ /* 0x000fc400078e0203 */
[----:B------:R-:W-:-:S03]  /*0190*/  IMAD.SHL.U32 R2, R4, 0x4, RZ ;  /* 0x0000000404027824 */ /* 0x000fc600078e00ff */
[----:B------:R-:W-:Y:S02]  /*01a0*/  SHF.L.U64.HI R4, R4, 0x2, R3 ;  /* 0x0000000204047819 */ /* 0x000fe40000010203 */
[----:B0-----:R-:W-:-:S04]  /*01b0*/  IADD3 R6, P0, PT, R2, UR8, RZ ;  /* 0x0000000802067c10 */ /* 0x001fc8000ff1e0ff */
[----:B------:R-:W-:-:S06]  /*01c0*/  IADD3.X R7, PT, PT, R4, UR9, RZ, P0, !PT ;  /* 0x0000000904077c10 */ /* 0x000fcc00087fe4ff */
[----:B-1----:R-:W3:Y:S01]  /*01d0*/  LDG.E R7, desc[UR4][R6.64] ;  /* 0x0000000406077981 */ /* 0x002ee2000c1e1900 */
[----:B--2---:R-:W-:Y:S01]  /*01e0*/  IMAD.U32 R10, RZ, RZ, UR6 ;  /* 0x00000006ff0a7e24 */ /* 0x004fe2000f8e00ff */
[----:B------:R-:W-:Y:S01]  /*01f0*/  BSSY.RECONVERGENT B0, `(.L_x_67) ;  /* 0x000000c000007945 */ /* 0x000fe20003800200 */
[----:B---3--:R-:W0:Y:S08]  /*0200*/  MUFU.RCP R0, R7 ;  /* 0x0000000700007308 */ /* 0x008e300000001000 */
        /* <DEDUP_REMOVED lines=8> */
[----:B------:R-:W-:Y:S05]  /*0290*/  CALL.REL.NOINC `($__internal_5_$__cuda_sm3x_div_rn_noftz_f32_slowpath) ;  /* 0x00000000001c7944 */ /* 0x000fea0003c00000 */
[----:B------:R-:W-:-:S07]  /*02a0*/  IMAD.MOV.U32 R5, RZ, RZ, R0 ;  /* 0x000000ffff057224 */ /* 0x000fce00078e0000 */
.L_x_68:
[----:B------:R-:W-:Y:S05]  /*02b0*/  BSYNC.RECONVERGENT B0 ;  /* 0x0000000000007941 */ /* 0x000fea0003800200 */
.L_x_67:
[----:B------:R-:W0:Y:S02]  /*02c0*/  LDCU.64 UR6, c[0x0][0x390] ;  /* 0x00007200ff0677ac */ /* 0x000e240008000a00 */
[----:B0-----:R-:W-:-:S04]  /*02d0*/  IADD3 R2, P0, PT, R2, UR6, RZ ;  /* 0x0000000602027c10 */ /* 0x001fc8000ff1e0ff */
[----:B------:R-:W-:-:S05]  /*02e0*/  IADD3.X R3, PT, PT, R4, UR7, RZ, P0, !PT ;  /* 0x0000000704037c10 */ /* 0x000fca00087fe4ff */
[----:B------:R-:W-:Y:S01]  /*02f0*/  STG.E desc[UR4][R2.64], R5 ;  /* 0x0000000502007986 */ /* 0x000fe2000c101904 */
[----:B------:R-:W-:Y:S05]  /*0300*/  EXIT ;  /* 0x000000000000794d */ /* 0x000fea0003800000 */
        .weak           $__internal_5_$__cuda_sm3x_div_rn_noftz_f32_slowpath
        .type           $__internal_5_$__cuda_sm3x_div_rn_noftz_f32_slowpath,@function
        .size           $__internal_5_$__cuda_sm3x_div_rn_noftz_f32_slowpath,(.L_x_203 - $__internal_5_$__cuda_sm3x_div_rn_noftz_f32_slowpath)
$__internal_5_$__cuda_sm3x_div_rn_noftz_f32_slowpath:
        /* <DEDUP_REMOVED lines=38> */
.L_x_70:
[----:B------:R-:W-:Y:S01]  /*0570*/  LEA R0, R8, 0xc0800000, 0x17 ;  /* 0xc080000008007811 */ /* 0x000fe200078eb8ff */
[----:B------:R-:W-:Y:S01]  /*0580*/  VIADD R5, R5, 0xffffff81 ;  /* 0xffffff8105057836 */ /* 0x000fe20000000000 */
[----:B------:R-:W-:Y:S03]  /*0590*/  BSSY.RECONVERGENT B2, `(.L_x_75) ;  /* 0x0000035000027945 */ /* 0x000fe60003800200 */
[----:B------:R-:W-:Y:S02]  /*05a0*/  IMAD.IADD R7, R7, 0x1, -R0 ;  /* 0x0000000107077824 */ /* 0x000fe400078e0a00 */
[C---:B------:R-:W-:Y:S01]  /*05b0*/  IMAD R0, R5.reuse, -0x800000, R9 ;  /* 0xff80000005007824 */ /* 0x040fe200078e0209 */
[----:B------:R-:W-:Y:S01]  /*05c0*/  IADD3 R5, PT, PT, R5, 0x7f, -R8 ;  /* 0x0000007f05057810 */ /* 0x000fe20007ffe808 */
[----:B------:R-:W0:Y:S01]  /*05d0*/  MUFU.RCP R3, R7 ;  /* 0x0000000700037308 */ /* 0x000e220000001000 */
[----:B------:R-:W-:-:S03]  /*05e0*/  FADD.FTZ R11, -R7, -RZ ;  /* 0x800000ff070b7221 */ /* 0x000fc60000010100 */
[----:B------:R-:W-:Y:S02]  /*05f0*/  IMAD.IADD R5, R5, 0x1, R10 ;  /* 0x0000000105057824 */ /* 0x000fe400078e020a */
        /* <DEDUP_REMOVED lines=22> */
[CCC-:B------:R-:W-:Y:S01]  /*0760*/  FFMA.RM R8, R14.reuse, R12.reuse, R9.reuse ;  /* 0x0000000c0e087223 */ /* 0x1c0fe20000004009 */
[----:B------:R-:W-:Y:S02]  /*0770*/  ISETP.NE.AND P2, PT, R7, RZ, PT ;  /* 0x000000ff0700720c */ /* 0x000fe40003f45270 */
[----:B------:R-:W-:Y:S01]  /*0780*/  LOP3.LUT R5, R3, 0x7fffff, RZ, 0xc0, !PT ;  /* 0x007fffff03057812 */ /* 0x000fe200078ec0ff */
[----:B------:R-:W-:Y:S01]  /*0790*/  FFMA.RP R3, R14, R12, R9 ;  /* 0x0000000c0e037223 */ /* 0x000fe20000008009 */
[----:B------:R-:W-:Y:S01]  /*07a0*/  ISETP.NE.AND P1, PT, R7, RZ, PT ;  /* 0x000000ff0700720c */ /* 0x000fe20003f25270 */
[----:B------:R-:W-:Y:S01]  /*07b0*/  IMAD.MOV R7, RZ, RZ, -R7 ;  /* 0x000000ffff077224 */ /* 0x000fe200078e0a07 */
        /* <DEDUP_REMOVED lines=14> */
.L_x_77:
[----:B------:R-:W-:-:S04]  /*08a0*/  LOP3.LUT R0, R0, 0x80000000, RZ, 0xc0, !PT ;  /* 0x8000000000007812 */ /* 0x000fc800078ec0ff */
[----:B------:R-:W-:Y:S01]  /*08b0*/  LOP3.LUT R0, R0, 0x7f800000, RZ, 0xfc, !PT ;  /* 0x7f80000000007812 */ /* 0x000fe200078efcff */
[----:B------:R-:W-:Y:S06]  /*08c0*/  BRA `(.L_x_78) ;  /* 0x0000000000047947 */ /* 0x000fec0003800000 */
.L_x_76:
[----:B------:R-:W-:-:S07]  /*08d0*/  IMAD R0, R5, 0x800000, R0 ;  /* 0x0080000005007824 */ /* 0x000fce00078e0200 */
.L_x_78:
[----:B------:R-:W-:Y:S05]  /*08e0*/  BSYNC.RECONVERGENT B2 ;  /* 0x0000000000027941 */ /* 0x000fea0003800200 */
.L_x_75:
[----:B------:R-:W-:Y:S05]  /*08f0*/  BRA `(.L_x_79) ;  /* 0x0000000000207947 */ /* 0x000fea0003800000 */
.L_x_74:
[----:B------:R-:W-:-:S04]  /*0900*/  LOP3.LUT R0, R7, 0x80000000, R9, 0x48, !PT ;  /* 0x8000000007007812 */ /* 0x000fc800078e4809 */
[----:B------:R-:W-:Y:S01]  /*0910*/  LOP3.LUT R0, R0, 0x7f800000, RZ, 0xfc, !PT ;  /* 0x7f80000000007812 */ /* 0x000fe200078efcff */
[----:B------:R-:W-:Y:S06]  /*0920*/  BRA `(.L_x_79) ;  /* 0x0000000000147947 */ /* 0x000fec0003800000 */
.L_x_73:
[----:B------:R-:W-:Y:S01]  /*0930*/  LOP3.LUT R0, R7, 0x80000000, R9, 0x48, !PT ;  /* 0x8000000007007812 */ /* 0x000fe200078e4809 */
[----:B------:R-:W-:Y:S06]  /*0940*/  BRA `(.L_x_79) ;  /* 0x00000000000c7947 */ /* 0x000fec0003800000 */
.L_x_72:
[----:B------:R-:W0:Y:S01]  /*0950*/  MUFU.RSQ R0, -QNAN ;  /* 0xffc0000000007908 */ /* 0x000e220000001400 */
[----:B------:R-:W-:Y:S05]  /*0960*/  BRA `(.L_x_79) ;  /* 0x0000000000047947 */ /* 0x000fea0003800000 */
.L_x_71:
[----:B------:R-:W-:-:S07]  /*0970*/  FADD.FTZ R0, R0, R3 ;  /* 0x0000000300007221 */ /* 0x000fce0000010000 */
.L_x_79:
[----:B------:R-:W-:Y:S05]  /*0980*/  BSYNC.RECONVERGENT B1 ;  /* 0x0000000000017941 */ /* 0x000fea0003800200 */
.L_x_69:
[----:B------:R-:W-:-:S04]  /*0990*/  IMAD.MOV.U32 R7, RZ, RZ, 0x0 ;  /* 0x00000000ff077424 */ /* 0x000fc800078e00ff */
[----:B0-----:R-:W-:Y:S05]  /*09a0*/  RET.REL.NODEC R6 `(rdiv_a_b_for_scalar) ;  /* 0xfffffff406947950 */ /* 0x001fea0003c3ffff */
.L_x_80:
        /* <DEDUP_REMOVED lines=13> */
.L_x_203:


//--------------------- .text.div_at_b_for_scalar --------------------------
	.section	.text.div_at_b_for_scalar,"ax",@progbits
	.align	128
        .global         div_at_b_for_scalar
        .type           div_at_b_for_scalar,@function
        .size           div_at_b_for_scalar,(.L_x_204 - div_at_b_for_scalar)
        .other          div_at_b_for_scalar,@"STO_CUDA_ENTRY STV_DEFAULT"
div_at_b_for_scalar:
.text.div_at_b_for_scalar:
        /* <DEDUP_REMOVED lines=19> */
[----:B------:R-:W1:Y:S01]  /*0130*/  LDC R13, c[0x0][0x388] ;  /* 0x0000e200ff0d7b82 */ /* 0x000e620000000800 */
[----:B------:R-:W2:Y:S02]  /*0140*/  LDCU.64 UR4, c[0x0][0x358] ;  /* 0x00006b00ff0477ac */ /* 0x000ea40008000a00 */
[----:B------:R-:W-:Y:S01]  /*0150*/  IMAD R3, R4, UR9, R3 ;  /* 0x0000000904037c24 */ /* 0x000fe2000f8e0203 */
[----:B0-----:R-:W-:-:S04]  /*0160*/  LEA R8, P0, R2, UR6, 0x2 ;  /* 0x0000000602087c11 */ /* 0x001fc8000f8010ff */
[----:B------:R-:W-:-:S05]  /*0170*/  LEA.HI.X R9, R2, UR7, R3, 0x2, P0 ;  /* 0x0000000702097c11 */ /* 0x000fca00080f1403 */
[----:B--2---:R-:W2:Y:S01]  /*0180*/  LDG.E R0, desc[UR4][R8.64] ;  /* 0x0000000408007981 */ /* 0x004ea2000c1e1900 */
[----:B-1----:R-:W0:Y:S01]  /*0190*/  MUFU.RCP R2, R13 ;  /* 0x0000000d00027308 */ /* 0x002e220000001000 */
[----:B------:R-:W-:Y:S01]  /*01a0*/  BSSY.RECONVERGENT B0, `(.L_x_81) ;  /* 0x000000b000007945 */ /* 0x000fe20003800200 */
[----:B0-----:R-:W-:-:S04]  /*01b0*/  FFMA R3, R2, -R13, 1 ;  /* 0x3f80000002037423 */ /* 0x001fc8000000080d */
[----:B------:R-:W-:Y:S02]  /*01c0*/  FFMA R3, R2, R3, R2 ;  /* 0x0000000302037223 */ /* 0x000fe40000000002 */
[----:B--2---:R-:W0:Y:S02]  /*01d0*/  FCHK P0, R0, R13 ;  /* 0x0000000d00007302 */ /* 0x004e240000000000 */
[----:B------:R-:W-:-:S04]  /*01e0*/  FFMA R2, R0, R3, RZ ;  /* 0x0000000300027223 */ /* 0x000fc800000000ff */
[----:B------:R-:W-:-:S04]  /*01f0*/  FFMA R10, R2, -R13, R0 ;  /* 0x8000000d020a7223 */ /* 0x000fc80000000000 */
[----:B------:R-:W-:Y:S01]  /*0200*/  FFMA R11, R3, R10, R2 ;  /* 0x0000000a030b7223 */ /* 0x000fe20000000002 */
[----:B0-----:R-:W-:Y:S06]  /*0210*/  @!P0 BRA `(.L_x_82) ;  /* 0x00000000000c8947 */ /* 0x001fec0003800000 */
[----:B------:R-:W-:-:S07]  /*0220*/  MOV R2, 0x240 ;  /* 0x0000024000027802 */ /* 0x000fce0000000f00 */
[----:B------:R-:W-:Y:S05]  /*0230*/  CALL.REL.NOINC `($__internal_6_$__cuda_sm3x_div_rn_noftz_f32_slowpath) ;  /* 0x0000000000347944 */ /* 0x000fea0003c00000 */
[----:B------:R-:W-:-:S07]  /*0240*/  IMAD.MOV.U32 R11, RZ, RZ, R0 ;  /* 0x000000ffff0b7224 */ /* 0x000fce00078e0000 */
.L_x_82:
[----:B------:R-:W-:Y:S05]  /*0250*/  BSYNC.RECONVERGENT B0 ;  /* 0x0000000000007941 */ /* 0x000fea0003800200 */
.L_x_81:
        /* <DEDUP_REMOVED lines=11> */
        .weak           $__internal_6_$__cuda_sm3x_div_rn_noftz_f32_slowpath
        .type           $__internal_6_$__cuda_sm3x_div_rn_noftz_f32_slowpath,@function
        .size           $__internal_6_$__cuda_sm3x_div_rn_noftz_f32_slowpath,(.L_x_204 - $__internal_6_$__cuda_sm3x_div_rn_noftz_f32_slowpath)
$__internal_6_$__cuda_sm3x_div_rn_noftz_f32_slowpath:
[----:B------:R-:W0:Y:S01]  /*0310*/  LDC R3, c[0x0][0x388] ;  /* 0x0000e200ff037b82 */ /* 0x000e220000000800 */
[--C-:B------:R-:W-:Y:S01]  /*0320*/  SHF.R.U32.HI R8, RZ, 0x17, R0.reuse ;  /* 0x00000017ff087819 */ /* 0x100fe20000011600 */
[----:B------:R-:W1:Y:S01]  /*0330*/  LDCU UR6, c[0x0][0x388] ;  /* 0x00007100ff0677ac */ /* 0x000e620008000800 */
[----:B------:R-:W-:Y:S01]  /*0340*/  BSSY.RECONVERGENT B1, `(.L_x_83) ;  /* 0x0000064000017945 */ /* 0x000fe20003800200 */
[----:B------:R-:W-:Y:S02]  /*0350*/  IMAD.MOV.U32 R11, RZ, RZ, R0 ;  /* 0x000000ffff0b7224 */ /* 0x000fe400078e0000 */
[----:B-1----:R-:W-:Y:S01]  /*0360*/  IMAD.U32 R12, RZ, RZ, UR6 ;  /* 0x00000006ff0c7e24 */ /* 0x002fe2000f8e00ff */
[----:B0-----:R-:W-:-:S04]  /*0370*/  SHF.R.U32.HI R9, RZ, 0x17, R3 ;  /* 0x00000017ff097819 */ /* 0x001fc80000011603 */
[----:B------:R-:W-:Y:S02]  /*0380*/  LOP3.LUT R10, R9, 0xff, RZ, 0xc0, !PT ;  /* 0x000000ff090a7812 */ /* 0x000fe400078ec0ff */
[----:B------:R-:W-:-:S03]  /*0390*/  LOP3.LUT R9, R8, 0xff, RZ, 0xc0, !PT ;  /* 0x000000ff08097812 */ /* 0x000fc600078ec0ff */
[----:B------:R-:W-:Y:S02]  /*03a0*/  VIADD R14, R10, 0xffffffff ;  /* 0xffffffff0a0e7836 */ /* 0x000fe40000000000 */
[----:B------:R-:W-:-:S03]  /*03b0*/  VIADD R13, R9, 0xffffffff ;  /* 0xffffffff090d7836 */ /* 0x000fc60000000000 */
[----:B------:R-:W-:-:S04]  /*03c0*/  ISETP.GT.U32.AND P0, PT, R14, 0xfd, PT ;  /* 0x000000fd0e00780c */ /* 0x000fc80003f04070 */
[----:B------:R-:W-:-:S13]  /*03d0*/  ISETP.GT.U32.OR P0, PT, R13, 0xfd, P0 ;  /* 0x000000fd0d00780c */ /* 0x000fda0000704470 */
[----:B------:R-:W-:Y:S01]  /*03e0*/  @!P0 IMAD.MOV.U32 R8, RZ, RZ, RZ ;  /* 0x000000ffff088224 */ /* 0x000fe200078e00ff */
        /* <DEDUP_REMOVED lines=24> */
.L_x_84:
        /* <DEDUP_REMOVED lines=35> */
[----:B------:R-:W-:Y:S01]  /*07a0*/  IMAD.MOV R11, RZ, RZ, -R13 ;  /* 0x000000ffff0b7224 */ /* 0x000fe200078e0a0d */
        /* <DEDUP_REMOVED lines=15> */
.L_x_91:
[----:B------:R-:W-:-:S04]  /*08a0*/  LOP3.LUT R0, R0, 0x80000000, RZ, 0xc0, !PT ;  /* 0x8000000000007812 */ /* 0x000fc800078ec0ff */
[----:B------:R-:W-:Y:S01]  /*08b0*/  LOP3.LUT R0, R0, 0x7f800000, RZ, 0xfc, !PT ;  /* 0x7f80000000007812 */ /* 0x000fe200078efcff */
[----:B------:R-:W-:Y:S06]  /*08c0*/  BRA `(.L_x_92) ;  /* 0x0000000000047947 */ /* 0x000fec0003800000 */
.L_x_90:
[----:B------:R-:W-:-:S07]  /*08d0*/  IMAD R0, R9, 0x800000, R0 ;  /* 0x0080000009007824 */ /* 0x000fce00078e0200 */
.L_x_92:
[----:B------:R-:W-:Y:S05]  /*08e0*/  BSYNC.RECONVERGENT B2 ;  /* 0x0000000000027941 */ /* 0x000fea0003800200 */
.L_x_89:
[----:B------:R-:W-:Y:S05]  /*08f0*/  BRA `(.L_x_93) ;  /* 0x0000000000207947 */ /* 0x000fea0003800000 */
.L_x_88:
[----:B------:R-:W-:-:S04]  /*0900*/  LOP3.LUT R0, R12, 0x80000000, R11, 0x48, !PT ;  /* 0x800000000c007812 */ /* 0x000fc800078e480b */
[----:B------:R-:W-:Y:S01]  /*0910*/  LOP3.LUT R0, R0, 0x7f800000, RZ, 0xfc, !PT ;  /* 0x7f80000000007812 */ /* 0x000fe200078efcff */
[----:B------:R-:W-:Y:S06]  /*0920*/  BRA `(.L_x_93) ;  /* 0x0000000000147947 */ /* 0x000fec0003800000 */
.L_x_87:
[----:B------:R-:W-:Y:S01]  /*0930*/  LOP3.LUT R0, R12, 0x80000000, R11, 0x48, !PT ;  /* 0x800000000c007812 */ /* 0x000fe200078e480b */
[----:B------:R-:W-:Y:S06]  /*0940*/  BRA `(.L_x_93) ;  /* 0x00000000000c7947 */ /* 0x000fec0003800000 */
.L_x_86:
[----:B------:R-:W0:Y:S01]  /*0950*/  MUFU.RSQ R0, -QNAN ;  /* 0xffc0000000007908 */ /* 0x000e220000001400 */
[----:B------:R-:W-:Y:S05]  /*0960*/  BRA `(.L_x_93) ;  /* 0x0000000000047947 */ /* 0x000fea0003800000 */
.L_x_85:
[----:B------:R-:W-:-:S07]  /*0970*/  FADD.FTZ R0, R0, R3 ;  /* 0x0000000300007221 */ /* 0x000fce0000010000 */
.L_x_93:
[----:B------:R-:W-:Y:S05]  /*0980*/  BSYNC.RECONVERGENT B1 ;  /* 0x0000000000017941 */ /* 0x000fea0003800200 */
.L_x_83:
[----:B------:R-:W-:-:S04]  /*0990*/  IMAD.MOV.U32 R3, RZ, RZ, 0x0 ;  /* 0x00000000ff037424 */ /* 0x000fc800078e00ff */
[----:B0-----:R-:W-:Y:S05]  /*09a0*/  RET.REL.NODEC R2 `(div_at_b_for_scalar) ;  /* 0xfffffff402947950 */ /* 0x001fea0003c3ffff */
.L_x_94:
        /* <DEDUP_REMOVED lines=13> */
.L_x_204:


//--------------------- .text.div_a_b_for_scalar  --------------------------
	.section	.text.div_a_b_for_scalar,"ax",@progbits
	.align	128
        .global         div_a_b_for_scalar
        .type           div_a_b_for_scalar,@function
        .size           div_a_b_for_scalar,(.L_x_205 - div_a_b_for_scalar)
        .other          div_a_b_for_scalar,@"STO_CUDA_ENTRY STV_DEFAULT"
div_a_b_for_scalar:
.text.div_a_b_for_scalar:
        /* <DEDUP_REMOVED lines=18> */
[----:B------:R-:W-:Y:S01]  /*0120*/  IMAD R3, R3, UR6, RZ ;  /* 0x0000000603037c24 */ /* 0x000fe2000f8e02ff */
[----:B------:R-:W1:Y:S01]  /*0130*/  LDC R9, c[0x0][0x388] ;  /* 0x0000e200ff097b82 */ /* 0x000e620000000800 */
[----:B------:R-:W-:Y:S01]  /*0140*/  IMAD.MOV.U32 R5, RZ, RZ, RZ ;  /* 0x000000ffff057224 */ /* 0x000fe200078e00ff */
[----:B------:R-:W2:Y:S01]  /*0150*/  LDCU.64 UR4, c[0x0][0x358] ;  /* 0x00006b00ff0477ac */ /* 0x000ea20008000a00 */
[C---:B------:R-:W-:Y:S02]  /*0160*/  IMAD R3, R2.reuse, UR7, R3 ;  /* 0x0000000702037c24 */ /* 0x040fe4000f8e0203 */
[----:B------:R-:W-:-:S04]  /*0170*/  IMAD.WIDE.U32 R4, R2, UR6, R4 ;  /* 0x0000000602047c25 */ /* 0x000fc8000f8e0004 */
[----:B------:R-:W-:Y:S02]  /*0180*/  IMAD.IADD R3, R5, 0x1, R3 ;  /* 0x0000000105037824 */ /* 0x000fe400078e0203 */
[----:B------:R-:W-:-:S03]  /*0190*/  IMAD.SHL.U32 R2, R4, 0x4, RZ ;  /* 0x0000000404027824 */ /* 0x000fc600078e00ff */
[----:B------:R-:W-:Y:S02]  /*01a0*/  SHF.L.U64.HI R4, R4, 0x2, R3 ;  /* 0x0000000204047819 */ /* 0x000fe40000010203 */
[----:B0-----:R-:W-:-:S04]  /*01b0*/  IADD3 R6, P0, PT, R2, UR8, RZ ;  /* 0x0000000802067c10 */ /* 0x001fc8000ff1e0ff */
[----:B------:R-:W-:-:S05]  /*01c0*/  IADD3.X R7, PT, PT, R4, UR9, RZ, P0, !PT ;  /* 0x0000000904077c10 */ /* 0x000fca00087fe4ff */
        /* <DEDUP_REMOVED lines=11> */
[----:B------:R-:W-:Y:S05]  /*0280*/  CALL.REL.NOINC `($__internal_7_$__cuda_sm3x_div_rn_noftz_f32_slowpath) ;  /* 0x00000000001c7944 */ /* 0x000fea0003c00000 */
[----:B------:R-:W-:-:S07]  /*0290*/  IMAD.MOV.U32 R5, RZ, RZ, R0 ;  /* 0x000000ffff057224 */ /* 0x000fce00078e0000 */
.L_x_96:
[----:B------:R-:W-:Y:S05]  /*02a0*/  BSYNC.RECONVERGENT B0 ;  /* 0x0000000000007941 */ /* 0x000fea0003800200 */
.L_x_95:
[----:B------:R-:W0:Y:S02]  /*02b0*/  LDCU.64 UR6, c[0x0][0x390] ;  /* 0x00007200ff0677ac */ /* 0x000e240008000a00 */
[----:B0-----:R-:W-:-:S04]  /*02c0*/  IADD3 R2, P0, PT, R2, UR6, RZ ;  /* 0x0000000602027c10 */ /* 0x001fc8000ff1e0ff */
[----:B------:R-:W-:-:S05]  /*02d0*/  IADD3.X R3, PT, PT, R4, UR7, RZ, P0, !PT ;  /* 0x0000000704037c10 */ /* 0x000fca00087fe4ff */
[----:B------:R-:W-:Y:S01]  /*02e0*/  STG.E desc[UR4][R2.64], R5 ;  /* 0x0000000502007986 */ /* 0x000fe2000c101904 */
[----:B------:R-:W-:Y:S05]  /*02f0*/  EXIT ;  /* 0x000000000000794d */ /* 0x000fea0003800000 */
        .weak           $__internal_7_$__cuda_sm3x_div_rn_noftz_f32_slowpath
        .type           $__internal_7_$__cuda_sm3x_div_rn_noftz_f32_slowpath,@function
        .size           $__internal_7_$__cuda_sm3x_div_rn_noftz_f32_slowpath,(.L_x_205 - $__internal_7_$__cuda_sm3x_div_rn_noftz_f32_slowpath)
$__internal_7_$__cuda_sm3x_div_rn_noftz_f32_slowpath:
[----:B------:R-:W0:Y:S01]  /*0300*/  LDC R3, c[0x0][0x388] ;  /* 0x0000e200ff037b82 */ /* 0x000e220000000800 */
[--C-:B------:R-:W-:Y:S01]  /*0310*/  SHF.R.U32.HI R5, RZ, 0x17, R0.reuse ;  /* 0x00000017ff057819 */ /* 0x100fe20000011600 */
[----:B------:R-:W1:Y:S01]  /*0320*/  LDCU UR6, c[0x0][0x388] ;  /* 0x00007100ff0677ac */ /* 0x000e620008000800 */
[----:B------:R-:W-:Y:S01]  /*0330*/  BSSY.RECONVERGENT B1, `(.L_x_97) ;  /* 0x0000064000017945 */ /* 0x000fe20003800200 */
[----:B------:R-:W-:Y:S01]  /*0340*/  IMAD.MOV.U32 R8, RZ, RZ, R0 ;  /* 0x000000ffff087224 */ /* 0x000fe200078e0000 */
[----:B------:R-:W-:-:S05]  /*0350*/  LOP3.LUT R5, R5, 0xff, RZ, 0xc0, !PT ;  /* 0x000000ff05057812 */ /* 0x000fca00078ec0ff */
[----:B------:R-:W-:Y:S02]  /*0360*/  VIADD R11, R5, 0xffffffff ;  /* 0xffffffff050b7836 */ /* 0x000fe40000000000 */
[----:B-1----:R-:W-:Y:S01]  /*0370*/  IMAD.U32 R9, RZ, RZ, UR6 ;  /* 0x00000006ff097e24 */ /* 0x002fe2000f8e00ff */
[----:B0-----:R-:W-:-:S04]  /*0380*/  SHF.R.U32.HI R7, RZ, 0x17, R3 ;  /* 0x00000017ff077819 */ /* 0x001fc80000011603 */
[----:B------:R-:W-:-:S05]  /*0390*/  LOP3.LUT R7, R7, 0xff, RZ, 0xc0, !PT ;  /* 0x000000ff07077812 */ /* 0x000fca00078ec0ff */
[----:B------:R-:W-:-:S05]  /*03a0*/  VIADD R12, R7, 0xffffffff ;  /* 0xffffffff070c7836 */ /* 0x000fca0000000000 */
        /* <DEDUP_REMOVED lines=27> */
.L_x_98:
        /* <DEDUP_REMOVED lines=29> */
[CC--:B------:R-:W-:Y:S01]  /*0730*/  FFMA.RZ R3, R12.reuse, R8.reuse, R13 ;  /* 0x000000080c037223 */ /* 0x0c0fe2000000c00d */
[C---:B------:R-:W-:Y:S01]  /*0740*/  VIADD R10, R7.reuse, 0x20 ;  /* 0x00000020070a7836 */ /* 0x040fe20000000000 */
[C---:B------:R-:W-:Y:S02]  /*0750*/  ISETP.NE.AND P2, PT, R7.reuse, RZ, PT ;  /* 0x000000ff0700720c */ /* 0x040fe40003f45270 */
[----:B------:R-:W-:Y:S01]  /*0760*/  ISETP.NE.AND P1, PT, R7, RZ, PT ;  /* 0x000000ff0700720c */ /* 0x000fe20003f25270 */
[----:B------:R-:W-:Y:S01]  /*0770*/  IMAD.MOV R7, RZ, RZ, -R7 ;  /* 0x000000ffff077224 */ /* 0x000fe200078e0a07 */
[----:B------:R-:W-:Y:S01]  /*0780*/  LOP3.LUT R5, R3, 0x7fffff, RZ, 0xc0, !PT ;  /* 0x007fffff03057812 */ /* 0x000fe200078ec0ff */
[CCC-:B------:R-:W-:Y:S01]  /*0790*/  FFMA.RP R3, R12.reuse, R8.reuse, R13.reuse ;  /* 0x000000080c037223 */ /* 0x1c0fe2000000800d */
[----:B------:R-:W-:Y:S02]  /*07a0*/  FFMA.RM R8, R12, R8, R13 ;  /* 0x000000080c087223 */ /* 0x000fe4000000400d */
[----:B------:R-:W-:-:S03]  /*07b0*/  LOP3.LUT R5, R5, 0x800000, RZ, 0xfc, !PT ;  /* 0x0080000005057812 */ /* 0x000fc600078efcff */
        /* <DEDUP_REMOVED lines=13> */
.L_x_105:
[----:B------:R-:W-:-:S04]  /*0890*/  LOP3.LUT R0, R0, 0x80000000, RZ, 0xc0, !PT ;  /* 0x8000000000007812 */ /* 0x000fc800078ec0ff */
[----:B------:R-:W-:Y:S01]  /*08a0*/  LOP3.LUT R0, R0, 0x7f800000, RZ, 0xfc, !PT ;  /* 0x7f80000000007812 */ /* 0x000fe200078efcff */
[----:B------:R-:W-:Y:S06]  /*08b0*/  BRA `(.L_x_106) ;  /* 0x0000000000047947 */ /* 0x000fec0003800000 */
.L_x_104:
[----:B------:R-:W-:-:S07]  /*08c0*/  IMAD R0, R5, 0x800000, R0 ;  /* 0x0080000005007824 */ /* 0x000fce00078e0200 */
.L_x_106:
[----:B------:R-:W-:Y:S05]  /*08d0*/  BSYNC.RECONVERGENT B2 ;  /* 0x0000000000027941 */ /* 0x000fea0003800200 */
.L_x_103:
[----:B------:R-:W-:Y:S05]  /*08e0*/  BRA `(.L_x_107) ;  /* 0x0000000000207947 */ /* 0x000fea0003800000 */
.L_x_102:
[----:B------:R-:W-:-:S04]  /*08f0*/  LOP3.LUT R0, R9, 0x80000000, R8, 0x48, !PT ;  /* 0x8000000009007812 */ /* 0x000fc800078e4808 */
[----:B------:R-:W-:Y:S01]  /*0900*/  LOP3.LUT R0, R0, 0x7f800000, RZ, 0xfc, !PT ;  /* 0x7f80000000007812 */ /* 0x000fe200078efcff */
[----:B------:R-:W-:Y:S06]  /*0910*/  BRA `(.L_x_107) ;  /* 0x0000000000147947 */ /* 0x000fec0003800000 */
.L_x_101:
[----:B------:R-:W-:Y:S01]  /*0920*/  LOP3.LUT R0, R9, 0x80000000, R8, 0x48, !PT ;  /* 0x8000000009007812 */ /* 0x000fe200078e4808 */
[----:B------:R-:W-:Y:S06]  /*0930*/  BRA `(.L_x_107) ;  /* 0x00000000000c7947 */ /* 0x000fec0003800000 */
.L_x_100:
[----:B------:R-:W0:Y:S01]  /*0940*/  MUFU.RSQ R0, -QNAN ;  /* 0xffc0000000007908 */ /* 0x000e220000001400 */
[----:B------:R-:W-:Y:S05]  /*0950*/  BRA `(.L_x_107) ;  /* 0x0000000000047947 */ /* 0x000fea0003800000 */
.L_x_99:
[----:B------:R-:W-:-:S07]  /*0960*/  FADD.FTZ R0, R0, R3 ;  /* 0x0000000300007221 */ /* 0x000fce0000010000 */
.L_x_107:
[----:B------:R-:W-:Y:S05]  /*0970*/  BSYNC.RECONVERGENT B1 ;  /* 0x0000000000017941 */ /* 0x000fea0003800200 */
.L_x_97:
[----:B------:R-:W-:-:S04]  /*0980*/  IMAD.MOV.U32 R7, RZ, RZ, 0x0 ;  /* 0x00000000ff077424 */ /* 0x000fc800078e00ff */
[----:B0-----:R-:W-:Y:S05]  /*0990*/  RET.REL.NODEC R6 `(div_a_b_for_scalar) ;  /* 0xfffffff406987950 */ /* 0x001fea0003c3ffff */
.L_x_108:
        /* <DEDUP_REMOVED lines=14> */
.L_x_205:


//--------------------- .text.mul_at_b_for_scalar --------------------------
	.section	.text.mul_at_b_for_scalar,"ax",@progbits
	.align	128
        .global         mul_at_b_for_scalar
        .type           mul_at_b_for_scalar,@function
        .size           mul_at_b_for_scalar,(.L_x_220 - mul_at_b_for_scalar)
        .other          mul_at_b_for_scalar,@"STO_CUDA_ENTRY STV_DEFAULT"
mul_at_b_for_scalar:
.text.mul_at_b_for_scalar:
[----:B------:R-:W-:Y:S01]  /*0000*/  LDC R1, c[0x0][0x37c] ;  /* 0x0000df00ff017b82 */ /* 0x000fe20000000800 */
[----:B------:R-:W0:Y:S01]  /*0010*/  S2R R8, SR_CTAID.Y ;  /* 0x0000000000087919 */ /* 0x000e220000002600 */
[----:B------:R-:W1:Y:S01]  /*0020*/  LDCU UR4, c[0x0][0x360] ;  /* 0x00006c00ff0477ac */ /* 0x000e620008000800 */
[----:B------:R-:W-:Y:S01]  /*0030*/  HFMA2 R3, -RZ, RZ, 0, 0 ;  /* 0x00000000ff037431 */ /* 0x000fe200000001ff */
        /* <DEDUP_REMOVED lines=17> */
[----:B------:R-:W2:Y:S01]  /*0150*/  LDCU.64 UR12, c[0x0][0x390] ;  /* 0x00007200ff0c77ac */ /* 0x000ea20008000a00 */
[C---:B0-----:R-:W-:Y:S01]  /*0160*/  LEA R6, P0, R4.reuse, UR10, 0x2 ;  /* 0x0000000a04067c11 */ /* 0x041fe2000f8010ff */
[----:B------:R-:W0:Y:S03]  /*0170*/  LDCU UR10, c[0x0][0x388] ;  /* 0x00007100ff0a77ac */ /* 0x000e260008000800 */
[----:B------:R-:W-:-:S05]  /*0180*/  LEA.HI.X R7, R4, UR11, R5, 0x2, P0 ;  /* 0x0000000b04077c11 */ /* 0x000fca00080f1405 */
[----:B-1----:R-:W0:Y:S01]  /*0190*/  LDG.E R6, desc[UR4][R6.64] ;  /* 0x0000000406067981 */ /* 0x002e22000c1e1900 */
[----:B------:R-:W-:Y:S01]  /*01a0*/  MOV R9, RZ ;  /* 0x000000ff00097202 */ /* 0x000fe20000000f00 */
[----:B------:R-:W-:Y:S02]  /*01b0*/  IMAD R3, R3, UR6, RZ ;  /* 0x0000000603037c24 */ /* 0x000fe4000f8e02ff */
[----:B------:R-:W-:-:S04]  /*01c0*/  IMAD.WIDE.U32 R4, R2, UR6, R8 ;  /* 0x0000000602047c25 */ /* 0x000fc8000f8e0008 */
[----:B------:R-:W-:Y:S01]  /*01d0*/  IMAD R3, R2, UR7, R3 ;  /* 0x0000000702037c24 */ /* 0x000fe2000f8e0203 */
[----:B--2---:R-:W-:-:S04]  /*01e0*/  LEA R2, P0, R4, UR12, 0x2 ;  /* 0x0000000c04027c11 */ /* 0x004fc8000f8010ff */
[----:B------:R-:W-:-:S04]  /*01f0*/  IADD3 R3, PT, PT, R5, R3, RZ ;  /* 0x0000000305037210 */ /* 0x000fc80007ffe0ff */
[----:B------:R-:W-:Y:S01]  /*0200*/  LEA.HI.X R3, R4, UR13, R3, 0x2, P0 ;  /* 0x0000000d04037c11 */ /* 0x000fe200080f1403 */
[----:B0-----:R-:W-:-:S05]  /*0210*/  FMUL R5, R6, UR10 ;  /* 0x0000000a06057c20 */ /* 0x001fca0008400000 */
[----:B------:R-:W-:Y:S01]  /*0220*/  STG.E desc[UR4][R2.64], R5 ;  /* 0x0000000502007986 */ /* 0x000fe2000c101904 */
[----:B------:R-:W-:Y:S05]  /*0230*/  EXIT ;  /* 0x000000000000794d */ /* 0x000fea0003800000 */
.L_x_109:
        /* <DEDUP_REMOVED lines=12> */
.L_x_220:


//--------------------- .text.mul_a_b_for_scalar  --------------------------
	.section	.text.mul_a_b_for_scalar,"ax",@progbits
	.align	128
        .global         mul_a_b_for_scalar
        .type           mul_a_b_for_scalar,@function
        .size           mul_a_b_for_scalar,(.L_x_221 - mul_a_b_for_scalar)
        .other          mul_a_b_for_scalar,@"STO_CUDA_ENTRY STV_DEFAULT"
mul_a_b_for_scalar:
.text.mul_a_b_for_scalar:
        /* <DEDUP_REMOVED lines=23> */
[----:B------:R-:W2:Y:S04]  /*0170*/  LDCU.64 UR10, c[0x0][0x390] ;  /* 0x00007200ff0a77ac */ /* 0x000ea80008000a00 */
[----:B------:R-:W-:Y:S01]  /*0180*/  IADD3 R3, PT, PT, R5, R3, RZ ;  /* 0x0000000305037210 */ /* 0x000fe20007ffe0ff */
[----:B------:R-:W-:-:S03]  /*0190*/  IMAD.SHL.U32 R5, R4, 0x4, RZ ;  /* 0x0000000404057824 */ /* 0x000fc600078e00ff */
[----:B------:R-:W-:Y:S02]  /*01a0*/  SHF.L.U64.HI R0, R4, 0x2, R3 ;  /* 0x0000000204007819 */ /* 0x000fe40000010203 */
[----:B0-----:R-:W-:Y:S01]  /*01b0*/  IADD3 R2, P0, PT, R5, UR8, RZ ;  /* 0x0000000805027c10 */ /* 0x001fe2000ff1e0ff */
[----:B------:R-:W0:Y:S03]  /*01c0*/  LDCU UR8, c[0x0][0x388] ;  /* 0x00007100ff0877ac */ /* 0x000e260008000800 */
[----:B------:R-:W-:-:S05]  /*01d0*/  IADD3.X R3, PT, PT, R0, UR9, RZ, P0, !PT ;  /* 0x0000000900037c10 */ /* 0x000fca00087fe4ff */
[----:B-1----:R-:W0:Y:S01]  /*01e0*/  LDG.E R2, desc[UR4][R2.64] ;  /* 0x0000000402027981 */ /* 0x002e22000c1e1900 */
[----:B--2---:R-:W-:-:S04]  /*01f0*/  IADD3 R4, P0, PT, R5, UR10, RZ ;  /* 0x0000000a05047c10 */ /* 0x004fc8000ff1e0ff */
[----:B------:R-:W-:Y:S01]  /*0200*/  IADD3.X R5, PT, PT, R0, UR11, RZ, P0, !PT ;  /* 0x0000000b00057c10 */ /* 0x000fe200087fe4ff */
[----:B0-----:R-:W-:-:S05]  /*0210*/  FMUL R7, R2, UR8 ;  /* 0x0000000802077c20 */ /* 0x001fca0008400000 */
[----:B------:R-:W-:Y:S01]  /*0220*/  STG.E desc[UR4][R4.64], R7 ;  /* 0x0000000704007986 */ /* 0x000fe2000c101904 */
[----:B------:R-:W-:Y:S05]  /*0230*/  EXIT ;  /* 0x000000000000794d */ /* 0x000fea0003800000 */
.L_x_110:
        /* <DEDUP_REMOVED lines=12> */
.L_x_221:


//--------------------- .text.rsub_at_b_for_scalar --------------------------
	.section	.text.rsub_at_b_for_scalar,"ax",@progbits
	.align	128
        .global         rsub_at_b_for_scalar
        .type           rsub_at_b_for_scalar,@function
        .size           rsub_at_b_for_scalar,(.L_x_222 - rsub_at_b_for_scalar)
        .other          rsub_at_b_for_scalar,@"STO_CUDA_ENTRY STV_DEFAULT"
rsub_at_b_for_scalar:
.text.rsub_at_b_for_scalar:
        /* <DEDUP_REMOVED lines=33> */
[----:B0-----:R-:W-:-:S05]  /*0210*/  FADD R5, -R6, UR10 ;  /* 0x0000000a06057e21 */ /* 0x001fca0008000100 */
[----:B------:R-:W-:Y:S01]  /*0220*/  STG.E desc[UR4][R2.64], R5 ;  /* 0x0000000502007986 */ /* 0x000fe2000c101904 */
[----:B------:R-:W-:Y:S05]  /*0230*/  EXIT ;  /* 0x000000000000794d */ /* 0x000fea0003800000 */
.L_x_111:
        /* <DEDUP_REMOVED lines=12> */
.L_x_222:


//--------------------- .text.rsub_a_b_for_scalar --------------------------
	.section	.text.rsub_a_b_for_scalar,"ax",@progbits
	.align	128
        .global         rsub_a_b_for_scalar
        .type           rsub_a_b_for_scalar,@function
        .size           rsub_a_b_for_scalar,(.L_x_223 - rsub_a_b_for_scalar)
        .other          rsub_a_b_for_scalar,@"STO_CUDA_ENTRY STV_DEFAULT"
rsub_a_b_for_scalar:
.text.rsub_a_b_for_scalar:
        /* <DEDUP_REMOVED lines=33> */
[----:B0-----:R-:W-:-:S05]  /*0210*/  FADD R7, -R2, UR8 ;  /* 0x0000000802077e21 */ /* 0x001fca0008000100 */
[----:B------:R-:W-:Y:S01]  /*0220*/  STG.E desc[UR4][R4.64], R7 ;  /* 0x0000000704007986 */ /* 0x000fe2000c101904 */
[----:B------:R-:W-:Y:S05]  /*0230*/  EXIT ;  /* 0x000000000000794d */ /* 0x000fea0003800000 */
.L_x_112:
        /* <DEDUP_REMOVED lines=12> */
.L_x_223:


//--------------------- .text.sub_at_b_for_scalar --------------------------
	.section	.text.sub_at_b_for_scalar,"ax",@progbits
	.align	128
        .global         sub_at_b_for_scalar
        .type           sub_at_b_for_scalar,@function
        .size           sub_at_b_for_scalar,(.L_x_224 - sub_at_b_for_scalar)
        .other          sub_at_b_for_scalar,@"STO_CUDA_ENTRY STV_DEFAULT"
sub_at_b_for_scalar:
.text.sub_at_b_for_scalar:
        /* <DEDUP_REMOVED lines=33> */
[----:B0-----:R-:W-:-:S05]  /*0210*/  FADD R5, R6, -UR10 ;  /* 0x8000000a06057e21 */ /* 0x001fca0008000000 */
[----:B------:R-:W-:Y:S01]  /*0220*/  STG.E desc[UR4][R2.64], R5 ;  /* 0x0000000502007986 */ /* 0x000fe2000c101904 */
[----:B------:R-:W-:Y:S05]  /*0230*/  EXIT ;  /* 0x000000000000794d */ /* 0x000fea0003800000 */
.L_x_113:
        /* <DEDUP_REMOVED lines=12> */
.L_x_224:


//--------------------- .text.sub_a_b_for_scalar  --------------------------
	.section	.text.sub_a_b_for_scalar,"ax",@progbits
	.align	128
        .global         sub_a_b_for_scalar
        .type           sub_a_b_for_scalar,@function
        .size           sub_a_b_for_scalar,(.L_x_225 - sub_a_b_for_scalar)
        .other          sub_a_b_for_scalar,@"STO_CUDA_ENTRY STV_DEFAULT"
sub_a_b_for_scalar:
.text.sub_a_b_for_scalar:
        /* <DEDUP_REMOVED lines=33> */
[----:B0-----:R-:W-:-:S05]  /*0210*/  FADD R7, R2, -UR8 ;  /* 0x8000000802077e21 */ /* 0x001fca0008000000 */
[----:B------:R-:W-:Y:S01]  /*0220*/  STG.E desc[UR4][R4.64], R7 ;  /* 0x0000000704007986 */ /* 0x000fe2000c101904 */
[----:B------:R-:W-:Y:S05]  /*0230*/  EXIT ;  /* 0x000000000000794d */ /* 0x000fea0003800000 */
.L_x_114:
        /* <DEDUP_REMOVED lines=12> */
.L_x_225:


//--------------------- .text.add_at_b_for_scalar --------------------------
	.section	.text.add_at_b_for_scalar,"ax",@progbits
	.align	128
        .global         add_at_b_for_scalar
        .type           add_at_b_for_scalar,@function
        .size           add_at_b_for_scalar,(.L_x_226 - add_at_b_for_scalar)
        .other          add_at_b_for_scalar,@"STO_CUDA_ENTRY STV_DEFAULT"
add_at_b_for_scalar:
.text.add_at_b_for_scalar:
        /* <DEDUP_REMOVED lines=33> */
[----:B0-----:R-:W-:-:S05]  /*0210*/  FADD R5, R6, UR10 ;  /* 0x0000000a06057e21 */ /* 0x001fca0008000000 */
[----:B------:R-:W-:Y:S01]  /*0220*/  STG.E desc[UR4][R2.64], R5 ;  /* 0x0000000502007986 */ /* 0x000fe2000c101904 */
[----:B------:R-:W-:Y:S05]  /*0230*/  EXIT ;  /* 0x000000000000794d */ /* 0x000fea0003800000 */
.L_x_115:
        /* <DEDUP_REMOVED lines=12> */
.L_x_226:


//--------------------- .text.add_a_b_for_scalar  --------------------------
	.section	.text.add_a_b_for_scalar,"ax",@progbits
	.align	128
        .global         add_a_b_for_scalar
        .type           add_a_b_for_scalar,@function
        .size           add_a_b_for_scalar,(.L_x_227 - add_a_b_for_scalar)
        .other          add_a_b_for_scalar,@"STO_CUDA_ENTRY STV_DEFAULT"
add_a_b_for_scalar:
.text.add_a_b_for_scalar:
        /* <DEDUP_REMOVED lines=33> */
[----:B0-----:R-:W-:-:S05]  /*0210*/  FADD R7, R2, UR8 ;  /* 0x0000000802077e21 */ /* 0x001fca0008000000 */
[----:B------:R-:W-:Y:S01]  /*0220*/  STG.E desc[UR4][R4.64], R7 ;  /* 0x0000000704007986 */ /* 0x000fe2000c101904 */
[----:B------:R-:W-:Y:S05]  /*0230*/  EXIT ;  /* 0x000000000000794d */ /* 0x000fea0003800000 */
.L_x_116:
        /* <DEDUP_REMOVED lines=12> */
.L_x_227:


//--------------------- .text.div_at_bt_for_elems --------------------------
	.section	.text.div_at_bt_for_elems,"ax",@progbits
	.align	128
        .global         div_at_bt_for_elems
        .type           div_at_bt_for_elems,@function
        .size           div_at_bt_for_elems,(.L_x_206 - div_at_bt_for_elems)
        .other          div_at_bt_for_elems,@"STO_CUDA_ENTRY STV_DEFAULT"
div_at_bt_for_elems:
.text.div_at_bt_for_elems:
        /* <DEDUP_REMOVED lines=17> */
[----:B------:R-:W0:Y:S01]  /*0110*/  LDCU.128 UR12, c[0x0][0x380] ;  /* 0x00007000ff0c77ac */ /* 0x000e220008000c00 */
[C---:B------:R-:W-:Y:S01]  /*0120*/  IMAD.WIDE.U32 R2, R4.reuse, UR8, R6 ;  /* 0x0000000804027c25 */ /* 0x040fe2000f8e0006 */
[----:B------:R-:W1:Y:S03]  /*0130*/  LDCU.64 UR4, c[0x0][0x358] ;  /* 0x00006b00ff0477ac */ /* 0x000e660008000a00 */
[----:B------:R-:W-:Y:S02]  /*0140*/  IMAD R9, R4, UR9, R3 ;  /* 0x0000000904097c24 */ /* 0x000fe4000f8e0203 */
[----:B------:R-:W-:-:S03]  /*0150*/  IMAD.SHL.U32 R3, R2, 0x4, RZ ;  /* 0x0000000402037824 */ /* 0x000fc600078e00ff */
[----:B------:R-:W-:Y:S02]  /*0160*/  SHF.L.U64.HI R0, R2, 0x2, R9 ;  /* 0x0000000202007819 */ /* 0x000fe40000010209 */
[----:B0-----:R-:W-:-:S04]  /*0170*/  IADD3 R8, P0, PT, R3, UR14, RZ ;  /* 0x0000000e03087c10 */ /* 0x001fc8000ff1e0ff */
[----:B------:R-:W-:-:S05]  /*0180*/  IADD3.X R9, PT, PT, R0, UR15, RZ, P0, !PT ;  /* 0x0000000f00097c10 */ /* 0x000fca00087fe4ff */
[----:B-1----:R-:W2:Y:S01]  /*0190*/  LDG.E R11, desc[UR4][R8.64] ;  /* 0x00000004080b7981 */ /* 0x002ea2000c1e1900 */
[----:B------:R-:W-:-:S04]  /*01a0*/  IADD3 R2, P0, PT, R3, UR12, RZ ;  /* 0x0000000c03027c10 */ /* 0x000fc8000ff1e0ff */
[----:B------:R-:W-:-:S05]  /*01b0*/  IADD3.X R3, PT, PT, R0, UR13, RZ, P0, !PT ;  /* 0x0000000d00037c10 */ /* 0x000fca00087fe4ff */
[----:B------:R-:W3:Y:S01]  /*01c0*/  LDG.E R0, desc[UR4][R2.64] ;  /* 0x0000000402007981 */ /* 0x000ee2000c1e1900 */
[----:B------:R-:W-:Y:S01]  /*01d0*/  BSSY.RECONVERGENT B0, `(.L_x_117) ;  /* 0x000000c000007945 */ /* 0x000fe20003800200 */
[----:B--2---:R-:W0:Y:S08]  /*01e0*/  MUFU.RCP R10, R11 ;  /* 0x0000000b000a7308 */ /* 0x004e300000001000 */
[----:B---3--:R-:W1:Y:S01]  /*01f0*/  FCHK P0, R0, R11 ;  /* 0x0000000b00007302 */ /* 0x008e620000000000 */
[----:B0-----:R-:W-:-:S04]  /*0200*/  FFMA R13, -R11, R10, 1 ;  /* 0x3f8000000b0d7423 */ /* 0x001fc8000000010a */
[----:B------:R-:W-:-:S04]  /*0210*/  FFMA R13, R10, R13, R10 ;  /* 0x0000000d0a0d7223 */ /* 0x000fc8000000000a */
[----:B------:R-:W-:-:S04]  /*0220*/  FFMA R10, R0, R13, RZ ;  /* 0x0000000d000a7223 */ /* 0x000fc800000000ff */
[----:B------:R-:W-:-:S04]  /*0230*/  FFMA R12, -R11, R10, R0 ;  /* 0x0000000a0b0c7223 */ /* 0x000fc80000000100 */
[----:B------:R-:W-:Y:S01]  /*0240*/  FFMA R13, R13, R12, R10 ;  /* 0x0000000c0d0d7223 */ /* 0x000fe2000000000a */
[----:B-1----:R-:W-:Y:S06]  /*0250*/  @!P0 BRA `(.L_x_118) ;  /* 0x00000000000c8947 */ /* 0x002fec0003800000 */
[----:B------:R-:W-:-:S07]  /*0260*/  MOV R2, 0x280 ;  /* 0x0000028000027802 */ /* 0x000fce0000000f00 */
[----:B------:R-:W-:Y:S05]  /*0270*/  CALL.REL.NOINC `($__internal_8_$__cuda_sm3x_div_rn_noftz_f32_slowpath) ;  /* 0x0000000000347944 */ /* 0x000fea0003c00000 */
[----:B------:R-:W-:-:S07]  /*0280*/  IMAD.MOV.U32 R13, RZ, RZ, R0 ;  /* 0x000000ffff0d7224 */ /* 0x000fce00078e0000 */
.L_x_118:
[----:B------:R-:W-:Y:S05]  /*0290*/  BSYNC.RECONVERGENT B0 ;  /* 0x0000000000007941 */ /* 0x000fea0003800200 */
.L_x_117:
        /* <DEDUP_REMOVED lines=11> */
        .weak           $__internal_8_$__cuda_sm3x_div_rn_noftz_f32_slowpath
        .type           $__internal_8_$__cuda_sm3x_div_rn_noftz_f32_slowpath,@function
        .size           $__internal_8_$__cuda_sm3x_div_rn_noftz_f32_slowpath,(.L_x_206 - $__internal_8_$__cuda_sm3x_div_rn_noftz_f32_slowpath)
$__internal_8_$__cuda_sm3x_div_rn_noftz_f32_slowpath:
[----:B------:R-:W-:Y:S01]  /*0350*/  SHF.R.U32.HI R9, RZ, 0x17, R11 ;  /* 0x00000017ff097819 */ /* 0x000fe2000001160b */
[----:B------:R-:W-:Y:S01]  /*0360*/  BSSY.RECONVERGENT B1, `(.L_x_119) ;  /* 0x0000064000017945 */ /* 0x000fe20003800200 */
[--C-:B------:R-:W-:Y:S01]  /*0370*/  SHF.R.U32.HI R3, RZ, 0x17, R0.reuse ;  /* 0x00000017ff037819 */ /* 0x100fe20000011600 */
[----:B------:R-:W-:Y:S01]  /*0380*/  IMAD.MOV.U32 R12, RZ, RZ, R0 ;  /* 0x000000ffff0c7224 */ /* 0x000fe200078e0000 */
        /* <DEDUP_REMOVED lines=32> */
.L_x_120:
        /* <DEDUP_REMOVED lines=51> */
.L_x_127:
[----:B------:R-:W-:-:S04]  /*08c0*/  LOP3.LUT R0, R0, 0x80000000, RZ, 0xc0, !PT ;  /* 0x8000000000007812 */ /* 0x000fc800078ec0ff */
[----:B------:R-:W-:Y:S01]  /*08d0*/  LOP3.LUT R0, R0, 0x7f800000, RZ, 0xfc, !PT ;  /* 0x7f80000000007812 */ /* 0x000fe200078efcff */
[----:B------:R-:W-:Y:S06]  /*08e0*/  BRA `(.L_x_128) ;  /* 0x0000000000047947 */ /* 0x000fec0003800000 */
.L_x_126:
[----:B------:R-:W-:-:S07]  /*08f0*/  IMAD R0, R9, 0x800000, R0 ;  /* 0x0080000009007824 */ /* 0x000fce00078e0200 */
.L_x_128:
[----:B------:R-:W-:Y:S05]  /*0900*/  BSYNC.RECONVERGENT B2 ;  /* 0x0000000000027941 */ /* 0x000fea0003800200 */
.L_x_125:
[----:B------:R-:W-:Y:S05]  /*0910*/  BRA `(.L_x_129) ;  /* 0x0000000000207947 */ /* 0x000fea0003800000 */
.L_x_124:
[----:B------:R-:W-:-:S04]  /*0920*/  LOP3.LUT R0, R11, 0x80000000, R12, 0x48, !PT ;  /* 0x800000000b007812 */ /* 0x000fc800078e480c */
[----:B------:R-:W-:Y:S01]  /*0930*/  LOP3.LUT R0, R0, 0x7f800000, RZ, 0xfc, !PT ;  /* 0x7f80000000007812 */ /* 0x000fe200078efcff */
[----:B------:R-:W-:Y:S06]  /*0940*/  BRA `(.L_x_129) ;  /* 0x0000000000147947 */ /* 0x000fec0003800000 */
.L_x_123:
[----:B------:R-:W-:Y:S01]  /*0950*/  LOP3.LUT R0, R11, 0x80000000, R12, 0x48, !PT ;  /* 0x800000000b007812 */ /* 0x000fe200078e480c */
[----:B------:R-:W-:Y:S06]  /*0960*/  BRA `(.L_x_129) ;  /* 0x00000000000c7947 */ /* 0x000fec0003800000 */
.L_x_122:
[----:B------:R-:W0:Y:S01]  /*0970*/  MUFU.RSQ R0, -QNAN ;  /* 0xffc0000000007908 */ /* 0x000e220000001400 */
[----:B------:R-:W-:Y:S05]  /*0980*/  BRA `(.L_x_129) ;  /* 0x0000000000047947 */ /* 0x000fea0003800000 */
.L_x_121:
[----:B------:R-:W-:-:S07]  /*0990*/  FADD.FTZ R0, R0, R3 ;  /* 0x0000000300007221 */ /* 0x000fce0000010000 */
.L_x_129:
[----:B------:R-:W-:Y:S05]  /*09a0*/  BSYNC.RECONVERGENT B1 ;  /* 0x0000000000017941 */ /* 0x000fea0003800200 */
.L_x_119:
[----:B------:R-:W-:-:S04]  /*09b0*/  IMAD.MOV.U32 R3, RZ, RZ, 0x0 ;  /* 0x00000000ff037424 */ /* 0x000fc800078e00ff */
[----:B0-----:R-:W-:Y:S05]  /*09c0*/  RET.REL.NODEC R2 `(div_at_bt_for_elems) ;  /* 0xfffffff4028c7950 */ /* 0x001fea0003c3ffff */
.L_x_130:
        /* <DEDUP_REMOVED lines=11> */
.L_x_206:


//--------------------- .text.div_a_bt_for_elems  --------------------------
	.section	.text.div_a_bt_for_elems,"ax",@progbits
	.align	128
        .global         div_a_bt_for_elems
        .type           div_a_bt_for_elems,@function
        .size           div_a_bt_for_elems,(.L_x_207 - div_a_bt_for_elems)
        .other          div_a_bt_for_elems,@"STO_CUDA_ENTRY STV_DEFAULT"
div_a_bt_for_elems:
.text.div_a_bt_for_elems:
        /* <DEDUP_REMOVED lines=21> */
[----:B------:R-:W-:Y:S01]  /*0150*/  IMAD R7, R3, UR6, RZ ;  /* 0x0000000603077c24 */ /* 0x000fe2000f8e02ff */
[----:B0-----:R-:W-:-:S04]  /*0160*/  LEA R8, P0, R6, UR14, 0x2 ;  /* 0x0000000e06087c11 */ /* 0x001fc8000f8010ff */
[----:B------:R-:W-:Y:S01]  /*0170*/  LEA.HI.X R9, R6, UR15, R5, 0x2, P0 ;  /* 0x0000000f06097c11 */ /* 0x000fe200080f1405 */
[----:B------:R-:W-:Y:S02]  /*0180*/  IMAD.MOV.U32 R5, RZ, RZ, RZ ;  /* 0x000000ffff057224 */ /* 0x000fe400078e00ff */
[C---:B------:R-:W-:Y:S02]  /*0190*/  IMAD R7, R2.reuse, UR7, R7 ;  /* 0x0000000702077c24 */ /* 0x040fe4000f8e0207 */
[----:B------:R-:W-:Y:S01]  /*01a0*/  IMAD.WIDE.U32 R4, R2, UR6, R4 ;  /* 0x0000000602047c25 */ /* 0x000fe2000f8e0004 */
[----:B-1----:R-:W2:Y:S03]  /*01b0*/  LDG.E R3, desc[UR4][R8.64] ;  /* 0x0000000408037981 */ /* 0x002ea6000c1e1900 */
[----:B------:R-:W-:Y:S02]  /*01c0*/  IMAD.IADD R5, R5, 0x1, R7 ;  /* 0x0000000105057824 */ /* 0x000fe400078e0207 */
[----:B------:R-:W-:-:S03]  /*01d0*/  IMAD.SHL.U32 R2, R4, 0x4, RZ ;  /* 0x0000000404027824 */ /* 0x000fc600078e00ff */
[----:B------:R-:W-:Y:S02]  /*01e0*/  SHF.L.U64.HI R4, R4, 0x2, R5 ;  /* 0x0000000204047819 */ /* 0x000fe40000010205 */
[----:B------:R-:W-:-:S04]  /*01f0*/  IADD3 R6, P0, PT, R2, UR12, RZ ;  /* 0x0000000c02067c10 */ /* 0x000fc8000ff1e0ff */
[----:B------:R-:W-:-:S05]  /*0200*/  IADD3.X R7, PT, PT, R4, UR13, RZ, P0, !PT ;  /* 0x0000000d04077c10 */ /* 0x000fca00087fe4ff */
[----:B------:R-:W3:Y:S01]  /*0210*/  LDG.E R0, desc[UR4][R6.64] ;  /* 0x0000000406007981 */ /* 0x000ee2000c1e1900 */
[----:B------:R-:W-:Y:S01]  /*0220*/  BSSY.RECONVERGENT B0, `(.L_x_131) ;  /* 0x000000c000007945 */ /* 0x000fe20003800200 */
[----:B--2---:R-:W0:Y:S02]  /*0230*/  MUFU.RCP R10, R3 ;  /* 0x00000003000a7308 */ /* 0x004e240000001000 */
[----:B0-----:R-:W-:-:S06]  /*0240*/  FFMA R5, -R3, R10, 1 ;  /* 0x3f80000003057423 */ /* 0x001fcc000000010a */
[----:B---3--:R-:W0:Y:S01]  /*0250*/  FCHK P0, R0, R3 ;  /* 0x0000000300007302 */ /* 0x008e220000000000 */
[----:B------:R-:W-:-:S04]  /*0260*/  FFMA R5, R10, R5, R10 ;  /* 0x000000050a057223 */ /* 0x000fc8000000000a */
[----:B------:R-:W-:-:S04]  /*0270*/  FFMA R8, R0, R5, RZ ;  /* 0x0000000500087223 */ /* 0x000fc800000000ff */
[----:B------:R-:W-:-:S04]  /*0280*/  FFMA R9, -R3, R8, R0 ;  /* 0x0000000803097223 */ /* 0x000fc80000000100 */
[----:B------:R-:W-:Y:S01]  /*0290*/  FFMA R5, R5, R9, R8 ;  /* 0x0000000905057223 */ /* 0x000fe20000000008 */
[----:B0-----:R-:W-:Y:S06]  /*02a0*/  @!P0 BRA `(.L_x_132) ;  /* 0x00000000000c8947 */ /* 0x001fec0003800000 */
[----:B------:R-:W-:-:S07]  /*02b0*/  MOV R6, 0x2d0 ;  /* 0x000002d000067802 */ /* 0x000fce0000000f00 */
[----:B------:R-:W-:Y:S05]  /*02c0*/  CALL.REL.NOINC `($__internal_9_$__cuda_sm3x_div_rn_noftz_f32_slowpath) ;  /* 0x00000000001c7944 */ /* 0x000fea0003c00000 */
[----:B------:R-:W-:-:S07]  /*02d0*/  IMAD.MOV.U32 R5, RZ, RZ, R0 ;  /* 0x000000ffff057224 */ /* 0x000fce00078e0000 */
.L_x_132:
[----:B------:R-:W-:Y:S05]  /*02e0*/  BSYNC.RECONVERGENT B0 ;  /* 0x0000000000007941 */ /* 0x000fea0003800200 */
.L_x_131:
[----:B------:R-:W0:Y:S02]  /*02f0*/  LDCU.64 UR6, c[0x0][0x390] ;  /* 0x00007200ff0677ac */ /* 0x000e240008000a00 */
[----:B0-----:R-:W-:-:S04]  /*0300*/  IADD3 R2, P0, PT, R2, UR6, RZ ;  /* 0x0000000602027c10 */ /* 0x001fc8000ff1e0ff */
[----:B------:R-:W-:-:S05]  /*0310*/  IADD3.X R3, PT, PT, R4, UR7, RZ, P0, !PT ;  /* 0x0000000704037c10 */ /* 0x000fca00087fe4ff */
[----:B------:R-:W-:Y:S01]  /*0320*/  STG.E desc[UR4][R2.64], R5 ;  /* 0x0000000502007986 */ /* 0x000fe2000c101904 */
[----:B------:R-:W-:Y:S05]  /*0330*/  EXIT ;  /* 0x000000000000794d */ /* 0x000fea0003800000 */
        .weak           $__internal_9_$__cuda_sm3x_div_rn_noftz_f32_slowpath
        .type           $__internal_9_$__cuda_sm3x_div_rn_noftz_f32_slowpath,@function
        .size           $__internal_9_$__cuda_sm3x_div_rn_noftz_f32_slowpath,(.L_x_207 - $__internal_9_$__cuda_sm3x_div_rn_noftz_f32_slowpath)
$__internal_9_$__cuda_sm3x_div_rn_noftz_f32_slowpath:
[--C-:B------:R-:W-:Y:S01]  /*0340*/  SHF.R.U32.HI R7, RZ, 0x17, R3.reuse ;  /* 0x00000017ff077819 */ /* 0x100fe20000011603 */
[----:B------:R-:W-:Y:S01]  /*0350*/  BSSY.RECONVERGENT B1, `(.L_x_133) ;  /* 0x0000064000017945 */ /* 0x000fe20003800200 */
[--C-:B------:R-:W-:Y:S01]  /*0360*/  SHF.R.U32.HI R5, RZ, 0x17, R0.reuse ;  /* 0x00000017ff057819 */ /* 0x100fe20000011600 */
[----:B------:R-:W-:Y:S01]  /*0370*/  IMAD.MOV.U32 R8, RZ, RZ, R0 ;  /* 0x000000ffff087224 */ /* 0x000fe200078e0000 */
[----:B------:R-:W-:Y:S01]  /*0380*/  LOP3.LUT R7, R7, 0xff, RZ, 0xc0, !PT ;  /* 0x000000ff07077812 */ /* 0x000fe200078ec0ff */
[----:B------:R-:W-:Y:S01]  /*0390*/  IMAD.MOV.U32 R9, RZ, RZ, R3 ;  /* 0x000000ffff097224 */ /* 0x000fe200078e0003 */
        /* <DEDUP_REMOVED lines=30> */
.L_x_134:
        /* <DEDUP_REMOVED lines=51> */
.L_x_141:
[----:B------:R-:W-:-:S04]  /*08b0*/  LOP3.LUT R0, R0, 0x80000000, RZ, 0xc0, !PT ;  /* 0x8000000000007812 */ /* 0x000fc800078ec0ff */
[----:B------:R-:W-:Y:S01]  /*08c0*/  LOP3.LUT R0, R0, 0x7f800000, RZ, 0xfc, !PT ;  /* 0x7f80000000007812 */ /* 0x000fe200078efcff */
[----:B------:R-:W-:Y:S06]  /*08d0*/  BRA `(.L_x_142) ;  /* 0x0000000000047947 */ /* 0x000fec0003800000 */
.L_x_140:
[----:B------:R-:W-:-:S07]  /*08e0*/  IMAD R0, R5, 0x800000, R0 ;  /* 0x0080000005007824 */ /* 0x000fce00078e0200 */
.L_x_142:
[----:B------:R-:W-:Y:S05]  /*08f0*/  BSYNC.RECONVERGENT B2 ;  /* 0x0000000000027941 */ /* 0x000fea0003800200 */
.L_x_139:
[----:B------:R-:W-:Y:S05]  /*0900*/  BRA `(.L_x_143) ;  /* 0x0000000000207947 */ /* 0x000fea0003800000 */
.L_x_138:
[----:B------:R-:W-:-:S04]  /*0910*/  LOP3.LUT R0, R9, 0x80000000, R8, 0x48, !PT ;  /* 0x8000000009007812 */ /* 0x000fc800078e4808 */
[----:B------:R-:W-:Y:S01]  /*0920*/  LOP3.LUT R0, R0, 0x7f800000, RZ, 0xfc, !PT ;  /* 0x7f80000000007812 */ /* 0x000fe200078efcff */
[----:B------:R-:W-:Y:S06]  /*0930*/  BRA `(.L_x_143) ;  /* 0x0000000000147947 */ /* 0x000fec0003800000 */
.L_x_137:
[----:B------:R-:W-:Y:S01]  /*0940*/  LOP3.LUT R0, R9, 0x80000000, R8, 0x48, !PT ;  /* 0x8000000009007812 */ /* 0x000fe200078e4808 */
[----:B------:R-:W-:Y:S06]  /*0950*/  BRA `(.L_x_143) ;  /* 0x00000000000c7947 */ /* 0x000fec0003800000 */
.L_x_136:
[----:B------:R-:W0:Y:S01]  /*0960*/  MUFU.RSQ R0, -QNAN ;  /* 0xffc0000000007908 */ /* 0x000e220000001400 */
[----:B------:R-:W-:Y:S05]  /*0970*/  BRA `(.L_x_143) ;  /* 0x0000000000047947 */ /* 0x000fea0003800000 */
.L_x_135:
[----:B------:R-:W-:-:S07]  /*0980*/  FADD.FTZ R0, R0, R3 ;  /* 0x0000000300007221 */ /* 0x000fce0000010000 */
.L_x_143:
[----:B------:R-:W-:Y:S05]  /*0990*/  BSYNC.RECONVERGENT B1 ;  /* 0x0000000000017941 */ /* 0x000fea0003800200 */
.L_x_133:
[----:B------:R-:W-:-:S04]  /*09a0*/  IMAD.MOV.U32 R7, RZ, RZ, 0x0 ;  /* 0x00000000ff077424 */ /* 0x000fc800078e00ff */
[----:B0-----:R-:W-:Y:S05]  /*09b0*/  RET.REL.NODEC R6 `(div_a_bt_for_elems) ;  /* 0xfffffff406907950 */ /* 0x001fea0003c3ffff */
.L_x_144:
        /* <DEDUP_REMOVED lines=12> */
.L_x_207:


//--------------------- .text.div_at_b_for_elems  --------------------------
	.section	.text.div_at_b_for_elems,"ax",@progbits
	.align	128
        .global         div_at_b_for_elems
        .type           div_at_b_for_elems,@function
        .size           div_at_b_for_elems,(.L_x_208 - div_at_b_for_elems)
        .other          div_at_b_for_elems,@"STO_CUDA_ENTRY STV_DEFAULT"
div_at_b_for_elems:
.text.div_at_b_for_elems:
        /* <DEDUP_REMOVED lines=18> */
[----:B------:R-:W-:Y:S02]  /*0120*/  IMAD R3, R7, UR6, RZ ;  /* 0x0000000607037c24 */ /* 0x000fe4000f8e02ff */
[----:B------:R-:W-:Y:S01]  /*0130*/  IMAD.MOV.U32 R9, RZ, RZ, RZ ;  /* 0x000000ffff097224 */ /* 0x000fe200078e00ff */
[----:B------:R-:W1:Y:S01]  /*0140*/  LDCU.64 UR4, c[0x0][0x358] ;  /* 0x00006b00ff0477ac */ /* 0x000e620008000a00 */
[C---:B------:R-:W-:Y:S02]  /*0150*/  IMAD R3, R6.reuse, UR7, R3 ;  /* 0x0000000706037c24 */ /* 0x040fe4000f8e0203 */
[----:B------:R-:W-:-:S04]  /*0160*/  IMAD.WIDE.U32 R4, R6, UR6, R8 ;  /* 0x0000000606047c25 */ /* 0x000fc8000f8e0008 */
[----:B------:R-:W-:Y:S02]  /*0170*/  IMAD.IADD R3, R5, 0x1, R3 ;  /* 0x0000000105037824 */ /* 0x000fe400078e0203 */
[----:B------:R-:W-:-:S03]  /*0180*/  IMAD.SHL.U32 R2, R4, 0x4, RZ ;  /* 0x0000000404027824 */ /* 0x000fc600078e00ff */
[----:B------:R-:W-:Y:S02]  /*0190*/  SHF.L.U64.HI R4, R4, 0x2, R3 ;  /* 0x0000000204047819 */ /* 0x000fe40000010203 */
[----:B0-----:R-:W-:-:S04]  /*01a0*/  IADD3 R10, P0, PT, R2, UR14, RZ ;  /* 0x0000000e020a7c10 */ /* 0x001fc8000ff1e0ff */
[----:B------:R-:W-:Y:S01]  /*01b0*/  IADD3.X R11, PT, PT, R4, UR15, RZ, P0, !PT ;  /* 0x0000000f040b7c10 */ /* 0x000fe200087fe4ff */
[----:B------:R-:W-:-:S04]  /*01c0*/  IMAD.WIDE.U32 R6, R8, UR8, R6 ;  /* 0x0000000808067c25 */ /* 0x000fc8000f8e0006 */
[----:B-1----:R-:W2:Y:S01]  /*01d0*/  LDG.E R3, desc[UR4][R10.64] ;  /* 0x000000040a037981 */ /* 0x002ea2000c1e1900 */
[----:B------:R-:W-:Y:S01]  /*01e0*/  IMAD R9, R8, UR9, R7 ;  /* 0x0000000908097c24 */ /* 0x000fe2000f8e0207 */
[----:B------:R-:W-:-:S04]  /*01f0*/  LEA R8, P0, R6, UR12, 0x2 ;  /* 0x0000000c06087c11 */ /* 0x000fc8000f8010ff */
[----:B------:R-:W-:-:S05]  /*0200*/  LEA.HI.X R9, R6, UR13, R9, 0x2, P0 ;  /* 0x0000000d06097c11 */ /* 0x000fca00080f1409 */
        /* <DEDUP_REMOVED lines=11> */
[----:B------:R-:W-:Y:S05]  /*02c0*/  CALL.REL.NOINC `($__internal_10_$__cuda_sm3x_div_rn_noftz_f32_slowpath) ;  /* 0x00000000001c7944 */ /* 0x000fea0003c00000 */
[----:B------:R-:W-:-:S07]  /*02d0*/  IMAD.MOV.U32 R5, RZ, RZ, R0 ;  /* 0x000000ffff057224 */ /* 0x000fce00078e0000 */
.L_x_146:
[----:B------:R-:W-:Y:S05]  /*02e0*/  BSYNC.RECONVERGENT B0 ;  /* 0x0000000000007941 */ /* 0x000fea0003800200 */
.L_x_145:
[----:B------:R-:W0:Y:S02]  /*02f0*/  LDCU.64 UR6, c[0x0][0x390] ;  /* 0x00007200ff0677ac */ /* 0x000e240008000a00 */
[----:B0-----:R-:W-:-:S04]  /*0300*/  IADD3 R2, P0, PT, R2, UR6, RZ ;  /* 0x0000000602027c10 */ /* 0x001fc8000ff1e0ff */
[----:B------:R-:W-:-:S05]  /*0310*/  IADD3.X R3, PT, PT, R4, UR7, RZ, P0, !PT ;  /* 0x0000000704037c10 */ /* 0x000fca00087fe4ff */
[----:B------:R-:W-:Y:S01]  /*0320*/  STG.E desc[UR4][R2.64], R5 ;  /* 0x0000000502007986 */ /* 0x000fe2000c101904 */
[----:B------:R-:W-:Y:S05]  /*0330*/  EXIT ;  /* 0x000000000000794d */ /* 0x000fea0003800000 */
        .weak           $__internal_10_$__cuda_sm3x_div_rn_noftz_f32_slowpath
        .type           $__internal_10_$__cuda_sm3x_div_rn_noftz_f32_slowpath,@function
        .size           $__internal_10_$__cuda_sm3x_div_rn_noftz_f32_slowpath,(.L_x_208 - $__internal_10_$__cuda_sm3x_div_rn_noftz_f32_slowpath)
$__internal_10_$__cuda_sm3x_div_rn_noftz_f32_slowpath:
        /* <DEDUP_REMOVED lines=36> */
.L_x_148:
        /* <DEDUP_REMOVED lines=51> */
.L_x_155:
[----:B------:R-:W-:-:S04]  /*08b0*/  LOP3.LUT R0, R0, 0x80000000, RZ, 0xc0, !PT ;  /* 0x8000000000007812 */ /* 0x000fc800078ec0ff */
[----:B------:R-:W-:Y:S01]  /*08c0*/  LOP3.LUT R0, R0, 0x7f800000, RZ, 0xfc, !PT ;  /* 0x7f80000000007812 */ /* 0x000fe200078efcff */
[----:B------:R-:W-:Y:S06]  /*08d0*/  BRA `(.L_x_156) ;  /* 0x0000000000047947 */ /* 0x000fec0003800000 */
.L_x_154:
[----:B------:R-:W-:-:S07]  /*08e0*/  IMAD R0, R5, 0x800000, R0 ;  /* 0x0080000005007824 */ /* 0x000fce00078e0200 */
.L_x_156:
[----:B------:R-:W-:Y:S05]  /*08f0*/  BSYNC.RECONVERGENT B2 ;  /* 0x0000000000027941 */ /* 0x000fea0003800200 */
.L_x_153:
[----:B------:R-:W-:Y:S05]  /*0900*/  BRA `(.L_x_157) ;  /* 0x0000000000207947 */ /* 0x000fea0003800000 */
.L_x_152:
[----:B------:R-:W-:-:S04]  /*0910*/  LOP3.LUT R0, R9, 0x80000000, R8, 0x48, !PT ;  /* 0x8000000009007812 */ /* 0x000fc800078e4808 */
[----:B------:R-:W-:Y:S01]  /*0920*/  LOP3.LUT R0, R0, 0x7f800000, RZ, 0xfc, !PT ;  /* 0x7f80000000007812 */ /* 0x000fe200078efcff */
[----:B------:R-:W-:Y:S06]  /*0930*/  BRA `(.L_x_157) ;  /* 0x0000000000147947 */ /* 0x000fec0003800000 */
.L_x_151:
[----:B------:R-:W-:Y:S01]  /*0940*/  LOP3.LUT R0, R9, 0x80000000, R8, 0x48, !PT ;  /* 0x8000000009007812 */ /* 0x000fe200078e4808 */
[----:B------:R-:W-:Y:S06]  /*0950*/  BRA `(.L_x_157) ;  /* 0x00000000000c7947 */ /* 0x000fec0003800000 */
.L_x_150:
[----:B------:R-:W0:Y:S01]  /*0960*/  MUFU.RSQ R0, -QNAN ;  /* 0xffc0000000007908 */ /* 0x000e220000001400 */
[----:B------:R-:W-:Y:S05]  /*0970*/  BRA `(.L_x_157) ;  /* 0x0000000000047947 */ /* 0x000fea0003800000 */
.L_x_149:
[----:B------:R-:W-:-:S07]  /*0980*/  FADD.FTZ R0, R0, R3 ;  /* 0x0000000300007221 */ /* 0x000fce0000010000 */
.L_x_157:
[----:B------:R-:W-:Y:S05]  /*0990*/  BSYNC.RECONVERGENT B1 ;  /* 0x0000000000017941 */ /* 0x000fea0003800200 */
.L_x_147:
[----:B------:R-:W-:-:S04]  /*09a0*/  IMAD.MOV.U32 R7, RZ, RZ, 0x0 ;  /* 0x00000000ff077424 */ /* 0x000fc800078e00ff */
[----:B0-----:R-:W-:Y:S05]  /*09b0*/  RET.REL.NODEC R6 `(div_at_b_for_elems) ;  /* 0xfffffff406907950 */ /* 0x001fea0003c3ffff */
.L_x_158:
        /* <DEDUP_REMOVED lines=12> */
.L_x_208:


//--------------------- .text.div_a_b_for_elems   --------------------------
	.section	.text.div_a_b_for_elems,"ax",@progbits
	.align	128
        .global         div_a_b_for_elems
        .type           div_a_b_for_elems,@function
        .size           div_a_b_for_elems,(.L_x_209 - div_a_b_for_elems)
        .other          div_a_b_for_elems,@"STO_CUDA_ENTRY STV_DEFAULT"
div_a_b_for_elems:
.text.div_a_b_for_elems:
        /* <DEDUP_REMOVED lines=42> */
[----:B------:R-:W-:Y:S05]  /*02a0*/  CALL.REL.NOINC `($__internal_11_$__cuda_sm3x_div_rn_noftz_f32_slowpath) ;  /* 0x00000000001c7944 */ /* 0x000fea0003c00000 */
[----:B------:R-:W-:-:S07]  /*02b0*/  IMAD.MOV.U32 R11, RZ, RZ, R0 ;  /* 0x000000ffff0b7224 */ /* 0x000fce00078e0000 */
.L_x_160:
[----:B------:R-:W-:Y:S05]  /*02c0*/  BSYNC.RECONVERGENT B0 ;  /* 0x0000000000007941 */ /* 0x000fea0003800200 */
.L_x_159:
[----:B------:R-:W0:Y:S02]  /*02d0*/  LDCU.64 UR6, c[0x0][0x390] ;  /* 0x00007200ff0677ac */ /* 0x000e240008000a00 */
[----:B0-----:R-:W-:-:S04]  /*02e0*/  IADD3 R4, P0, PT, R4, UR6, RZ ;  /* 0x0000000604047c10 */ /* 0x001fc8000ff1e0ff */
[----:B------:R-:W-:-:S05]  /*02f0*/  IADD3.X R5, PT, PT, R2, UR7, RZ, P0, !PT ;  /* 0x0000000702057c10 */ /* 0x000fca00087fe4ff */
[----:B------:R-:W-:Y:S01]  /*0300*/  STG.E desc[UR4][R4.64], R11 ;  /* 0x0000000b04007986 */ /* 0x000fe2000c101904 */
[----:B------:R-:W-:Y:S05]  /*0310*/  EXIT ;  /* 0x000000000000794d */ /* 0x000fea0003800000 */
        .weak           $__internal_11_$__cuda_sm3x_div_rn_noftz_f32_slowpath
        .type           $__internal_11_$__cuda_sm3x_div_rn_noftz_f32_slowpath,@function
        .size           $__internal_11_$__cuda_sm3x_div_rn_noftz_f32_slowpath,(.L_x_209 - $__internal_11_$__cuda_sm3x_div_rn_noftz_f32_slowpath)
$__internal_11_$__cuda_sm3x_div_rn_noftz_f32_slowpath:
        /* <DEDUP_REMOVED lines=36> */
.L_x_162:
        /* <DEDUP_REMOVED lines=51> */
.L_x_169:
[----:B------:R-:W-:-:S04]  /*0890*/  LOP3.LUT R0, R0, 0x80000000, RZ, 0xc0, !PT ;  /* 0x8000000000007812 */ /* 0x000fc800078ec0ff */
[----:B------:R-:W-:Y:S01]  /*08a0*/  LOP3.LUT R0, R0, 0x7f800000, RZ, 0xfc, !PT ;  /* 0x7f80000000007812 */ /* 0x000fe200078efcff */
[----:B------:R-:W-:Y:S06]  /*08b0*/  BRA `(.L_x_170) ;  /* 0x0000000000047947 */ /* 0x000fec0003800000 */
.L_x_168:
[----:B------:R-:W-:-:S07]  /*08c0*/  IMAD R0, R5, 0x800000, R0 ;  /* 0x0080000005007824 */ /* 0x000fce00078e0200 */
.L_x_170:
[----:B------:R-:W-:Y:S05]  /*08d0*/  BSYNC.RECONVERGENT B2 ;  /* 0x0000000000027941 */ /* 0x000fea0003800200 */
.L_x_167:
[----:B------:R-:W-:Y:S05]  /*08e0*/  BRA `(.L_x_171) ;  /* 0x0000000000207947 */ /* 0x000fea0003800000 */
.L_x_166:
[----:B------:R-:W-:-:S04]  /*08f0*/  LOP3.LUT R0, R9, 0x80000000, R8, 0x48, !PT ;  /* 0x8000000009007812 */ /* 0x000fc800078e4808 */
[----:B------:R-:W-:Y:S01]  /*0900*/  LOP3.LUT R0, R0, 0x7f800000, RZ, 0xfc, !PT ;  /* 0x7f80000000007812 */ /* 0x000fe200078efcff */
[----:B------:R-:W-:Y:S06]  /*0910*/  BRA `(.L_x_171) ;  /* 0x0000000000147947 */ /* 0x000fec0003800000 */
.L_x_165:
[----:B------:R-:W-:Y:S01]  /*0920*/  LOP3.LUT R0, R9, 0x80000000, R8, 0x48, !PT ;  /* 0x8000000009007812 */ /* 0x000fe200078e4808 */
[----:B------:R-:W-:Y:S06]  /*0930*/  BRA `(.L_x_171) ;  /* 0x00000000000c7947 */ /* 0x000fec0003800000 */
.L_x_164:
[----:B------:R-:W0:Y:S01]  /*0940*/  MUFU.RSQ R0, -QNAN ;  /* 0xffc0000000007908 */ /* 0x000e220000001400 */
[----:B------:R-:W-:Y:S05]  /*0950*/  BRA `(.L_x_171) ;  /* 0x0000000000047947 */ /* 0x000fea0003800000 */
.L_x_163:
[----:B------:R-:W-:-:S07]  /*0960*/  FADD.FTZ R0, R0, R3 ;  /* 0x0000000300007221 */ /* 0x000fce0000010000 */
.L_x_171:
[----:B------:R-:W-:Y:S05]  /*0970*/  BSYNC.RECONVERGENT B1 ;  /* 0x0000000000017941 */ /* 0x000fea0003800200 */
.L_x_161:
[----:B------:R-:W-:-:S04]  /*0980*/  IMAD.MOV.U32 R7, RZ, RZ, 0x0 ;  /* 0x00000000ff077424 */ /* 0x000fc800078e00ff */
[----:B0-----:R-:W-:Y:S05]  /*0990*/  RET.REL.NODEC R6 `(div_a_b_for_elems) ;  /* 0xfffffff406987950 */ /* 0x001fea0003c3ffff */
.L_x_172:
        /* <DEDUP_REMOVED lines=14> */
.L_x_209:


//--------------------- .text.mul_at_bt_for_elems --------------------------
	.section	.text.mul_at_bt_for_elems,"ax",@progbits
	.align	128
        .global         mul_at_bt_for_elems
        .type           mul_at_bt_for_elems,@function
        .size           mul_at_bt_for_elems,(.L_x_232 - mul_at_bt_for_elems)
        .other          mul_at_bt_for_elems,@"STO_CUDA_ENTRY STV_DEFAULT"
mul_at_bt_for_elems:
.text.mul_at_bt_for_elems:
        /* <DEDUP_REMOVED lines=21> */
[C---:B------:R-:W-:Y:S01]  /*0150*/  IMAD.SHL.U32 R6, R4.reuse, 0x4, RZ ;  /* 0x0000000404067824 */ /* 0x040fe200078e00ff */
[----:B------:R-:W2:Y:S02]  /*0160*/  LDCU.64 UR10, c[0x0][0x390] ;  /* 0x00007200ff0a77ac */ /* 0x000ea40008000a00 */
[----:B------:R-:W-:-:S02]  /*0170*/  SHF.L.U64.HI R0, R4, 0x2, R5 ;  /* 0x0000000204007819 */ /* 0x000fc40000010205 */
[C---:B0-----:R-:W-:Y:S02]  /*0180*/  IADD3 R4, P0, PT, R6.reuse, UR12, RZ ;  /* 0x0000000c06047c10 */ /* 0x041fe4000ff1e0ff */
[----:B------:R-:W-:Y:S02]  /*0190*/  IADD3 R6, P1, PT, R6, UR14, RZ ;  /* 0x0000000e06067c10 */ /* 0x000fe4000ff3e0ff */
[C---:B------:R-:W-:Y:S02]  /*01a0*/  IADD3.X R5, PT, PT, R0.reuse, UR13, RZ, P0, !PT ;  /* 0x0000000d00057c10 */ /* 0x040fe400087fe4ff */
[----:B------:R-:W-:-:S03]  /*01b0*/  IADD3.X R7, PT, PT, R0, UR15, RZ, P1, !PT ;  /* 0x0000000f00077c10 */ /* 0x000fc60008ffe4ff */
[----:B-1----:R-:W3:Y:S04]  /*01c0*/  LDG.E R4, desc[UR4][R4.64] ;  /* 0x0000000404047981 */ /* 0x002ee8000c1e1900 */
[----:B------:R-:W3:Y:S01]  /*01d0*/  LDG.E R7, desc[UR4][R6.64] ;  /* 0x0000000406077981 */ /* 0x000ee2000c1e1900 */
[----:B------:R-:W-:Y:S02]  /*01e0*/  HFMA2 R9, -RZ, RZ, 0, 0 ;  /* 0x00000000ff097431 */ /* 0x000fe400000001ff */
[----:B------:R-:W-:-:S04]  /*01f0*/  IMAD R3, R3, UR6, RZ ;  /* 0x0000000603037c24 */ /* 0x000fc8000f8e02ff */
[C---:B------:R-:W-:Y:S02]  /*0200*/  IMAD R3, R2.reuse, UR7, R3 ;  /* 0x0000000702037c24 */ /* 0x040fe4000f8e0203 */
[----:B------:R-:W-:-:S04]  /*0210*/  IMAD.WIDE.U32 R8, R2, UR6, R8 ;  /* 0x0000000602087c25 */ /* 0x000fc8000f8e0008 */
[----:B------:R-:W-:Y:S01]  /*0220*/  IMAD.IADD R3, R9, 0x1, R3 ;  /* 0x0000000109037824 */ /* 0x000fe200078e0203 */
[----:B--2---:R-:W-:-:S04]  /*0230*/  LEA R2, P0, R8, UR10, 0x2 ;  /* 0x0000000a08027c11 */ /* 0x004fc8000f8010ff */
[----:B------:R-:W-:Y:S01]  /*0240*/  LEA.HI.X R3, R8, UR11, R3, 0x2, P0 ;  /* 0x0000000b08037c11 */ /* 0x000fe200080f1403 */
[----:B---3--:R-:W-:-:S05]  /*0250*/  FMUL R9, R4, R7 ;  /* 0x0000000704097220 */ /* 0x008fca0000400000 */
[----:B------:R-:W-:Y:S01]  /*0260*/  STG.E desc[UR4][R2.64], R9 ;  /* 0x0000000902007986 */ /* 0x000fe2000c101904 */
[----:B------:R-:W-:Y:S05]  /*0270*/  EXIT ;  /* 0x000000000000794d */ /* 0x000fea0003800000 */
.L_x_173:
        /* <DEDUP_REMOVED lines=16> */
.L_x_232:


//--------------------- .text.mul_a_bt_for_elems  --------------------------
	.section	.text.mul_a_bt_for_elems,"ax",@progbits
	.align	128
        .global         mul_a_bt_for_elems
        .type           mul_a_bt_for_elems,@function
        .size           mul_a_bt_for_elems,(.L_x_233 - mul_a_bt_for_elems)
        .other          mul_a_bt_for_elems,@"STO_CUDA_ENTRY STV_DEFAULT"
mul_a_bt_for_elems:
.text.mul_a_bt_for_elems:
        /* <DEDUP_REMOVED lines=18> */
[----:B------:R-:W-:Y:S02]  /*0120*/  IMAD.MOV.U32 R7, RZ, RZ, RZ ;  /* 0x000000ffff077224 */ /* 0x000fe400078e00ff */
[----:B------:R-:W-:Y:S01]  /*0130*/  IMAD R9, R3, UR6, RZ ;  /* 0x0000000603097c24 */ /* 0x000fe2000f8e02ff */
[----:B------:R-:W1:Y:S01]  /*0140*/  LDCU.64 UR4, c[0x0][0x358] ;  /* 0x00006b00ff0477ac */ /* 0x000e620008000a00 */
[C---:B------:R-:W-:Y:S01]  /*0150*/  IMAD.WIDE.U32 R4, R2.reuse, UR6, R6 ;  /* 0x0000000602047c25 */ /* 0x040fe2000f8e0006 */
[----:B------:R-:W2:Y:S03]  /*0160*/  LDCU.64 UR10, c[0x0][0x390] ;  /* 0x00007200ff0a77ac */ /* 0x000ea60008000a00 */
[----:B------:R-:W-:Y:S02]  /*0170*/  IMAD R7, R2, UR7, R9 ;  /* 0x0000000702077c24 */ /* 0x000fe4000f8e0209 */
[----:B------:R-:W-:-:S03]  /*0180*/  IMAD.WIDE.U32 R8, R6, UR8, R2 ;  /* 0x0000000806087c25 */ /* 0x000fc6000f8e0002 */
[----:B------:R-:W-:Y:S01]  /*0190*/  IADD3 R3, PT, PT, R5, R7, RZ ;  /* 0x0000000705037210 */ /* 0x000fe20007ffe0ff */
[----:B------:R-:W-:Y:S02]  /*01a0*/  IMAD.SHL.U32 R5, R4, 0x4, RZ ;  /* 0x0000000404057824 */ /* 0x000fe400078e00ff */
[----:B------:R-:W-:Y:S01]  /*01b0*/  IMAD R7, R6, UR9, R9 ;  /* 0x0000000906077c24 */ /* 0x000fe2000f8e0209 */
[----:B0-----:R-:W-:Y:S02]  /*01c0*/  LEA R6, P1, R8, UR14, 0x2 ;  /* 0x0000000e08067c11 */ /* 0x001fe4000f8210ff */
[----:B------:R-:W-:Y:S02]  /*01d0*/  SHF.L.U64.HI R0, R4, 0x2, R3 ;  /* 0x0000000204007819 */ /* 0x000fe40000010203 */
[----:B------:R-:W-:Y:S02]  /*01e0*/  IADD3 R2, P0, PT, R5, UR12, RZ ;  /* 0x0000000c05027c10 */ /* 0x000fe4000ff1e0ff */
[----:B------:R-:W-:-:S02]  /*01f0*/  LEA.HI.X R7, R8, UR15, R7, 0x2, P1 ;  /* 0x0000000f08077c11 */ /* 0x000fc400088f1407 */
[----:B------:R-:W-:-:S04]  /*0200*/  IADD3.X R3, PT, PT, R0, UR13, RZ, P0, !PT ;  /* 0x0000000d00037c10 */ /* 0x000fc800087fe4ff */
[----:B-1----:R-:W3:Y:S04]  /*0210*/  LDG.E R7, desc[UR4][R6.64] ;  /* 0x0000000406077981 */ /* 0x002ee8000c1e1900 */
[----:B------:R-:W3:Y:S01]  /*0220*/  LDG.E R2, desc[UR4][R2.64] ;  /* 0x0000000402027981 */ /* 0x000ee2000c1e1900 */
[----:B--2---:R-:W-:-:S04]  /*0230*/  IADD3 R4, P0, PT, R5, UR10, RZ ;  /* 0x0000000a05047c10 */ /* 0x004fc8000ff1e0ff */
[----:B------:R-:W-:Y:S01]  /*0240*/  IADD3.X R5, PT, PT, R0, UR11, RZ, P0, !PT ;  /* 0x0000000b00057c10 */ /* 0x000fe200087fe4ff */
[----:B---3--:R-:W-:-:S05]  /*0250*/  FMUL R9, R2, R7 ;  /* 0x0000000702097220 */ /* 0x008fca0000400000 */
[----:B------:R-:W-:Y:S01]  /*0260*/  STG.E desc[UR4][R4.64], R9 ;  /* 0x0000000904007986 */ /* 0x000fe2000c101904 */
[----:B------:R-:W-:Y:S05]  /*0270*/  EXIT ;  /* 0x000000000000794d */ /* 0x000fea0003800000 */
.L_x_174:
        /* <DEDUP_REMOVED lines=16> */
.L_x_233:


//--------------------- .text.mul_at_b_for_elems  --------------------------
	.section	.text.mul_at_b_for_elems,"ax",@progbits
	.align	128
        .global         mul_at_b_for_elems
        .type           mul_at_b_for_elems,@function
        .size           mul_at_b_for_elems,(.L_x_234 - mul_at_b_for_elems)
        .other          mul_at_b_for_elems,@"STO_CUDA_ENTRY STV_DEFAULT"
mul_at_b_for_elems:
.text.mul_at_b_for_elems:
        /* <DEDUP_REMOVED lines=32> */
[----:B------:R-:W-:-:S03]  /*0200*/  IADD3.X R7, PT, PT, R3, UR15, RZ, P1, !PT ;  /* 0x0000000f03077c10 */ /* 0x000fc60008ffe4ff */
[----:B-1----:R-:W3:Y:S04]  /*0210*/  LDG.E R4, desc[UR4][R4.64] ;  /* 0x0000000404047981 */ /* 0x002ee8000c1e1900 */
[----:B------:R-:W3:Y:S01]  /*0220*/  LDG.E R7, desc[UR4][R6.64] ;  /* 0x0000000406077981 */ /* 0x000ee2000c1e1900 */
[----:B--2---:R-:W-:-:S04]  /*0230*/  IADD3 R2, P0, PT, R0, UR10, RZ ;  /* 0x0000000a00027c10 */ /* 0x004fc8000ff1e0ff */
[----:B------:R-:W-:Y:S01]  /*0240*/  IADD3.X R3, PT, PT, R3, UR11, RZ, P0, !PT ;  /* 0x0000000b03037c10 */ /* 0x000fe200087fe4ff */
[----:B---3--:R-:W-:-:S05]  /*0250*/  FMUL R9, R4, R7 ;  /* 0x0000000704097220 */ /* 0x008fca0000400000 */
[----:B------:R-:W-:Y:S01]  /*0260*/  STG.E desc[UR4][R2.64], R9 ;  /* 0x0000000902007986 */ /* 0x000fe2000c101904 */
[----:B------:R-:W-:Y:S05]  /*0270*/  EXIT ;  /* 0x000000000000794d */ /* 0x000fea0003800000 */
.L_x_175:
        /* <DEDUP_REMOVED lines=16> */
.L_x_234:


//--------------------- .text.mul_a_b_for_elems   --------------------------
	.section	.text.mul_a_b_for_elems,"ax",@progbits
	.align	128
        .global         mul_a_b_for_elems
        .type           mul_a_b_for_elems,@function
        .size           mul_a_b_for_elems,(.L_x_235 - mul_a_b_for_elems)
        .other          mul_a_b_for_elems,@"STO_CUDA_ENTRY STV_DEFAULT"
mul_a_b_for_elems:
.text.mul_a_b_for_elems:
        /* <DEDUP_REMOVED lines=26> */
[C---:B0-----:R-:W-:Y:S02]  /*01a0*/  IADD3 R4, P1, PT, R6.reuse, UR10, RZ ;  /* 0x0000000a06047c10 */ /* 0x041fe4000ff3e0ff */
[----:B------:R-:W-:Y:S02]  /*01b0*/  IADD3 R2, P0, PT, R6, UR8, RZ ;  /* 0x0000000806027c10 */ /* 0x000fe4000ff1e0ff */
[C---:B------:R-:W-:Y:S02]  /*01c0*/  IADD3.X R5, PT, PT, R0.reuse, UR11, RZ, P1, !PT ;  /* 0x0000000b00057c10 */ /* 0x040fe40008ffe4ff */
[----:B------:R-:W-:Y:S01]  /*01d0*/  IADD3.X R3, PT, PT, R0, UR9, RZ, P0, !PT ;  /* 0x0000000900037c10 */ /* 0x000fe200087fe4ff */
[----:B------:R-:W0:Y:S03]  /*01e0*/  LDCU.64 UR8, c[0x0][0x390] ;  /* 0x00007200ff0877ac */ /* 0x000e260008000a00 */
[----:B-1----:R-:W2:Y:S04]  /*01f0*/  LDG.E R5, desc[UR4][R4.64] ;  /* 0x0000000404057981 */ /* 0x002ea8000c1e1900 */
[----:B------:R-:W2:Y:S01]  /*0200*/  LDG.E R2, desc[UR4][R2.64] ;  /* 0x0000000402027981 */ /* 0x000ea2000c1e1900 */
[----:B0-----:R-:W-:-:S04]  /*0210*/  IADD3 R6, P0, PT, R6, UR8, RZ ;  /* 0x0000000806067c10 */ /* 0x001fc8000ff1e0ff */
[----:B------:R-:W-:Y:S01]  /*0220*/  IADD3.X R7, PT, PT, R0, UR9, RZ, P0, !PT ;  /* 0x0000000900077c10 */ /* 0x000fe200087fe4ff */
[----:B--2---:R-:W-:-:S05]  /*0230*/  FMUL R9, R2, R5 ;  /* 0x0000000502097220 */ /* 0x004fca0000400000 */
[----:B------:R-:W-:Y:S01]  /*0240*/  STG.E desc[UR4][R6.64], R9 ;  /* 0x0000000906007986 */ /* 0x000fe2000c101904 */
[----:B------:R-:W-:Y:S05]  /*0250*/  EXIT ;  /* 0x000000000000794d */ /* 0x000fea0003800000 */
.L_x_176:
        /* <DEDUP_REMOVED lines=10> */
.L_x_235:


//--------------------- .text.mul_at_bt           --------------------------
	.section	.text.mul_at_bt,"ax",@progbits
	.align	128
        .global         mul_at_bt
        .type           mul_at_bt,@function
        .size           mul_at_bt,(.L_x_236 - mul_at_bt)
        .other          mul_at_bt,@"STO_CUDA_ENTRY STV_DEFAULT"
mul_at_bt:
.text.mul_at_bt:
[----:B------:R-:W-:Y:S01]  /*0000*/  LDC R1, c[0x0][0x37c] ;  /* 0x0000df00ff017b82 */ /* 0x000fe20000000800 */
[----:B------:R-:W0:Y:S01]  /*0010*/  S2R R11, SR_CTAID.X ;  /* 0x00000000000b7919 */ /* 0x000e220000002500 */
[----:B------:R-:W1:Y:S01]  /*0020*/  LDCU.64 UR6, c[0x0][0x3a8] ;  /* 0x00007500ff0677ac */ /* 0x000e620008000a00 */
[----:B------:R-:W-:Y:S01]  /*0030*/  HFMA2 R35, -RZ, RZ, 0, 0 ;  /* 0x00000000ff237431 */ /* 0x000fe200000001ff */
[----:B------:R-:W-:Y:S01]  /*0040*/  CS2R R8, SRZ ;  /* 0x0000000000087805 */ /* 0x000fe2000001ff00 */
[----:B------:R-:W2:Y:S01]  /*0050*/  S2R R0, SR_CTAID.Y ;  /* 0x0000000000007919 */ /* 0x000ea20000002600 */
[----:B------:R-:W0:Y:S01]  /*0060*/  LDCU UR4, c[0x0][0x360] ;  /* 0x00006c00ff0477ac */ /* 0x000e220008000800 */
[----:B------:R-:W-:Y:S01]  /*0070*/  HFMA2 R36, -RZ, RZ, 0, 0 ;  /* 0x00000000ff247431 */ /* 0x000fe200000001ff */
[----:B------:R-:W-:Y:S01]  /*0080*/  MOV R26, RZ ;  /* 0x000000ff001a7202 */ /* 0x000fe20000000f00 */
[----:B------:R-:W2:Y:S01]  /*0090*/  S2R R23, SR_TID.Y ;  /* 0x0000000000177919 */ /* 0x000ea20000002200 */
[----:B------:R-:W2:Y:S01]  /*00a0*/  LDCU UR5, c[0x0][0x364] ;  /* 0x00006c80ff0577ac */ /* 0x000ea20008000800 */
[----:B------:R-:W0:Y:S01]  /*00b0*/  S2R R34, SR_TID.X ;  /* 0x0000000000227919 */ /* 0x000e220000002100 */
[----:B------:R-:W3:Y:S01]  /*00c0*/  LDCU.64 UR8, c[0x0][0x358] ;  /* 0x00006b00ff0877ac */ /* 0x000ee20008000a00 */
[----:B-1----:R-:W-:-:S04]  /*00d0*/  UISETP.NE.U32.AND UP0, UPT, UR6, URZ, UPT ;  /* 0x000000ff0600728c */ /* 0x002fc8000bf05070 */
[----:B------:R-:W-:Y:S01]  /*00e0*/  UISETP.NE.AND.EX UP0, UPT, UR7, URZ, UPT, UP0 ;  /* 0x000000ff0700728c */ /* 0x000fe2000bf05300 */
[----:B--2---:R-:W-:Y:S02]  /*00f0*/  IMAD R3, R0, UR5, R23 ;  /* 0x0000000500037c24 */ /* 0x004fe4000f8e0217 */
[----:B0-----:R-:W-:-:S03]  /*0100*/  IMAD.WIDE.U32 R10, R11, UR4, R34 ;  /* 0x000000040b0a7c25 */ /* 0x001fc6000f8e0022 */
[----:B------:R-:W-:Y:S02]  /*0110*/  SHF.L.U32 R30, R3, 0x1, RZ ;  /* 0x00000001031e7819 */ /* 0x000fe400000006ff */
[C---:B------:R-:W-:Y:S02]  /*0120*/  SHF.L.U64.HI R0, R10.reuse, 0x1, R11 ;  /* 0x000000010a007819 */ /* 0x040fe4000001020b */
[----:B------:R-:W-:Y:S01]  /*0130*/  SHF.L.U32 R2, R10, 0x1, RZ ;  /* 0x000000010a027819 */ /* 0x000fe200000006ff */
[----:B---3--:R-:W-:Y:S06]  /*0140*/  BRA.U !UP0, `(.L_x_177) ;  /* 0x0000001108307547 */ /* 0x008fec000b800000 */
[----:B------:R-:W0:Y:S01]  /*0150*/  LDC.64 R8, c[0x0][0x3a8] ;  /* 0x0000ea00ff087b82 */ /* 0x000e220000000a00 */
[C---:B------:R-:W-:Y:S01]  /*0160*/  IMAD.WIDE.U32 R4, R3.reuse, UR6, RZ ;  /* 0x0000000603047c25 */ /* 0x040fe2000f8e00ff */
[----:B------:R-:W1:Y:S01]  /*0170*/  LDCU.128 UR12, c[0x0][0x380] ;  /* 0x00007000ff0c77ac */ /* 0x000e620008000c00 */
[C---:B------:R-:W-:Y:S02]  /*0180*/  SHF.L.U64.HI R15, R10.reuse, 0x3, R11 ;  /* 0x000000030a0f7819 */ /* 0x040fe4000001020b */
[----:B------:R-:W-:Y:S01]  /*0190*/  IMAD R12, R3, UR7, R5 ;  /* 0x00000007030c7c24 */ /* 0x000fe2000f8e0205 */
[----:B------:R-:W-:Y:S01]  /*01a0*/  SHF.L.U32 R13, R10, 0x3, RZ ;  /* 0x000000030a0d7819 */ /* 0x000fe200000006ff */
[----:B------:R-:W-:Y:S01]  /*01b0*/  UMOV UR4, 0x400 ;  /* 0x0000040000047882 */ /* 0x000fe20000000000 */
[----:B------:R-:W2:Y:S01]  /*01c0*/  LDC.64 R6, c[0x0][0x398] ;  /* 0x0000e600ff067b82 */ /* 0x000ea20000000a00 */
[----:B------:R-:W-:Y:S01]  /*01d0*/  SHF.L.U32 R3, R34, 0x2, RZ ;  /* 0x0000000222037819 */ /* 0x000fe200000006ff */
[----:B------:R-:W-:Y:S01]  /*01e0*/  UIADD3 UR5, UPT, UPT, UR4, 0x4000, URZ ;  /* 0x0000400004057890 */ /* 0x000fe2000fffe0ff */
[----:B------:R-:W-:Y:S01]  /*01f0*/  SHF.R.U32.HI R5, RZ, 0x1e, R34 ;  /* 0x0000001eff057819 */ /* 0x000fe20000011622 */
[----:B------:R-:W3:Y:S01]  /*0200*/  LDCU.64 UR16, c[0x0][0x3a8] ;  /* 0x00007500ff1077ac */ /* 0x000ee20008000a00 */
[----:B------:R-:W-:-:S02]  /*0210*/  LEA R20, P0, R4, R3, 0x3 ;  /* 0x0000000304147211 */ /* 0x000fc400078018ff */
[----:B------:R-:W-:Y:S01]  /*0220*/  MOV R36, RZ ;  /* 0x000000ff00247202 */ /* 0x000fe20000000f00 */
[----:B------:R-:W4:Y:S01]  /*0230*/  LDCU.64 UR18, c[0x0][0x398] ;  /* 0x00007300ff1277ac */ /* 0x000f220008000a00 */
[----:B------:R-:W-:Y:S02]  /*0240*/  LEA.HI.X R4, R4, R5, R12, 0x3, P0 ;  /* 0x0000000504047211 */ /* 0x000fe400000f1c0c */
[----:B------:R-:W-:Y:S01]  /*0250*/  MOV R26, RZ ;  /* 0x000000ff001a7202 */ /* 0x000fe20000000f00 */
[----:B------:R-:W0:Y:S01]  /*0260*/  LDCU.64 UR10, c[0x0][0x3a0] ;  /* 0x00007400ff0a77ac */ /* 0x000e220008000a00 */
[----:B-1----:R-:W-:Y:S01]  /*0270*/  IADD3 R20, P0, PT, R20, UR14, RZ ;  /* 0x0000000e14147c10 */ /* 0x002fe2000ff1e0ff */
[C---:B0-----:R-:W-:Y:S01]  /*0280*/  IMAD.WIDE.U32 R8, R30.reuse, UR6, R8 ;  /* 0x000000061e087c25 */ /* 0x041fe2000f8e0008 */
[----:B------:R-:W0:Y:S03]  /*0290*/  S2UR UR6, SR_CgaCtaId ;  /* 0x00000000000679c3 */ /* 0x000e260000008800 */
[----:B------:R-:W-:Y:S01]  /*02a0*/  IMAD R9, R30, UR7, R9 ;  /* 0x000000071e097c24 */ /* 0x000fe2000f8e0209 */
[----:B------:R-:W-:Y:S01]  /*02b0*/  LEA R22, P1, R8, R3, 0x2 ;  /* 0x0000000308167211 */ /* 0x000fe200078210ff */
[----:B--2---:R-:W-:-:S03]  /*02c0*/  IMAD.WIDE.U32 R10, R23, R6, RZ ;  /* 0x00000006170a7225 */ /* 0x004fc600078e00ff */
[----:B------:R-:W-:Y:S02]  /*02d0*/  LEA.HI.X R8, R8, R5, R9, 0x2, P1 ;  /* 0x0000000508087211 */ /* 0x000fe400008f1409 */
[----:B------:R-:W-:Y:S01]  /*02e0*/  IADD3 R22, P1, PT, R22, UR14, RZ ;  /* 0x0000000e16167c10 */ /* 0x000fe2000ff3e0ff */
[----:B------:R-:W-:Y:S01]  /*02f0*/  IMAD R3, R23, R7, R11 ;  /* 0x0000000717037224 */ /* 0x000fe200078e020b */
[----:B------:R-:W-:Y:S02]  /*0300*/  LEA R32, P2, R10, R13, 0x2 ;  /* 0x0000000d0a207211 */ /* 0x000fe400078410ff */
[----:B------:R-:W-:Y:S02]  /*0310*/  IADD3.X R5, PT, PT, R4, UR15, RZ, P0, !PT ;  /* 0x0000000f04057c10 */ /* 0x000fe400087fe4ff */
[----:B------:R-:W-:Y:S02]  /*0320*/  LEA.HI.X R10, R10, R15, R3, 0x2, P2 ;  /* 0x0000000f0a0a7211 */ /* 0x000fe400010f1403 */
[----:B------:R-:W-:-:S02]  /*0330*/  IADD3 R32, P2, PT, R32, UR12, RZ ;  /* 0x0000000c20207c10 */ /* 0x000fc4000ff5e0ff */
[----:B------:R-:W-:Y:S02]  /*0340*/  IADD3 R3, P0, PT, R30, 0x1, RZ ;  /* 0x000000011e037810 */ /* 0x000fe40007f1e0ff */
[----:B------:R-:W-:Y:S01]  /*0350*/  IADD3 R32, P3, PT, R32, 0x4, RZ ;  /* 0x0000000420207810 */ /* 0x000fe20007f7e0ff */
[----:B0-----:R-:W-:Y:S01]  /*0360*/  ULEA UR4, UR6, UR4, 0x18 ;  /* 0x0000000406047291 */ /* 0x001fe2000f8ec0ff */
[----:B------:R-:W-:Y:S01]  /*0370*/  IADD3.X R21, PT, PT, R8, UR15, RZ, P1, !PT ;  /* 0x0000000f08157c10 */ /* 0x000fe20008ffe4ff */
[----:B------:R-:W-:Y:S01]  /*0380*/  ULEA UR5, UR6, UR5, 0x18 ;  /* 0x0000000506057291 */ /* 0x000fe2000f8ec0ff */
[----:B------:R-:W-:Y:S02]  /*0390*/  IADD3.X R33, PT, PT, RZ, UR13, R10, P3, P2 ;  /* 0x0000000dff217c10 */ /* 0x000fe40009fe440a */
[----:B------:R-:W-:Y:S02]  /*03a0*/  CS2R R8, SRZ ;  /* 0x0000000000087805 */ /* 0x000fe4000001ff00 */
[----:B------:R-:W-:-:S02]  /*03b0*/  IADD3.X R4, PT, PT, RZ, RZ, RZ, P0, !PT ;  /* 0x000000ffff047210 */ /* 0x000fc400007fe4ff */
[C---:B------:R-:W-:Y:S01]  /*03c0*/  LEA R24, R34.reuse, UR4, 0x8 ;  /* 0x0000000422187c11 */ /* 0x040fe2000f8e40ff */
[----:B------:R-:W-:Y:S01]  /*03d0*/  UMOV UR4, URZ ;  /* 0x000000ff00047c82 */ /* 0x000fe20008000000 */
[----:B------:R-:W-:Y:S02]  /*03e0*/  LEA R28, R34, UR5, 0x9 ;  /* 0x00000005221c7c11 */ /* 0x000fe4000f8e48ff */
[----:B------:R-:W-:Y:S02]  /*03f0*/  SHF.L.U64.HI R7, R6, 0x7, R7 ;  /* 0x0000000706077819 */ /* 0x000fe40000010207 */
[C---:B------:R-:W-:Y:S02]  /*0400*/  LEA R29, R23.reuse, R24, 0x2 ;  /* 0x00000018171d7211 */ /* 0x040fe400078e10ff */
[C---:B------:R-:W-:Y:S02]  /*0410*/  LEA R28, R23.reuse, R28, 0x3 ;  /* 0x0000001c171c7211 */ /* 0x040fe400078e18ff */
[----:B------:R-:W-:Y:S01]  /*0420*/  LEA R25, R23, UR5, 0x3 ;  /* 0x0000000517197c11 */ /* 0x000fe2000f8e18ff */
[----:B---34-:R-:W-:-:S06]  /*0430*/  UMOV UR5, URZ ;  /* 0x000000ff00057c82 */ /* 0x018fcc0008000000 */
.L_x_178:
[----:B------:R-:W-:Y:S02]  /*0440*/  IADD3 R10, P2, PT, R34, UR4, RZ ;  /* 0x00000004220a7c10 */ /* 0x000fe4000ff5e0ff */
[----:B------:R-:W-:Y:S02]  /*0450*/  CS2R R14, SRZ ;  /* 0x00000000000e7805 */ /* 0x000fe4000001ff00 */
[----:B------:R-:W-:Y:S02]  /*0460*/  IADD3 R11, P0, PT, R23, UR4, RZ ;  /* 0x00000004170b7c10 */ /* 0x000fe4000ff1e0ff */
[----:B------:R-:W-:Y:S02]  /*0470*/  ISETP.GE.U32.AND P1, PT, R10, UR16, PT ;  /* 0x000000100a007c0c */ /* 0x000fe4000bf26070 */
[----:B------:R-:W-:Y:S02]  /*0480*/  IADD3.X R10, PT, PT, RZ, UR5, RZ, P2, !PT ;  /* 0x00000005ff0a7c10 */ /* 0x000fe400097fe4ff */
[----:B------:R-:W-:-:S02]  /*0490*/  IADD3.X R12, PT, PT, RZ, UR5, RZ, P0, !PT ;  /* 0x00000005ff0c7c10 */ /* 0x000fc400087fe4ff */
[----:B------:R-:W-:Y:S02]  /*04a0*/  ISETP.GE.U32.AND P5, PT, R11, UR16, PT ;  /* 0x000000100b007c0c */ /* 0x000fe4000bfa6070 */
[----:B------:R-:W-:Y:S02]  /*04b0*/  ISETP.GE.U32.AND.EX P1, PT, R10, UR17, PT, P1 ;  /* 0x000000110a007c0c */ /* 0x000fe4000bf26110 */
[----:B------:R-:W-:Y:S02]  /*04c0*/  ISETP.GE.U32.AND P0, PT, R30, UR10, PT ;  /* 0x0000000a1e007c0c */ /* 0x000fe4000bf06070 */
[----:B------:R-:W-:Y:S02]  /*04d0*/  IADD3 R11, P2, PT, R2, 0x1, RZ ;  /* 0x00000001020b7810 */ /* 0x000fe40007f5e0ff */
[----:B------:R-:W-:Y:S02]  /*04e0*/  ISETP.GE.U32.OR.EX P0, PT, RZ, UR11, P1, P0 ;  /* 0x0000000bff007c0c */ /* 0x000fe40008f06500 */
[----:B------:R-:W-:-:S02]  /*04f0*/  IADD3.X R10, PT, PT, RZ, R0, RZ, P2, !PT ;  /* 0x00000000ff0a7210 */ /* 0x000fc400017fe4ff */
[----:B------:R-:W-:Y:S02]  /*0500*/  ISETP.GE.U32.AND P2, PT, R3, UR10, PT ;  /* 0x0000000a03007c0c */ /* 0x000fe4000bf46070 */
[----:B------:R-:W-:Y:S02]  /*0510*/  ISETP.GE.U32.AND P4, PT, R11, UR18, PT ;  /* 0x000000120b007c0c */ /* 0x000fe4000bf86070 */
[----:B------:R-:W-:Y:S02]  /*0520*/  ISETP.GE.U32.AND.EX P5, PT, R12, UR17, PT, P5 ;  /* 0x000000110c007c0c */ /* 0x000fe4000bfa6150 */
[----:B------:R-:W-:Y:S02]  /*0530*/  CS2R R12, SRZ ;  /* 0x00000000000c7805 */ /* 0x000fe4000001ff00 */
[----:B------:R-:W-:Y:S02]  /*0540*/  ISETP.GE.U32.AND P3, PT, R2, UR18, PT ;  /* 0x0000001202007c0c */ /* 0x000fe4000bf66070 */
[----:B------:R-:W-:-:S02]  /*0550*/  ISETP.GE.U32.OR.EX P2, PT, R4, UR11, P1, P2 ;  /* 0x0000000b04007c0c */ /* 0x000fc40008f46520 */
[----:B------:R-:W-:Y:S02]  /*0560*/  ISETP.GE.U32.OR.EX P3, PT, R0, UR19, P5, P3 ;  /* 0x0000001300007c0c */ /* 0x000fe4000af66530 */
[----:B------:R-:W-:Y:S02]  /*0570*/  ISETP.GE.U32.OR.EX P4, PT, R10, UR19, P5, P4 ;  /* 0x000000130a007c0c */ /* 0x000fe4000af86540 */
[----:B------:R-:W-:Y:S02]  /*0580*/  @!P0 MOV R10, R20 ;  /* 0x00000014000a8202 */ /* 0x000fe40000000f00 */
[----:B------:R-:W-:-:S05]  /*0590*/  @!P0 MOV R11, R5 ;  /* 0x00000005000b8202 */ /* 0x000fca0000000f00 */
[----:B------:R0:W2:Y:S04]  /*05a0*/  @!P0 LDG.E R13, desc[UR8][R10.64] ;  /* 0x000000080a0d8981 */ /* 0x0000a8000c1e1900 */
[----:B------:R-:W3:Y:S04]  /*05b0*/  @!P3 LDG.E R12, desc[UR8][R32.64+-0x4] ;  /* 0xfffffc08200cb981 */ /* 0x000ee8000c1e1900 */
[----:B------:R1:W4:Y:S01]  /*05c0*/  @!P4 LDG.E R14, desc[UR8][R32.64] ;  /* 0x00000008200ec981 */ /* 0x000322000c1e1900 */
[----:B0-----:R-:W-:Y:S02]  /*05d0*/  @!P2 MOV R10, R22 ;  /* 0x00000016000aa202 */ /* 0x001fe40000000f00 */
[----:B------:R-:W-:-:S05]  /*05e0*/  @!P2 MOV R11, R21 ;  /* 0x00000015000ba202 */ /* 0x000fca0000000f00 */
[----:B------:R-:W5:Y:S01]  /*05f0*/  @!P2 LDG.E R15, desc[UR8][R10.64] ;  /* 0x000000080a0fa981 */ /* 0x000f62000c1e1900 */
[----:B------:R-:W-:Y:S01]  /*0600*/  UIADD3 UR4, UP0, UPT, UR4, 0x20, URZ ;  /* 0x0000002004047890 */ /* 0x000fe2000ff1e0ff */
[----:B-1----:R-:W-:Y:S02]  /*0610*/  LEA R32, P0, R6, R32, 0x7 ;  /* 0x0000002006207211 */ /* 0x002fe400078038ff */
[----:B------:R-:W-:Y:S01]  /*0620*/  IADD3 R22, P1, PT, R22, 0x80, RZ ;  /* 0x0000008016167810 */ /* 0x000fe20007f3e0ff */
[----:B------:R-:W-:Y:S01]  /*0630*/  UIADD3.X UR5, UPT, UPT, URZ, UR5, URZ, UP0, !UPT ;  /* 0x00000005ff057290 */ /* 0x000fe200087fe4ff */
[----:B------:R-:W-:Y:S01]  /*0640*/  IADD3.X R33, PT, PT, R33, R7, RZ, P0, !PT ;  /* 0x0000000721217210 */ /* 0x000fe200007fe4ff */
[----:B------:R-:W-:Y:S01]  /*0650*/  UISETP.GE.U32.AND UP0, UPT, UR4, UR16, UPT ;  /* 0x000000100400728c */ /* 0x000fe2000bf06070 */
[----:B------:R-:W-:Y:S02]  /*0660*/  IADD3 R20, P0, PT, R20, 0x80, RZ ;  /* 0x0000008014147810 */ /* 0x000fe40007f1e0ff */
[----:B------:R-:W-:Y:S01]  /*0670*/  IADD3.X R21, PT, PT, RZ, R21, RZ, P1, !PT ;  /* 0x00000015ff157210 */ /* 0x000fe20000ffe4ff */
[----:B------:R-:W-:Y:S01]  /*0680*/  UISETP.GE.U32.AND.EX UP0, UPT, UR5, UR17, UPT, UP0 ;  /* 0x000000110500728c */ /* 0x000fe2000bf06100 */
[----:B------:R-:W-:Y:S01]  /*0690*/  IADD3.X R5, PT, PT, RZ, R5, RZ, P0, !PT ;  /* 0x00000005ff057210 */ /* 0x000fe200007fe4ff */
[----:B---3--:R-:W-:Y:S04]  /*06a0*/  STS [R29], R12 ;  /* 0x0000000c1d007388 */ /* 0x008fe80000000800 */
[----:B----4-:R-:W-:Y:S04]  /*06b0*/  STS [R29+0x80], R14 ;  /* 0x0000800e1d007388 */ /* 0x010fe80000000800 */
[----:B--2---:R-:W-:Y:S04]  /*06c0*/  STS [R28], R13 ;  /* 0x0000000d1c007388 */ /* 0x004fe80000000800 */
[----:B-----5:R-:W-:Y:S01]  /*06d0*/  STS [R28+0x4], R15 ;  /* 0x0000040f1c007388 */ /* 0x020fe20000000800 */
[----:B------:R-:W-:Y:S06]  /*06e0*/  BAR.SYNC.DEFER_BLOCKING 0x0 ;  /* 0x0000000000007b1d */ /* 0x000fec0000010000 */
[----:B------:R-:W-:Y:S04]  /*06f0*/  LDS.64 R10, [R25] ;  /* 0x00000000190a7984 */ /* 0x000fe80000000a00 */
[----:B------:R-:W0:Y:S04]  /*0700*/  LDS.128 R12, [R24] ;  /* 0x00000000180c7984 */ /* 0x000e280000000c00 */
[----:B------:R-:W1:Y:S01]  /*0710*/  LDS.128 R16, [R24+0x80] ;  /* 0x0000800018107984 */ /* 0x000e620000000c00 */
[C---:B0-----:R-:W-:Y:S01]  /*0720*/  FFMA R27, R12.reuse, R10, R8 ;  /* 0x0000000a0c1b7223 */ /* 0x041fe20000000008 */
[----:B------:R-:W-:-:S02]  /*0730*/  FFMA R37, R12, R11, R9 ;  /* 0x0000000b0c257223 */ /* 0x000fc40000000009 */
[----:B------:R-:W0:Y:S01]  /*0740*/  LDS.64 R8, [R25+0x200] ;  /* 0x0002000019087984 */ /* 0x000e220000000a00 */
[C---:B-1----:R-:W-:Y:S01]  /*0750*/  FFMA R12, R16.reuse, R10, R26 ;  /* 0x0000000a100c7223 */ /* 0x042fe2000000001a */
[----:B------:R-:W-:Y:S02]  /*0760*/  FFMA R16, R16, R11, R36 ;  /* 0x0000000b10107223 */ /* 0x000fe40000000024 */
[----:B------:R-:W1:Y:S01]  /*0770*/  LDS.64 R10, [R25+0x400] ;  /* 0x00040000190a7984 */ /* 0x000e620000000a00 */
[C---:B0-----:R-:W-:Y:S01]  /*0780*/  FFMA R36, R8.reuse, R13, R27 ;  /* 0x0000000d08247223 */ /* 0x041fe2000000001b */
[----:B------:R-:W-:Y:S02]  /*0790*/  FFMA R37, R13, R9, R37 ;  /* 0x000000090d257223 */ /* 0x000fe40000000025 */
[----:B------:R-:W0:Y:S01]  /*07a0*/  LDS.64 R26, [R25+0x600] ;  /* 0x00060000191a7984 */ /* 0x000e220000000a00 */
[----:B------:R-:W-:Y:S01]  /*07b0*/  FFMA R13, R8, R17, R12 ;  /* 0x00000011080d7223 */ /* 0x000fe2000000000c */
[----:B------:R-:W-:Y:S01]  /*07c0*/  FFMA R9, R17, R9, R16 ;  /* 0x0000000911097223 */ /* 0x000fe20000000010 */
[----:B-1----:R-:W-:Y:S01]  /*07d0*/  FFMA R17, R10, R14, R36 ;  /* 0x0000000e0a117223 */ /* 0x002fe20000000024 */
[-C--:B------:R-:W-:Y:S01]  /*07e0*/  FFMA R16, R14, R11.reuse, R37 ;  /* 0x0000000b0e107223 */ /* 0x080fe20000000025 */
[----:B------:R-:W-:Y:S01]  /*07f0*/  FFMA R36, R10, R18, R13 ;  /* 0x000000120a247223 */ /* 0x000fe2000000000d */
[----:B------:R-:W-:Y:S01]  /*0800*/  FFMA R37, R18, R11, R9 ;  /* 0x0000000b12257223 */ /* 0x000fe20000000009 */
[----:B------:R-:W-:Y:S04]  /*0810*/  LDS.64 R12, [R25+0x800] ;  /* 0x00080000190c7984 */ /* 0x000fe80000000a00 */
[----:B------:R-:W1:Y:S01]  /*0820*/  LDS.128 R8, [R24+0x10] ;  /* 0x0000100018087984 */ /* 0x000e620000000c00 */
[C---:B0-----:R-:W-:Y:S01]  /*0830*/  FFMA R14, R26.reuse, R15, R17 ;  /* 0x0000000f1a0e7223 */ /* 0x041fe20000000011 */
[----:B------:R-:W-:Y:S01]  /*0840*/  FFMA R15, R15, R27, R16 ;  /* 0x0000001b0f0f7223 */ /* 0x000fe20000000010 */
[----:B------:R-:W-:Y:S01]  /*0850*/  FFMA R36, R26, R19, R36 ;  /* 0x000000131a247223 */ /* 0x000fe20000000024 */
[----:B------:R-:W-:-:S02]  /*0860*/  FFMA R37, R19, R27, R37 ;  /* 0x0000001b13257223 */ /* 0x000fc40000000025 */
[----:B------:R-:W0:Y:S01]  /*0870*/  LDS.128 R16, [R24+0x90] ;  /* 0x0000900018107984 */ /* 0x000e220000000c00 */
[CC--:B-1----:R-:W-:Y:S01]  /*0880*/  FFMA R26, R8.reuse, R12.reuse, R14 ;  /* 0x0000000c081a7223 */ /* 0x0c2fe2000000000e */
[-C--:B------:R-:W-:Y:S02]  /*0890*/  FFMA R27, R8, R13.reuse, R15 ;  /* 0x0000000d081b7223 */ /* 0x080fe4000000000f */
[----:B------:R-:W1:Y:S01]  /*08a0*/  LDS.64 R14, [R25+0xa00] ;  /* 0x000a0000190e7984 */ /* 0x000e620000000a00 */
[C---:B0-----:R-:W-:Y:S01]  /*08b0*/  FFMA R8, R16.reuse, R12, R36 ;  /* 0x0000000c10087223 */ /* 0x041fe20000000024 */
[----:B------:R-:W-:Y:S02]  /*08c0*/  FFMA R16, R16, R13, R37 ;  /* 0x0000000d10107223 */ /* 0x000fe40000000025 */
[----:B------:R-:W0:Y:S01]  /*08d0*/  LDS.64 R12, [R25+0xc00] ;  /* 0x000c0000190c7984 */ /* 0x000e220000000a00 */
[C---:B-1----:R-:W-:Y:S01]  /*08e0*/  FFMA R37, R14.reuse, R9, R26 ;  /* 0x000000090e257223 */ /* 0x042fe2000000001a */
[----:B------:R-:W-:Y:S01]  /*08f0*/  FFMA R9, R9, R15, R27 ;  /* 0x0000000f09097223 */ /* 0x000fe2000000001b */
[----:B------:R-:W-:Y:S01]  /*0900*/  FFMA R8, R14, R17, R8 ;  /* 0x000000110e087223 */ /* 0x000fe20000000008 */
[----:B------:R-:W1:Y:S01]  /*0910*/  LDS.64 R26, [R25+0xe00] ;  /* 0x000e0000191a7984 */ /* 0x000e620000000a00 */
[----:B------:R-:W-:-:S02]  /*0920*/  FFMA R15, R17, R15, R16 ;  /* 0x0000000f110f7223 */ /* 0x000fc40000000010 */
[C---:B0-----:R-:W-:Y:S01]  /*0930*/  FFMA R17, R12.reuse, R18, R8 ;  /* 0x000000120c117223 */ /* 0x041fe20000000008 */
[----:B------:R-:W-:Y:S01]  /*0940*/  FFMA R36, R12, R10, R37 ;  /* 0x0000000a0c247223 */ /* 0x000fe20000000025 */
[-C--:B------:R-:W-:Y:S01]  /*0950*/  FFMA R16, R10, R13.reuse, R9 ;  /* 0x0000000d0a107223 */ /* 0x080fe20000000009 */
[----:B------:R-:W-:Y:S01]  /*0960*/  FFMA R18, R18, R13, R15 ;  /* 0x0000000d12127223 */ /* 0x000fe2000000000f */
[----:B------:R-:W-:Y:S04]  /*0970*/  LDS.64 R8, [R25+0x1000] ;  /* 0x0010000019087984 */ /* 0x000fe80000000a00 */
[----:B------:R-:W0:Y:S01]  /*0980*/  LDS.128 R12, [R24+0x20] ;  /* 0x00002000180c7984 */ /* 0x000e220000000c00 */
[C---:B-1----:R-:W-:Y:S01]  /*0990*/  FFMA R10, R26.reuse, R11, R36 ;  /* 0x0000000b1a0a7223 */ /* 0x042fe20000000024 */
[----:B------:R-:W-:Y:S01]  /*09a0*/  FFMA R11, R11, R27, R16 ;  /* 0x0000001b0b0b7223 */ /* 0x000fe20000000010 */
[----:B------:R-:W-:Y:S01]  /*09b0*/  FFMA R26, R26, R19, R17 ;  /* 0x000000131a1a7223 */ /* 0x000fe20000000011 */
[----:B------:R-:W-:-:S02]  /*09c0*/  FFMA R36, R19, R27, R18 ;  /* 0x0000001b13247223 */ /* 0x000fc40000000012 */
[----:B------:R-:W1:Y:S01]  /*09d0*/  LDS.128 R16, [R24+0xa0] ;  /* 0x0000a00018107984 */ /* 0x000e620000000c00 */
[CC--:B0-----:R-:W-:Y:S01]  /*09e0*/  FFMA R27, R12.reuse, R8.reuse, R10 ;  /* 0x000000080c1b7223 */ /* 0x0c1fe2000000000a */
[-C--:B------:R-:W-:Y:S02]  /*09f0*/  FFMA R12, R12, R9.reuse, R11 ;  /* 0x000000090c0c7223 */ /* 0x080fe4000000000b */
[----:B------:R-:W0:Y:S01]  /*0a00*/  LDS.64 R10, [R25+0x1200] ;  /* 0x00120000190a7984 */ /* 0x000e220000000a00 */
[C---:B-1----:R-:W-:Y:S01]  /*0a10*/  FFMA R26, R16.reuse, R8, R26 ;  /* 0x00000008101a7223 */ /* 0x042fe2000000001a */
[----:B------:R-:W-:Y:S02]  /*0a20*/  FFMA R36, R16, R9, R36 ;  /* 0x0000000910247223 */ /* 0x000fe40000000024 */
[----:B------:R-:W1:Y:S01]  /*0a30*/  LDS.64 R8, [R25+0x1400] ;  /* 0x0014000019087984 */ /* 0x000e620000000a00 */
[C---:B0-----:R-:W-:Y:S01]  /*0a40*/  FFMA R37, R10.reuse, R13, R27 ;  /* 0x0000000d0a257223 */ /* 0x041fe2000000001b */
[----:B------:R-:W-:Y:S01]  /*0a50*/  FFMA R10, R10, R17, R26 ;  /* 0x000000110a0a7223 */ /* 0x000fe2000000001a */
[-C--:B------:R-:W-:Y:S01]  /*0a60*/  FFMA R13, R13, R11.reuse, R12 ;  /* 0x0000000b0d0d7223 */ /* 0x080fe2000000000c */
[----:B------:R-:W0:Y:S01]  /*0a70*/  LDS.64 R26, [R25+0x1600] ;  /* 0x00160000191a7984 */ /* 0x000e220000000a00 */
        /* <DEDUP_REMOVED lines=66> */
[----:B------:R-:W-:-:S03]  /*0ea0*/  FFMA R15, R17, R15, R16 ;  /* 0x0000000f110f7223 */ /* 0x000fc60000000010 */
[----:B------:R-:W-:Y:S01]  /*0eb0*/  LDS.64 R16, [R25+0x3000] ;  /* 0x0030000019107984 */ /* 0x000fe20000000a00 */
[----:B0-----:R-:W-:Y:S01]  /*0ec0*/  FFMA R27, R12, R10, R37 ;  /* 0x0000000a0c1b7223 */ /* 0x001fe20000000025 */
[-C--:B------:R-:W-:Y:S01]  /*0ed0*/  FFMA R10, R10, R13.reuse, R26 ;  /* 0x0000000d0a0a7223 */ /* 0x080fe2000000001a */
[----:B------:R-:W-:Y:S01]  /*0ee0*/  FFMA R26, R12, R18, R14 ;  /* 0x000000120c1a7223 */ /* 0x000fe2000000000e */
[----:B------:R-:W-:Y:S02]  /*0ef0*/  FFMA R36, R18, R13, R15 ;  /* 0x0000000d12247223 */ /* 0x000fe4000000000f */
        /* <DEDUP_REMOVED lines=14> */
[----:B------:R-:W-:Y:S01]  /*0fe0*/  FFMA R18, R18, R9, R26 ;  /* 0x0000000912127223 */ /* 0x000fe2000000001a */
[----:B------:R-:W-:Y:S01]  /*0ff0*/  FFMA R19, R9, R19, R36 ;  /* 0x0000001309137223 */ /* 0x000fe20000000024 */
[----:B------:R-:W0:Y:S01]  /*1000*/  LDS.64 R26, [R25+0x3600] ;  /* 0x00360000191a7984 */ /* 0x000e220000000a00 */
        /* <DEDUP_REMOVED lines=21> */
[----:B------:R-:W-:Y:S01]  /*1160*/  FFMA R37, R9, R15, R37 ;  /* 0x0000000f09257223 */ /* 0x000fe20000000025 */
[C---:B0-----:R-:W-:Y:S01]  /*1170*/  FFMA R9, R12.reuse, R18, R26 ;  /* 0x000000120c097223 */ /* 0x041fe2000000001a */
[----:B------:R-:W-:Y:S01]  /*1180*/  FFMA R12, R12, R10, R27 ;  /* 0x0000000a0c0c7223 */ /* 0x000fe2000000001b */
[-C--:B------:R-:W-:Y:S01]  /*1190*/  FFMA R18, R18, R13.reuse, R8 ;  /* 0x0000000d12127223 */ /* 0x080fe20000000008 */
[----:B------:R-:W-:Y:S01]  /*11a0*/  FFMA R10, R10, R13, R37 ;  /* 0x0000000d0a0a7223 */ /* 0x000fe20000000025 */
[----:B-1----:R-:W-:-:S02]  /*11b0*/  FFMA R8, R16, R19, R9 ;  /* 0x0000001310087223 */ /* 0x002fc40000000009 */
[----:B------:R-:W-:Y:S01]  /*11c0*/  FFMA R9, R19, R17, R18 ;  /* 0x0000001113097223 */ /* 0x000fe20000000012 */
[----:B------:R-:W-:Y:S01]  /*11d0*/  FFMA R26, R16, R11, R12 ;  /* 0x0000000b101a7223 */ /* 0x000fe2000000000c */
[----:B------:R-:W-:Y:S01]  /*11e0*/  FFMA R36, R11, R17, R10 ;  /* 0x000000110b247223 */ /* 0x000fe2000000000a */
[----:B------:R-:W-:Y:S06]  /*11f0*/  BAR.SYNC.DEFER_BLOCKING 0x0 ;  /* 0x0000000000007b1d */ /* 0x000fec0000010000 */
[----:B------:R-:W-:Y:S05]  /*1200*/  BRA.U !UP0, `(.L_x_178) ;  /* 0xfffffff1088c7547 */ /* 0x000fea000b83ffff */
.L_x_177:
[----:B------:R-:W0:Y:S01]  /*1210*/  LDCU.64 UR12, c[0x0][0x3a0] ;  /* 0x00007400ff0c77ac */ /* 0x000e220008000a00 */
[----:B------:R-:W1:Y:S01]  /*1220*/  LDC.64 R6, c[0x0][0x3a0] ;  /* 0x0000e800ff067b82 */ /* 0x000e620000000a00 */
[----:B------:R-:W-:Y:S01]  /*1230*/  IADD3 R3, P0, PT, R30, 0x1, RZ ;  /* 0x000000011e037810 */ /* 0x000fe20007f1e0ff */
[----:B------:R-:W2:Y:S01]  /*1240*/  LDCU.128 UR4, c[0x0][0x390] ;  /* 0x00007200ff0477ac */ /* 0x000ea20008000c00 */
[----:B------:R-:W-:Y:S02]  /*1250*/  IADD3 R4, P4, PT, R2, 0x1, RZ ;  /* 0x0000000102047810 */ /* 0x000fe40007f9e0ff */
[----:B------:R-:W-:Y:S02]  /*1260*/  MOV R31, RZ ;  /* 0x000000ff001f7202 */ /* 0x000fe40000000f00 */
[----:B0-----:R-:W-:Y:S02]  /*1270*/  ISETP.GE.U32.AND P1, PT, R3, UR12, PT ;  /* 0x0000000c03007c0c */ /* 0x001fe4000bf26070 */
[----:B------:R-:W-:-:S02]  /*1280*/  IADD3.X R3, PT, PT, RZ, RZ, RZ, P0, !PT ;  /* 0x000000ffff037210 */ /* 0x000fc400007fe4ff */
[----:B------:R-:W-:Y:S02]  /*1290*/  ISETP.GE.U32.AND P2, PT, R30, UR12, PT ;  /* 0x0000000c1e007c0c */ /* 0x000fe4000bf46070 */
[----:B------:R-:W-:Y:S01]  /*12a0*/  ISETP.GE.U32.AND.EX P1, PT, R3, UR13, PT, P1 ;  /* 0x0000000d03007c0c */ /* 0x000fe2000bf26110 */
[----:B------:R-:W-:Y:S01]  /*12b0*/  IMAD R3, R0, UR12, RZ ;  /* 0x0000000c00037c24 */ /* 0x000fe2000f8e02ff */
[C---:B--2---:R-:W-:Y:S01]  /*12c0*/  ISETP.GE.U32.AND P3, PT, R2.reuse, UR6, PT ;  /* 0x0000000602007c0c */ /* 0x044fe2000bf66070 */
[----:B-1----:R-:W-:Y:S01]  /*12d0*/  IMAD.WIDE.U32 R6, R2, UR12, R6 ;  /* 0x0000000c02067c25 */ /* 0x002fe2000f8e0006 */
[----:B------:R-:W-:Y:S02]  /*12e0*/  ISETP.GE.U32.AND.EX P2, PT, RZ, UR13, PT, P2 ;  /* 0x0000000dff007c0c */ /* 0x000fe4000bf46120 */
[----:B------:R-:W-:Y:S01]  /*12f0*/  ISETP.GE.U32.AND P0, PT, R4, UR6, PT ;  /* 0x0000000604007c0c */ /* 0x000fe2000bf06070 */
[----:B------:R-:W-:Y:S01]  /*1300*/  IMAD.WIDE.U32 R4, R2, UR12, R30 ;  /* 0x0000000c02047c25 */ /* 0x000fe2000f8e001e */
[----:B------:R-:W-:-:S02]  /*1310*/  ISETP.GE.U32.OR.EX P6, PT, R0, UR7, P2, P3 ;  /* 0x0000000700007c0c */ /* 0x000fc400097c6530 */
[----:B------:R-:W-:Y:S01]  /*1320*/  ISETP.GE.U32.OR.EX P3, PT, R0, UR7, P1, P3 ;  /* 0x0000000700007c0c */ /* 0x000fe20008f66530 */
[----:B------:R-:W-:Y:S01]  /*1330*/  IMAD R11, R2, UR13, R3 ;  /* 0x0000000d020b7c24 */ /* 0x000fe2000f8e0203 */
[----:B------:R-:W-:Y:S02]  /*1340*/  IADD3.X R0, PT, PT, RZ, R0, RZ, P4, !PT ;  /* 0x00000000ff007210 */ /* 0x000fe400027fe4ff */
[----:B------:R-:W-:Y:S02]  /*1350*/  LEA R2, P5, R4, UR4, 0x2 ;  /* 0x0000000404027c11 */ /* 0x000fe4000f8a10ff */
[----:B------:R-:W-:Y:S02]  /*1360*/  IADD3 R3, PT, PT, R5, R11, RZ ;  /* 0x0000000b05037210 */ /* 0x000fe40007ffe0ff */
[----:B------:R-:W-:Y:S02]  /*1370*/  IADD3 R30, P4, PT, R30, R6, RZ ;  /* 0x000000061e1e7210 */ /* 0x000fe40007f9e0ff */
[----:B------:R-:W-:-:S02]  /*1380*/  ISETP.GE.U32.OR.EX P2, PT, R0, UR7, P2, P0 ;  /* 0x0000000700007c0c */ /* 0x000fc40009746500 */
[----:B------:R-:W-:Y:S02]  /*1390*/  ISETP.GE.U32.OR.EX P0, PT, R0, UR7, P1, P0 ;  /* 0x0000000700007c0c */ /* 0x000fe40008f06500 */
[----:B------:R-:W-:Y:S02]  /*13a0*/  LEA.HI.X R3, R4, UR5, R3, 0x2, P5 ;  /* 0x0000000504037c11 */ /* 0x000fe4000a8f1403 */
[----:B------:R-:W-:Y:S02]  /*13b0*/  IADD3.X R7, PT, PT, R11, R7, RZ, P4, !PT ;  /* 0x000000070b077210 */ /* 0x000fe400027fe4ff */
[C---:B------:R-:W-:Y:S01]  /*13c0*/  LEA R4, P4, R30.reuse, UR4, 0x2 ;  /* 0x000000041e047c11 */ /* 0x040fe2000f8810ff */
[----:B------:R0:W-:Y:S03]  /*13d0*/  @!P6 STG.E desc[UR8][R2.64], R8 ;  /* 0x000000080200e986 */ /* 0x0001e6000c101908 */
[----:B------:R-:W-:Y:S01]  /*13e0*/  LEA.HI.X R5, R30, UR5, R7, 0x2, P4 ;  /* 0x000000051e057c11 */ /* 0x000fe2000a0f1407 */
[----:B------:R0:W-:Y:S04]  /*13f0*/  @!P3 STG.E desc[UR8][R2.64+0x4], R9 ;  /* 0x000004090200b986 */ /* 0x0001e8000c101908 */
[----:B------:R0:W-:Y:S01]  /*1400*/  @!P2 STG.E desc[UR8][R4.64], R26 ;  /* 0x0000001a0400a986 */ /* 0x0001e2000c101908 */
[----:B------:R-:W-:Y:S05]  /*1410*/  @P0 EXIT ;  /* 0x000000000000094d */ /* 0x000fea0003800000 */
[----:B------:R-:W-:Y:S01]  /*1420*/  STG.E desc[UR8][R4.64+0x4], R36 ;  /* 0x0000042404007986 */ /* 0x000fe2000c101908 */
[----:B------:R-:W-:Y:S05]  /*1430*/  EXIT ;  /* 0x000000000000794d */ /* 0x000fea0003800000 */
.L_x_179:
        /* <DEDUP_REMOVED lines=12> */
.L_x_236:


//--------------------- .text.mul_a_bt            --------------------------
	.section	.text.mul_a_bt,"ax",@progbits
	.align	128
        .global         mul_a_bt
        .type           mul_a_bt,@function
        .size           mul_a_bt,(.L_x_237 - mul_a_bt)
        .other          mul_a_bt,@"STO_CUDA_ENTRY STV_DEFAULT"
mul_a_bt:
.text.mul_a_bt:
        /* <DEDUP_REMOVED lines=23> */
[----:B------:R-:W-:Y:S01]  /*0170*/  SHF.L.U32 R15, R34, 0x2, RZ ;  /* 0x00000002220f7819 */ /* 0x000fe200000006ff */
[----:B------:R-:W1:Y:S01]  /*0180*/  LDCU.128 UR12, c[0x0][0x380] ;  /* 0x00007000ff0c77ac */ /* 0x000e620008000c00 */
[----:B------:R-:W-:Y:S01]  /*0190*/  SHF.R.U32.HI R11, RZ, 0x1e, R34 ;  /* 0x0000001eff0b7819 */ /* 0x000fe20000011622 */
[----:B------:R-:W-:Y:S01]  /*01a0*/  IMAD R0, R13, UR7, R9 ;  /* 0x000000070d007c24 */ /* 0x000fe2000f8e0209 */
[----:B------:R-:W-:Y:S01]  /*01b0*/  LEA R10, P0, R8, R15, 0x3 ;  /* 0x0000000f080a7211 */ /* 0x000fe200078018ff */
[----:B------:R-:W-:Y:S01]  /*01c0*/  IMAD R5, R5, UR6, RZ ;  /* 0x0000000605057c24 */ /* 0x000fe2000f8e02ff */
[----:B------:R-:W-:Y:S01]  /*01d0*/  UMOV UR4, 0x400 ;  /* 0x0000040000047882 */ /* 0x000fe20000000000 */
[----:B------:R-:W-:Y:S01]  /*01e0*/  IMAD R12, R2, UR6, RZ ;  /* 0x00000006020c7c24 */ /* 0x000fe2000f8e02ff */
[----:B------:R-:W-:Y:S01]  /*01f0*/  LEA.HI.X R0, R8, R11, R0, 0x3, P0 ;  /* 0x0000000b08007211 */ /* 0x000fe200000f1c00 */
[C---:B------:R-:W-:Y:S01]  /*0200*/  IMAD R17, R4.reuse, UR7, R5 ;  /* 0x0000000704117c24 */ /* 0x040fe2000f8e0205 */
[----:B------:R-:W-:Y:S01]  /*0210*/  SHF.R.U32.HI R13, RZ, 0x1e, R27 ;  /* 0x0000001eff0d7819 */ /* 0x000fe2000001161b */
[----:B------:R-:W-:Y:S01]  /*0220*/  IMAD.WIDE.U32 R8, R4, UR6, RZ ;  /* 0x0000000604087c25 */ /* 0x000fe2000f8e00ff */
[----:B------:R-:W-:Y:S01]  /*0230*/  UIADD3 UR5, UPT, UPT, UR4, 0x4000, URZ ;  /* 0x0000400004057890 */ /* 0x000fe2000fffe0ff */
[----:B------:R-:W-:-:S02]  /*0240*/  MOV R36, RZ ;  /* 0x000000ff00247202 */ /* 0x000fc40000000f00 */
[----:B------:R-:W-:Y:S01]  /*0250*/  CS2R R24, SRZ ;  /* 0x0000000000187805 */ /* 0x000fe2000001ff00 */
[----:B------:R-:W-:Y:S01]  /*0260*/  IMAD R19, R3, UR7, R12 ;  /* 0x0000000703137c24 */ /* 0x000fe2000f8e020c */
[----:B------:R-:W-:Y:S01]  /*0270*/  IADD3 R9, PT, PT, R9, R17, RZ ;  /* 0x0000001109097210 */ /* 0x000fe20007ffe0ff */
[----:B------:R-:W2:Y:S01]  /*0280*/  LDCU.64 UR18, c[0x0][0x3a8] ;  /* 0x00007500ff1277ac */ /* 0x000ea20008000a00 */
[----:B------:R-:W3:Y:S01]  /*0290*/  LDCU.64 UR16, c[0x0][0x3a0] ;  /* 0x00007400ff1077ac */ /* 0x000ee20008000a00 */
[--C-:B0-----:R-:W-:Y:S01]  /*02a0*/  IMAD.WIDE.U32 R4, R32, UR6, R6.reuse ;  /* 0x0000000620047c25 */ /* 0x101fe2000f8e0006 */
[----:B------:R-:W0:Y:S03]  /*02b0*/  LDCU.64 UR10, c[0x0][0x398] ;  /* 0x00007300ff0a77ac */ /* 0x000e260008000a00 */
[----:B------:R-:W-:Y:S01]  /*02c0*/  IMAD.WIDE.U32 R6, R3, UR6, R6 ;  /* 0x0000000603067c25 */ /* 0x000fe2000f8e0006 */
[----:B------:R-:W4:Y:S01]  /*02d0*/  S2UR UR6, SR_CgaCtaId ;  /* 0x00000000000679c3 */ /* 0x000f220000008800 */
[----:B------:R-:W-:-:S02]  /*02e0*/  LEA R15, P0, R4, R15, 0x2 ;  /* 0x0000000f040f7211 */ /* 0x000fc400078010ff */
[----:B------:R-:W-:Y:S01]  /*02f0*/  IMAD R12, R32, UR7, R5 ;  /* 0x00000007200c7c24 */ /* 0x000fe2000f8e0205 */
[----:B------:R-:W-:Y:S02]  /*0300*/  SHF.L.U32 R5, R27, 0x2, RZ ;  /* 0x000000021b057819 */ /* 0x000fe400000006ff */
[----:B------:R-:W-:Y:S02]  /*0310*/  IADD3 R7, PT, PT, R7, R19, RZ ;  /* 0x0000001307077210 */ /* 0x000fe40007ffe0ff */
[-C--:B------:R-:W-:Y:S02]  /*0320*/  LEA R22, P1, R8, R5.reuse, 0x3 ;  /* 0x0000000508167211 */ /* 0x080fe400078218ff */
[----:B------:R-:W-:Y:S02]  /*0330*/  LEA R5, P2, R6, R5, 0x2 ;  /* 0x0000000506057211 */ /* 0x000fe400078410ff */
[----:B------:R-:W-:Y:S02]  /*0340*/  LEA.HI.X R8, R8, R13, R9, 0x3, P1 ;  /* 0x0000000d08087211 */ /* 0x000fe400008f1c09 */
[----:B------:R-:W-:-:S02]  /*0350*/  LEA.HI.X R4, R4, R11, R12, 0x2, P0 ;  /* 0x0000000b04047211 */ /* 0x000fc400000f140c */
[----:B------:R-:W-:Y:S02]  /*0360*/  LEA.HI.X R13, R6, R13, R7, 0x2, P2 ;  /* 0x0000000d060d7211 */ /* 0x000fe400010f1407 */
[----:B-1----:R-:W-:Y:S02]  /*0370*/  IADD3 R6, P0, PT, R10, UR14, RZ ;  /* 0x0000000e0a067c10 */ /* 0x002fe4000ff1e0ff */
[----:B------:R-:W-:Y:S02]  /*0380*/  IADD3 R20, P1, PT, R15, UR14, RZ ;  /* 0x0000000e0f147c10 */ /* 0x000fe4000ff3e0ff */
[----:B------:R-:W-:Y:S01]  /*0390*/  IADD3 R22, P2, PT, R22, UR12, RZ ;  /* 0x0000000c16167c10 */ /* 0x000fe2000ff5e0ff */
[----:B----4-:R-:W-:Y:S01]  /*03a0*/  ULEA UR4, UR6, UR4, 0x18 ;  /* 0x0000000406047291 */ /* 0x010fe2000f8ec0ff */
[----:B------:R-:W-:Y:S01]  /*03b0*/  IADD3.X R0, PT, PT, R0, UR15, RZ, P0, !PT ;  /* 0x0000000f00007c10 */ /* 0x000fe200087fe4ff */
[----:B------:R-:W-:Y:S01]  /*03c0*/  ULEA UR5, UR6, UR5, 0x18 ;  /* 0x0000000506057291 */ /* 0x000fe2000f8ec0ff */
[----:B------:R-:W-:-:S02]  /*03d0*/  IADD3.X R7, PT, PT, R4, UR15, RZ, P1, !PT ;  /* 0x0000000f04077c10 */ /* 0x000fc40008ffe4ff */
[----:B------:R-:W-:Y:S02]  /*03e0*/  IADD3 R26, P3, PT, R5, UR12, RZ ;  /* 0x0000000c051a7c10 */ /* 0x000fe4000ff7e0ff */
[----:B------:R-:W-:Y:S02]  /*03f0*/  IADD3 RZ, P0, PT, R3, 0x1, RZ ;  /* 0x0000000103ff7810 */ /* 0x000fe40007f1e0ff */
[----:B------:R-:W-:Y:S02]  /*0400*/  IADD3 RZ, P1, PT, R32, 0x1, RZ ;  /* 0x0000000120ff7810 */ /* 0x000fe40007f3e0ff */
[C---:B------:R-:W-:Y:S01]  /*0410*/  LEA R31, R34.reuse, UR4, 0x8 ;  /* 0x00000004221f7c11 */ /* 0x040fe2000f8e40ff */
[----:B------:R-:W-:Y:S01]  /*0420*/  UMOV UR4, URZ ;  /* 0x000000ff00047c82 */ /* 0x000fe20008000000 */
[----:B------:R-:W-:Y:S02]  /*0430*/  LEA R10, R34, UR5, 0x9 ;  /* 0x00000005220a7c11 */ /* 0x000fe4000f8e48ff */
[----:B------:R-:W-:-:S02]  /*0440*/  IADD3.X R21, PT, PT, R8, UR13, RZ, P2, !PT ;  /* 0x0000000d08157c10 */ /* 0x000fc400097fe4ff */
[----:B------:R-:W-:Y:S02]  /*0450*/  IADD3.X R23, PT, PT, R13, UR13, RZ, P3, !PT ;  /* 0x0000000d0d177c10 */ /* 0x000fe40009ffe4ff */
[----:B------:R-:W-:Y:S02]  /*0460*/  MOV R8, RZ ;  /* 0x000000ff00087202 */ /* 0x000fe40000000f00 */
[----:B------:R-:W-:Y:S02]  /*0470*/  IADD3.X R4, PT, PT, RZ, R2, RZ, P0, !PT ;  /* 0x00000002ff047210 */ /* 0x000fe400007fe4ff */
[----:B------:R-:W-:Y:S02]  /*0480*/  IADD3.X R5, PT, PT, RZ, RZ, RZ, P1, !PT ;  /* 0x000000ffff057210 */ /* 0x000fe40000ffe4ff */
[C---:B------:R-:W-:Y:S02]  /*0490*/  LEA R30, R27.reuse, R31, 0x2 ;  /* 0x0000001f1b1e7211 */ /* 0x040fe400078e10ff */
[----:B------:R-:W-:-:S02]  /*04a0*/  LEA R29, R27, R10, 0x3 ;  /* 0x0000000a1b1d7211 */ /* 0x000fc400078e18ff */
[----:B------:R-:W-:Y:S01]  /*04b0*/  LEA R28, R27, UR5, 0x3 ;  /* 0x000000051b1c7c11 */ /* 0x000fe2000f8e18ff */
[----:B0-23--:R-:W-:-:S06]  /*04c0*/  UMOV UR5, URZ ;  /* 0x000000ff00057c82 */ /* 0x00dfcc0008000000 */
.L_x_181:
[----:B------:R-:W-:Y:S02]  /*04d0*/  IADD3 R10, P0, PT, R27, UR4, RZ ;  /* 0x000000041b0a7c10 */ /* 0x000fe4000ff1e0ff */
[----:B------:R-:W-:Y:S02]  /*04e0*/  IADD3 R9, P1, PT, R34, UR4, RZ ;  /* 0x0000000422097c10 */ /* 0x000fe4000ff3e0ff */
[----:B------:R-:W-:Y:S02]  /*04f0*/  ISETP.GE.U32.AND P3, PT, R10, UR18, PT ;  /* 0x000000120a007c0c */ /* 0x000fe4000bf66070 */
[----:B------:R-:W-:Y:S02]  /*0500*/  IADD3.X R10, PT, PT, RZ, UR5, RZ, P0, !PT ;  /* 0x00000005ff0a7c10 */ /* 0x000fe400087fe4ff */
[----:B------:R-:W-:Y:S02]  /*0510*/  ISETP.GE.U32.AND P0, PT, R3, UR10, PT ;  /* 0x0000000a03007c0c */ /* 0x000fe4000bf06070 */
[----:B------:R-:W-:-:S02]  /*0520*/  ISETP.GE.U32.AND.EX P3, PT, R10, UR19, PT, P3 ;  /* 0x000000130a007c0c */ /* 0x000fc4000bf66130 */
[----:B------:R-:W-:Y:S02]  /*0530*/  IADD3 R11, PT, PT, R3, 0x1, RZ ;  /* 0x00000001030b7810 */ /* 0x000fe40007ffe0ff */
[----:B------:R-:W-:Y:S02]  /*0540*/  ISETP.GE.U32.AND P2, PT, R9, UR18, PT ;  /* 0x0000001209007c0c */ /* 0x000fe4000bf46070 */
[----:B------:R-:W-:Y:S02]  /*0550*/  ISETP.GE.U32.OR.EX P0, PT, R2, UR11, P3, P0 ;  /* 0x0000000b02007c0c */ /* 0x000fe40009f06500 */
[----:B------:R-:W-:Y:S02]  /*0560*/  IADD3.X R9, PT, PT, RZ, UR5, RZ, P1, !PT ;  /* 0x00000005ff097c10 */ /* 0x000fe40008ffe4ff */
[----:B------:R-:W-:Y:S02]  /*0570*/  ISETP.GE.U32.AND P1, PT, R11, UR10, PT ;  /* 0x0000000a0b007c0c */ /* 0x000fe4000bf26070 */
[----:B------:R-:W-:-:S02]  /*0580*/  IADD3 R10, PT, PT, R32, 0x1, RZ ;  /* 0x00000001200a7810 */ /* 0x000fc40007ffe0ff */
[----:B------:R-:W-:Y:S02]  /*0590*/  ISETP.GE.U32.OR.EX P1, PT, R4, UR11, P3, P1 ;  /* 0x0000000b04007c0c */ /* 0x000fe40009f26510 */
[----:B------:R-:W-:Y:S01]  /*05a0*/  ISETP.GE.U32.AND.EX P2, PT, R9, UR19, PT, P2 ;  /* 0x0000001309007c0c */ /* 0x000fe2000bf46120 */
[----:B------:R-:W-:Y:S01]  /*05b0*/  HFMA2 R9, -RZ, RZ, 0, 0 ;  /* 0x00000000ff097431 */ /* 0x000fe200000001ff */
[----:B------:R-:W-:Y:S02]  /*05c0*/  ISETP.GE.U32.AND P5, PT, R32, UR16, PT ;  /* 0x0000001020007c0c */ /* 0x000fe4000bfa6070 */
[----:B------:R-:W-:Y:S02]  /*05d0*/  ISETP.GE.U32.AND P4, PT, R10, UR16, PT ;  /* 0x000000100a007c0c */ /* 0x000fe4000bf86070 */
[----:B------:R-:W-:Y:S02]  /*05e0*/  ISETP.GE.U32.OR.EX P3, PT, RZ, UR17, P2, P5 ;  /* 0x00000011ff007c0c */ /* 0x000fe40009766550 */
[----:B------:R-:W-:-:S02]  /*05f0*/  MOV R37, RZ ;  /* 0x000000ff00257202 */ /* 0x000fc40000000f00 */
[----:B------:R-:W-:Y:S02]  /*0600*/  @!P0 MOV R10, R22 ;  /* 0x00000016000a8202 */ /* 0x000fe40000000f00 */
[----:B------:R-:W-:Y:S02]  /*0610*/  @!P0 MOV R11, R21 ;  /* 0x00000015000b8202 */ /* 0x000fe40000000f00 */
[----:B------:R-:W-:Y:S01]  /*0620*/  ISETP.GE.U32.OR.EX P4, PT, R5, UR17, P2, P4 ;  /* 0x0000001105007c0c */ /* 0x000fe20009786540 */
[----:B------:R-:W-:Y:S02]  /*0630*/  HFMA2 R14, -RZ, RZ, 0, 0 ;  /* 0x00000000ff0e7431 */ /* 0x000fe400000001ff */
[----:B------:R0:W2:Y:S01]  /*0640*/  @!P0 LDG.E R37, desc[UR8][R10.64] ;  /* 0x000000080a258981 */ /* 0x0000a2000c1e1900 */
[----:B------:R-:W-:Y:S02]  /*0650*/  MOV R18, RZ ;  /* 0x000000ff00127202 */ /* 0x000fe40000000f00 */
[----:B0-----:R-:W-:-:S02]  /*0660*/  @!P1 MOV R10, R26 ;  /* 0x0000001a000a9202 */ /* 0x001fc40000000f00 */
[----:B------:R-:W-:-:S05]  /*0670*/  @!P1 MOV R11, R23 ;  /* 0x00000017000b9202 */ /* 0x000fca0000000f00 */
[----:B------:R0:W3:Y:S02]  /*0680*/  @!P1 LDG.E R9, desc[UR8][R10.64] ;  /* 0x000000080a099981 */ /* 0x0000e4000c1e1900 */
[----:B0-----:R-:W-:Y:S02]  /*0690*/  @!P3 MOV R10, R6 ;  /* 0x00000006000ab202 */ /* 0x001fe40000000f00 */
[----:B------:R-:W-:-:S05]  /*06a0*/  @!P3 MOV R11, R0 ;  /* 0x00000000000bb202 */ /* 0x000fca0000000f00 */
[----:B------:R0:W4:Y:S02]  /*06b0*/  @!P3 LDG.E R14, desc[UR8][R10.64] ;  /* 0x000000080a0eb981 */ /* 0x000124000c1e1900 */
[----:B0-----:R-:W-:Y:S02]  /*06c0*/  @!P4 MOV R10, R20 ;  /* 0x00000014000ac202 */ /* 0x001fe40000000f00 */
[----:B------:R-:W-:-:S05]  /*06d0*/  @!P4 MOV R11, R7 ;  /* 0x00000007000bc202 */ /* 0x000fca0000000f00 */
[----:B------:R-:W5:Y:S01]  /*06e0*/  @!P4 LDG.E R18, desc[UR8][R10.64] ;  /* 0x000000080a12c981 */ /* 0x000f62000c1e1900 */
[----:B------:R-:W-:Y:S01]  /*06f0*/  UIADD3 UR4, UP0, UPT, UR4, 0x20, URZ ;  /* 0x0000002004047890 */ /* 0x000fe2000ff1e0ff */
[----:B------:R-:W-:Y:S02]  /*0700*/  IADD3 R6, P0, PT, R6, 0x80, RZ ;  /* 0x0000008006067810 */ /* 0x000fe40007f1e0ff */
[----:B------:R-:W-:Y:S01]  /*0710*/  IADD3 R20, P1, PT, R20, 0x80, RZ ;  /* 0x0000008014147810 */ /* 0x000fe20007f3e0ff */
[----:B------:R-:W-:Y:S01]  /*0720*/  UIADD3.X UR5, UPT, UPT, URZ, UR5, URZ, UP0, !UPT ;  /* 0x00000005ff057290 */ /* 0x000fe200087fe4ff */
[----:B------:R-:W-:Y:S01]  /*0730*/  IADD3 R22, P2, PT, R22, 0x80, RZ ;  /* 0x0000008016167810 */ /* 0x000fe20007f5e0ff */
[----:B------:R-:W-:Y:S01]  /*0740*/  UISETP.GE.U32.AND UP0, UPT, UR4, UR18, UPT ;  /* 0x000000120400728c */ /* 0x000fe2000bf06070 */
[----:B------:R-:W-:Y:S02]  /*0750*/  IADD3 R26, P3, PT, R26, 0x80, RZ ;  /* 0x000000801a1a7810 */ /* 0x000fe40007f7e0ff */
[----:B------:R-:W-:Y:S01]  /*0760*/  IADD3.X R0, PT, PT, RZ, R0, RZ, P0, !PT ;  /* 0x00000000ff007210 */ /* 0x000fe200007fe4ff */
[----:B------:R-:W-:Y:S01]  /*0770*/  UISETP.GE.U32.AND.EX UP0, UPT, UR5, UR19, UPT, UP0 ;  /* 0x000000130500728c */ /* 0x000fe2000bf06100 */
[----:B------:R-:W-:-:S02]  /*0780*/  IADD3.X R7, PT, PT, RZ, R7, RZ, P1, !PT ;  /* 0x00000007ff077210 */ /* 0x000fc40000ffe4ff */
[----:B------:R-:W-:Y:S02]  /*0790*/  IADD3.X R21, PT, PT, RZ, R21, RZ, P2, !PT ;  /* 0x00000015ff157210 */ /* 0x000fe400017fe4ff */
[----:B------:R-:W-:Y:S01]  /*07a0*/  IADD3.X R23, PT, PT, RZ, R23, RZ, P3, !PT ;  /* 0x00000017ff177210 */ /* 0x000fe20001ffe4ff */
[----:B--2---:R-:W-:Y:S04]  /*07b0*/  STS [R30], R37 ;  /* 0x000000251e007388 */ /* 0x004fe80000000800 */
[----:B---3--:R-:W-:Y:S04]  /*07c0*/  STS [R30+0x80], R9 ;  /* 0x000080091e007388 */ /* 0x008fe80000000800 */
[----:B----4-:R-:W-:Y:S04]  /*07d0*/  STS [R29], R14 ;  /* 0x0000000e1d007388 */ /* 0x010fe80000000800 */
        /* <DEDUP_REMOVED lines=146> */
[----:B------:R-:W-:-:S02]  /*1100*/  FFMA R19, R9, R19, R36 ;  /* 0x0000001309137223 */ /* 0x000fc40000000024 */
        /* <DEDUP_REMOVED lines=33> */
.L_x_180:
[----:B------:R-:W0:Y:S01]  /*1320*/  LDCU.64 UR12, c[0x0][0x3a0] ;  /* 0x00007400ff0c77ac */ /* 0x000e220008000a00 */
[----:B------:R-:W1:Y:S01]  /*1330*/  LDC.64 R10, c[0x0][0x3a0] ;  /* 0x0000e800ff0a7b82 */ /* 0x000e620000000a00 */
[----:B------:R-:W-:Y:S01]  /*1340*/  IADD3 R0, P0, PT, R32, 0x1, RZ ;  /* 0x0000000120007810 */ /* 0x000fe20007f1e0ff */
[----:B------:R-:W2:Y:S01]  /*1350*/  LDCU.128 UR4, c[0x0][0x390] ;  /* 0x00007200ff0477ac */ /* 0x000ea20008000c00 */
[C---:B------:R-:W-:Y:S02]  /*1360*/  IADD3 R4, P4, PT, R3.reuse, 0x1, RZ ;  /* 0x0000000103047810 */ /* 0x040fe40007f9e0ff */
[----:B------:R-:W-:Y:S02]  /*1370*/  MOV R33, RZ ;  /* 0x000000ff00217202 */ /* 0x000fe40000000f00 */
[----:B0-----:R-:W-:Y:S01]  /*1380*/  ISETP.GE.U32.AND P1, PT, R0, UR12, PT ;  /* 0x0000000c00007c0c */ /* 0x001fe2000bf26070 */
[----:B------:R-:W-:Y:S01]  /*1390*/  IMAD.WIDE.U32 R6, R3, UR12, R32 ;  /* 0x0000000c03067c25 */ /* 0x000fe2000f8e0020 */
[----:B------:R-:W-:-:S02]  /*13a0*/  IADD3.X R0, PT, PT, RZ, RZ, RZ, P0, !PT ;  /* 0x000000ffff007210 */ /* 0x000fc400007fe4ff */
[----:B------:R-:W-:Y:S02]  /*13b0*/  ISETP.GE.U32.AND P2, PT, R32, UR12, PT ;  /* 0x0000000c20007c0c */ /* 0x000fe4000bf46070 */
[----:B------:R-:W-:Y:S01]  /*13c0*/  ISETP.GE.U32.AND.EX P1, PT, R0, UR13, PT, P1 ;  /* 0x0000000d00007c0c */ /* 0x000fe2000bf26110 */
[----:B------:R-:W-:Y:S01]  /*13d0*/  IMAD R0, R2, UR12, RZ ;  /* 0x0000000c02007c24 */ /* 0x000fe2000f8e02ff */
[C---:B--2---:R-:W-:Y:S01]  /*13e0*/  ISETP.GE.U32.AND P3, PT, R3.reuse, UR6, PT ;  /* 0x0000000603007c0c */ /* 0x044fe2000bf66070 */
[C---:B-1----:R-:W-:Y:S01]  /*13f0*/  IMAD.WIDE.U32 R10, R3.reuse, UR12, R10 ;  /* 0x0000000c030a7c25 */ /* 0x042fe2000f8e000a */
[----:B------:R-:W-:Y:S02]  /*1400*/  ISETP.GE.U32.AND.EX P2, PT, RZ, UR13, PT, P2 ;  /* 0x0000000dff007c0c */ /* 0x000fe4000bf46120 */
[----:B------:R-:W-:Y:S01]  /*1410*/  ISETP.GE.U32.AND P0, PT, R4, UR6, PT ;  /* 0x0000000604007c0c */ /* 0x000fe2000bf06070 */
[----:B------:R-:W-:Y:S01]  /*1420*/  IMAD R9, R3, UR13, R0 ;  /* 0x0000000d03097c24 */ /* 0x000fe2000f8e0200 */
[----:B------:R-:W-:-:S02]  /*1430*/  IADD3.X R0, PT, PT, RZ, R2, RZ, P4, !PT ;  /* 0x00000002ff007210 */ /* 0x000fc400027fe4ff */
[C---:B------:R-:W-:Y:S02]  /*1440*/  ISETP.GE.U32.OR.EX P6, PT, R2.reuse, UR7, P2, P3 ;  /* 0x0000000702007c0c */ /* 0x040fe400097c6530 */
[----:B------:R-:W-:Y:S02]  /*1450*/  ISETP.GE.U32.OR.EX P3, PT, R2, UR7, P1, P3 ;  /* 0x0000000702007c0c */ /* 0x000fe40008f66530 */
[----:B------:R-:W-:Y:S02]  /*1460*/  IADD3 R32, P4, PT, R32, R10, RZ ;  /* 0x0000000a20207210 */ /* 0x000fe40007f9e0ff */
[C---:B------:R-:W-:Y:S02]  /*1470*/  ISETP.GE.U32.OR.EX P2, PT, R0.reuse, UR7, P2, P0 ;  /* 0x0000000700007c0c */ /* 0x040fe40009746500 */
[----:B------:R-:W-:Y:S02]  /*1480*/  ISETP.GE.U32.OR.EX P0, PT, R0, UR7, P1, P0 ;  /* 0x0000000700007c0c */ /* 0x000fe40008f06500 */
[----:B------:R-:W-:-:S02]  /*1490*/  LEA R4, P5, R6, UR4, 0x2 ;  /* 0x0000000406047c11 */ /* 0x000fc4000f8a10ff */
[----:B------:R-:W-:Y:S02]  /*14a0*/  IADD3 R3, PT, PT, R7, R9, RZ ;  /* 0x0000000907037210 */ /* 0x000fe40007ffe0ff */
[----:B------:R-:W-:Y:S02]  /*14b0*/  IADD3.X R11, PT, PT, R9, R11, RZ, P4, !PT ;  /* 0x0000000b090b7210 */ /* 0x000fe400027fe4ff */
[----:B------:R-:W-:Y:S02]  /*14c0*/  LEA R2, P4, R32, UR4, 0x2 ;  /* 0x0000000420027c11 */ /* 0x000fe4000f8810ff */
[----:B------:R-:W-:Y:S02]  /*14d0*/  LEA.HI.X R5, R6, UR5, R3, 0x2, P5 ;  /* 0x0000000506057c11 */ /* 0x000fe4000a8f1403 */
[----:B------:R-:W-:-:S03]  /*14e0*/  LEA.HI.X R3, R32, UR5, R11, 0x2, P4 ;  /* 0x0000000520037c11 */ /* 0x000fc6000a0f140b */
[----:B------:R0:W-:Y:S04]  /*14f0*/  @!P6 STG.E desc[UR8][R4.64], R25 ;  /* 0x000000190400e986 */ /* 0x0001e8000c101908 */
[----:B------:R0:W-:Y:S04]  /*1500*/  @!P3 STG.E desc[UR8][R4.64+0x4], R8 ;  /* 0x000004080400b986 */ /* 0x0001e8000c101908 */
[----:B------:R0:W-:Y:S01]  /*1510*/  @!P2 STG.E desc[UR8][R2.64], R24 ;  /* 0x000000180200a986 */ /* 0x0001e2000c101908 */
[----:B------:R-:W-:Y:S05]  /*1520*/  @P0 EXIT ;  /* 0x000000000000094d */ /* 0x000fea0003800000 */
[----:B------:R-:W-:Y:S01]  /*1530*/  STG.E desc[UR8][R2.64+0x4], R36 ;  /* 0x0000042402007986 */ /* 0x000fe2000c101908 */
[----:B------:R-:W-:Y:S05]  /*1540*/  EXIT ;  /* 0x000000000000794d */ /* 0x000fea0003800000 */
.L_x_182:
        /* <DEDUP_REMOVED lines=11> */
.L_x_237:


//--------------------- .text.mul_at_b            --------------------------
	.section	.text.mul_at_b,"ax",@progbits
	.align	128
        .global         mul_at_b
        .type           mul_at_b,@function
        .size           mul_at_b,(.L_x_238 - mul_at_b)
        .other          mul_at_b,@"STO_CUDA_ENTRY STV_DEFAULT"
mul_at_b:
.text.mul_at_b:
[----:B------:R-:W-:Y:S01]  /*0000*/  LDC R1, c[0x0][0x37c] ;  /* 0x0000df00ff017b82 */ /* 0x000fe20000000800 */
[----:B------:R-:W0:Y:S01]  /*0010*/  S2R R7, SR_CTAID.X ;  /* 0x0000000000077919 */ /* 0x000e220000002500 */
[----:B------:R-:W1:Y:S01]  /*0020*/  LDCU.64 UR6, c[0x0][0x3a8] ;  /* 0x00007500ff0677ac */ /* 0x000e620008000a00 */
[----:B------:R-:W-:Y:S01]  /*0030*/  HFMA2 R33, -RZ, RZ, 0, 0 ;  /* 0x00000000ff217431 */ /* 0x000fe200000001ff */
[----:B------:R-:W-:Y:S01]  /*0040*/  MOV R35, RZ ;  /* 0x000000ff00237202 */ /* 0x000fe20000000f00 */
[----:B------:R-:W2:Y:S01]  /*0050*/  S2R R5, SR_CTAID.Y ;  /* 0x0000000000057919 */ /* 0x000ea20000002600 */
[----:B------:R-:W0:Y:S01]  /*0060*/  LDCU UR4, c[0x0][0x360] ;  /* 0x00006c00ff0477ac */ /* 0x000e220008000800 */
[----:B------:R-:W-:Y:S01]  /*0070*/  HFMA2 R37, -RZ, RZ, 0, 0 ;  /* 0x00000000ff257431 */ /* 0x000fe200000001ff */
[----:B------:R-:W-:Y:S01]  /*0080*/  CS2R R14, SRZ ;  /* 0x00000000000e7805 */ /* 0x000fe2000001ff00 */
        /* <DEDUP_REMOVED lines=12> */
[----:B------:R-:W0:Y:S01]  /*0150*/  LDCU.64 UR10, c[0x0][0x3a0] ;  /* 0x00007400ff0a77ac */ /* 0x000e220008000a00 */
[----:B------:R-:W1:Y:S01]  /*0160*/  S2UR UR6, SR_CgaCtaId ;  /* 0x00000000000679c3 */ /* 0x000e620000008800 */
[C---:B------:R-:W-:Y:S01]  /*0170*/  SHF.L.U32 R15, R6.reuse, 0x3, RZ ;  /* 0x00000003060f7819 */ /* 0x040fe200000006ff */
[----:B------:R-:W2:Y:S01]  /*0180*/  LDCU.64 UR12, c[0x0][0x398] ;  /* 0x00007300ff0c77ac */ /* 0x000ea20008000a00 */
[----:B------:R-:W-:Y:S02]  /*0190*/  SHF.L.U64.HI R7, R6, 0x3, R7 ;  /* 0x0000000306077819 */ /* 0x000fe40000010207 */
[----:B------:R-:W-:Y:S01]  /*01a0*/  MOV R37, RZ ;  /* 0x000000ff00257202 */ /* 0x000fe20000000f00 */
[----:B------:R-:W3:Y:S01]  /*01b0*/  LDCU.128 UR16, c[0x0][0x380] ;  /* 0x00007000ff1077ac */ /* 0x000ee20008000c00 */
[----:B------:R-:W-:Y:S01]  /*01c0*/  MOV R35, RZ ;  /* 0x000000ff00237202 */ /* 0x000fe20000000f00 */
[----:B------:R-:W-:Y:S01]  /*01d0*/  UMOV UR4, 0x400 ;  /* 0x0000040000047882 */ /* 0x000fe20000000000 */
[----:B------:R-:W4:Y:S01]  /*01e0*/  LDCU.64 UR22, c[0x0][0x3a0] ;  /* 0x00007400ff1677ac */ /* 0x000f220008000a00 */
[----:B------:R-:W-:Y:S01]  /*01f0*/  UIADD3 UR5, UPT, UPT, UR4, 0x4000, URZ ;  /* 0x0000400004057890 */ /* 0x000fe2000fffe0ff */
[C---:B0-----:R-:W-:Y:S01]  /*0200*/  IMAD.WIDE.U32 R8, R32.reuse, UR10, RZ ;  /* 0x0000000a20087c25 */ /* 0x041fe2000f8e00ff */
[----:B------:R-:W0:Y:S03]  /*0210*/  LDCU.64 UR14, c[0x0][0x3a8] ;  /* 0x00007500ff0e77ac */ /* 0x000e260008000a00 */
[----:B------:R-:W-:Y:S01]  /*0220*/  IMAD R9, R32, UR11, R9 ;  /* 0x0000000b20097c24 */ /* 0x000fe2000f8e0209 */
[----:B------:R-:W-:Y:S01]  /*0230*/  SHF.L.U32 R10, R8, 0x2, RZ ;  /* 0x00000002080a7819 */ /* 0x000fe200000006ff */
[----:B--2---:R-:W-:Y:S01]  /*0240*/  IMAD.WIDE.U32 R12, R0, UR12, RZ ;  /* 0x0000000c000c7c25 */ /* 0x004fe2000f8e00ff */
[----:B-1----:R-:W-:-:S02]  /*0250*/  ULEA UR4, UR6, UR4, 0x18 ;  /* 0x0000000406047291 */ /* 0x002fc4000f8ec0ff */
[----:B------:R-:W-:Y:S01]  /*0260*/  SHF.L.U64.HI R11, R8, 0x2, R9 ;  /* 0x00000002080b7819 */ /* 0x000fe20000010209 */
[----:B------:R-:W-:Y:S01]  /*0270*/  IMAD R2, R0, UR13, R13 ;  /* 0x0000000d00027c24 */ /* 0x000fe2000f8e020d */
[----:B------:R-:W-:Y:S01]  /*0280*/  LEA R28, P1, R12, R15, 0x2 ;  /* 0x0000000f0c1c7211 */ /* 0x000fe200078210ff */
[----:B------:R-:W-:Y:S01]  /*0290*/  ULEA UR5, UR6, UR5, 0x18 ;  /* 0x0000000506057291 */ /* 0x000fe2000f8ec0ff */
[----:B------:R-:W-:Y:S01]  /*02a0*/  CS2R R14, SRZ ;  /* 0x00000000000e7805 */ /* 0x000fe2000001ff00 */
[----:B------:R-:W-:Y:S01]  /*02b0*/  IMAD.WIDE.U32 R8, R5, 0x8, R10 ;  /* 0x0000000805087825 */ /* 0x000fe200078e000a */
[----:B---3--:R-:W-:Y:S01]  /*02c0*/  IADD3 R28, P2, PT, R28, UR16, RZ ;  /* 0x000000101c1c7c10 */ /* 0x008fe2000ff5e0ff */
[----:B------:R-:W1:Y:S01]  /*02d0*/  LDCU.64 UR20, c[0x0][0x398] ;  /* 0x00007300ff1477ac */ /* 0x000e620008000a00 */
[----:B------:R-:W-:Y:S02]  /*02e0*/  LEA.HI.X R12, R12, R7, R2, 0x2, P1 ;  /* 0x000000070c0c7211 */ /* 0x000fe400008f1402 */
[----:B------:R-:W-:Y:S01]  /*02f0*/  IADD3 R30, P0, PT, R8, UR18, RZ ;  /* 0x00000012081e7c10 */ /* 0x000fe2000ff1e0ff */
[----:B------:R-:W-:Y:S01]  /*0300*/  USHF.L.U64.HI UR6, UR12, 0x7, UR13 ;  /* 0x000000070c067899 */ /* 0x000fe2000801020d */
[----:B------:R-:W-:Y:S01]  /*0310*/  IADD3 R28, P3, PT, R28, 0x4, RZ ;  /* 0x000000041c1c7810 */ /* 0x000fe20007f7e0ff */
[----:B------:R-:W-:Y:S01]  /*0320*/  USHF.L.U64.HI UR7, UR10, 0x7, UR11 ;  /* 0x000000070a077899 */ /* 0x000fe2000801020b */
[----:B------:R-:W-:-:S02]  /*0330*/  IADD3 R30, P1, PT, R30, 0x4, RZ ;  /* 0x000000041e1e7810 */ /* 0x000fc40007f3e0ff */
[----:B------:R-:W-:Y:S01]  /*0340*/  LEA R7, R32, UR4, 0x8 ;  /* 0x0000000420077c11 */ /* 0x000fe2000f8e40ff */
[----:B------:R-:W-:Y:S01]  /*0350*/  UMOV UR4, URZ ;  /* 0x000000ff00047c82 */ /* 0x000fe20008000000 */
[C---:B------:R-:W-:Y:S01]  /*0360*/  LEA R5, R0.reuse, UR5, 0x3 ;  /* 0x0000000500057c11 */ /* 0x040fe2000f8e18ff */
[----:B------:R-:W-:Y:S01]  /*0370*/  UMOV UR5, URZ ;  /* 0x000000ff00057c82 */ /* 0x000fe20008000000 */
[----:B------:R-:W-:Y:S02]  /*0380*/  IADD3.X R31, PT, PT, RZ, UR19, R9, P1, P0 ;  /* 0x00000013ff1f7c10 */ /* 0x000fe40008fe0409 */
[----:B------:R-:W-:Y:S02]  /*0390*/  IADD3.X R29, PT, PT, RZ, UR17, R12, P3, P2 ;  /* 0x00000011ff1d7c10 */ /* 0x000fe40009fe440c */
[----:B------:R-:W-:Y:S02]  /*03a0*/  LEA R6, R0, R7, 0x2 ;  /* 0x0000000700067211 */ /* 0x000fe400078e10ff */
[----:B01--4-:R-:W-:-:S07]  /*03b0*/  LEA R2, R32, R5, 0x9 ;  /* 0x0000000520027211 */ /* 0x013fce00078e48ff */
.L_x_184:
[----:B------:R-:W-:Y:S01]  /*03c0*/  IADD3 R9, P0, PT, R0, UR4, RZ ;  /* 0x0000000400097c10 */ /* 0x000fe2000ff1e0ff */
[----:B------:R-:W-:Y:S01]  /*03d0*/  HFMA2 R36, -RZ, RZ, 0, 0 ;  /* 0x00000000ff247431 */ /* 0x000fe200000001ff */
[----:B------:R-:W-:Y:S02]  /*03e0*/  IADD3 R8, P1, PT, R32, UR4, RZ ;  /* 0x0000000420087c10 */ /* 0x000fe4000ff3e0ff */
[----:B------:R-:W-:Y:S02]  /*03f0*/  ISETP.GE.U32.AND P2, PT, R9, UR14, PT ;  /* 0x0000000e09007c0c */ /* 0x000fe4000bf46070 */
[----:B------:R-:W-:Y:S02]  /*0400*/  ISETP.GE.U32.AND P3, PT, R8, UR14, PT ;  /* 0x0000000e08007c0c */ /* 0x000fe4000bf66070 */
[----:B------:R-:W-:Y:S02]  /*0410*/  IADD3.X R9, PT, PT, RZ, UR5, RZ, P1, !PT ;  /* 0x00000005ff097c10 */ /* 0x000fe40008ffe4ff */
[----:B------:R-:W-:-:S02]  /*0420*/  IADD3 R10, P4, PT, R4, 0x1, RZ ;  /* 0x00000001040a7810 */ /* 0x000fc40007f9e0ff */
[----:B------:R-:W-:Y:S02]  /*0430*/  IADD3 R8, P6, PT, R24, 0x1, RZ ;  /* 0x0000000118087810 */ /* 0x000fe40007fde0ff */
[----:B------:R-:W-:Y:S02]  /*0440*/  IADD3.X R11, PT, PT, RZ, UR5, RZ, P0, !PT ;  /* 0x00000005ff0b7c10 */ /* 0x000fe400087fe4ff */
[----:B------:R-:W-:Y:S02]  /*0450*/  ISETP.GE.U32.AND.EX P3, PT, R9, UR15, PT, P3 ;  /* 0x0000000f09007c0c */ /* 0x000fe4000bf66130 */
[----:B------:R-:W-:Y:S02]  /*0460*/  ISETP.GE.U32.AND P0, PT, R10, UR20, PT ;  /* 0x000000140a007c0c */ /* 0x000fe4000bf06070 */
[----:B------:R-:W-:Y:S02]  /*0470*/  ISETP.GE.U32.AND P1, PT, R8, UR22, PT ;  /* 0x0000001608007c0c */ /* 0x000fe4000bf26070 */
[----:B------:R-:W-:Y:S01]  /*0480*/  ISETP.GE.U32.AND.EX P2, PT, R11, UR15, PT, P2 ;  /* 0x0000000f0b007c0c */ /* 0x000fe2000bf46120 */
[----:B------:R-:W-:Y:S01]  /*0490*/  HFMA2 R11, -RZ, RZ, 0, 0 ;  /* 0x00000000ff0b7431 */ /* 0x000fe200000001ff */
[----:B------:R-:W-:-:S02]  /*04a0*/  ISETP.GE.U32.AND P5, PT, R4, UR20, PT ;  /* 0x0000001404007c0c */ /* 0x000fc4000bfa6070 */
[----:B------:R-:W-:Y:S02]  /*04b0*/  IADD3.X R9, PT, PT, RZ, R3, RZ, P4, !PT ;  /* 0x00000003ff097210 */ /* 0x000fe400027fe4ff */
[----:B------:R-:W-:Y:S02]  /*04c0*/  ISETP.GE.U32.AND P4, PT, R24, UR22, PT ;  /* 0x0000001618007c0c */ /* 0x000fe4000bf86070 */
[----:B------:R-:W-:Y:S02]  /*04d0*/  IADD3.X R8, PT, PT, RZ, RZ, RZ, P6, !PT ;  /* 0x000000ffff087210 */ /* 0x000fe400037fe4ff */
[----:B------:R-:W-:Y:S02]  /*04e0*/  ISETP.GE.U32.OR.EX P5, PT, R3, UR21, P2, P5 ;  /* 0x0000001503007c0c */ /* 0x000fe400097a6550 */
[----:B------:R-:W-:Y:S02]  /*04f0*/  ISETP.GE.U32.OR.EX P0, PT, R9, UR21, P2, P0 ;  /* 0x0000001509007c0c */ /* 0x000fe40009706500 */
[----:B------:R-:W-:-:S02]  /*0500*/  ISETP.GE.U32.OR.EX P4, PT, RZ, UR23, P3, P4 ;  /* 0x00000017ff007c0c */ /* 0x000fc40009f86540 */
[----:B------:R-:W-:Y:S02]  /*0510*/  ISETP.GE.U32.OR.EX P1, PT, R8, UR23, P3, P1 ;  /* 0x0000001708007c0c */ /* 0x000fe40009f26510 */
[----:B------:R-:W-:Y:S02]  /*0520*/  MOV R34, RZ ;  /* 0x000000ff00227202 */ /* 0x000fe40000000f00 */
[----:B------:R-:W-:-:S04]  /*0530*/  MOV R9, RZ ;  /* 0x000000ff00097202 */ /* 0x000fc80000000f00 */
[----:B------:R-:W2:Y:S04]  /*0540*/  @!P5 LDG.E R34, desc[UR8][R28.64+-0x4] ;  /* 0xfffffc081c22d981 */ /* 0x000ea8000c1e1900 */
[----:B------:R-:W3:Y:S04]  /*0550*/  @!P0 LDG.E R36, desc[UR8][R28.64] ;  /* 0x000000081c248981 */ /* 0x000ee8000c1e1900 */
[----:B------:R-:W4:Y:S04]  /*0560*/  @!P4 LDG.E R9, desc[UR8][R30.64+-0x4] ;  /* 0xfffffc081e09c981 */ /* 0x000f28000c1e1900 */
[----:B------:R-:W5:Y:S01]  /*0570*/  @!P1 LDG.E R11, desc[UR8][R30.64] ;  /* 0x000000081e0b9981 */ /* 0x000f62000c1e1900 */
[----:B------:R-:W-:-:S04]  /*0580*/  UIADD3 UR4, UP0, UPT, UR4, 0x20, URZ ;  /* 0x0000002004047890 */ /* 0x000fc8000ff1e0ff */
[----:B------:R-:W-:Y:S02]  /*0590*/  UIADD3.X UR5, UPT, UPT, URZ, UR5, URZ, UP0, !UPT ;  /* 0x00000005ff057290 */ /* 0x000fe400087fe4ff */
[----:B------:R-:W-:-:S04]  /*05a0*/  UISETP.GE.U32.AND UP0, UPT, UR4, UR14, UPT ;  /* 0x0000000e0400728c */ /* 0x000fc8000bf06070 */
[----:B------:R-:W-:Y:S01]  /*05b0*/  UISETP.GE.U32.AND.EX UP0, UPT, UR5, UR15, UPT, UP0 ;  /* 0x0000000f0500728c */ /* 0x000fe2000bf06100 */
[----:B--2---:R-:W-:Y:S04]  /*05c0*/  STS [R6], R34 ;  /* 0x0000002206007388 */ /* 0x004fe80000000800 */
[----:B---3--:R-:W-:Y:S04]  /*05d0*/  STS [R6+0x80], R36 ;  /* 0x0000802406007388 */ /* 0x008fe80000000800 */
[----:B----4-:R-:W-:Y:S04]  /*05e0*/  STS [R2], R9 ;  /* 0x0000000902007388 */ /* 0x010fe80000000800 */
[----:B-----5:R-:W-:Y:S01]  /*05f0*/  STS [R2+0x4], R11 ;  /* 0x0000040b02007388 */ /* 0x020fe20000000800 */
[----:B------:R-:W-:Y:S06]  /*0600*/  BAR.SYNC.DEFER_BLOCKING 0x0 ;  /* 0x0000000000007b1d */ /* 0x000fec0000010000 */
[----:B------:R-:W-:Y:S04]  /*0610*/  LDS.64 R8, [R5] ;  /* 0x0000000005087984 */ /* 0x000fe80000000a00 */
[----:B------:R-:W0:Y:S04]  /*0620*/  LDS.128 R16, [R7] ;  /* 0x0000000007107984 */ /* 0x000e280000000c00 */
[----:B------:R-:W1:Y:S04]  /*0630*/  LDS.128 R20, [R7+0x80] ;  /* 0x0000800007147984 */ /* 0x000e680000000c00 */
[----:B------:R-:W2:Y:S04]  /*0640*/  LDS.64 R10, [R5+0x200] ;  /* 0x00020000050a7984 */ /* 0x000ea80000000a00 */
[----:B------:R-:W3:Y:S04]  /*0650*/  LDS.64 R12, [R5+0x400] ;  /* 0x00040000050c7984 */ /* 0x000ee80000000a00 */
[----:B------:R-:W4:Y:S01]  /*0660*/  LDS.64 R26, [R5+0x600] ;  /* 0x00060000051a7984 */ /* 0x000f220000000a00 */
[CC--:B0-----:R-:W-:Y:S01]  /*0670*/  FFMA R35, R16.reuse, R8.reuse, R35 ;  /* 0x0000000810237223 */ /* 0x0c1fe20000000023 */
[-C--:B------:R-:W-:Y:S01]  /*0680*/  FFMA R14, R16, R9.reuse, R14 ;  /* 0x00000009100e7223 */ /* 0x080fe2000000000e */
[C---:B-1----:R-:W-:Y:S01]  /*0690*/  FFMA R8, R20.reuse, R8, R37 ;  /* 0x0000000814087223 */ /* 0x042fe20000000025 */
[----:B------:R-:W-:Y:S01]  /*06a0*/  FFMA R20, R20, R9, R15 ;  /* 0x0000000914147223 */ /* 0x000fe2000000000f */
[C---:B--2---:R-:W-:Y:S01]  /*06b0*/  FFMA R35, R10.reuse, R17, R35 ;  /* 0x000000110a237223 */ /* 0x044fe20000000023 */
[----:B------:R-:W-:Y:S01]  /*06c0*/  FFMA R17, R17, R11, R14 ;  /* 0x0000000b11117223 */ /* 0x000fe2000000000e */
[----:B------:R-:W-:Y:S01]  /*06d0*/  FFMA R9, R10, R21, R8 ;  /* 0x000000150a097223 */ /* 0x000fe20000000008 */
[----:B------:R-:W-:Y:S01]  /*06e0*/  FFMA R11, R21, R11, R20 ;  /* 0x0000000b150b7223 */ /* 0x000fe20000000014 */
[----:B---3--:R-:W-:Y:S01]  /*06f0*/  FFMA R35, R12, R18, R35 ;  /* 0x000000120c237223 */ /* 0x008fe20000000023 */
[-C--:B------:R-:W-:Y:S01]  /*0700*/  FFMA R18, R18, R13.reuse, R17 ;  /* 0x0000000d12127223 */ /* 0x080fe20000000011 */
[----:B------:R-:W-:Y:S01]  /*0710*/  FFMA R20, R12, R22, R9 ;  /* 0x000000160c147223 */ /* 0x000fe20000000009 */
[----:B------:R-:W-:Y:S01]  /*0720*/  FFMA R34, R22, R13, R11 ;  /* 0x0000000d16227223 */ /* 0x000fe2000000000b */
[----:B------:R-:W-:Y:S01]  /*0730*/  LDS.64 R16, [R5+0x800] ;  /* 0x0008000005107984 */ /* 0x000fe20000000a00 */
[C---:B----4-:R-:W-:Y:S01]  /*0740*/  FFMA R35, R26.reuse, R19, R35 ;  /* 0x000000131a237223 */ /* 0x050fe20000000023 */
[----:B------:R-:W-:Y:S01]  /*0750*/  FFMA R22, R19, R27, R18 ;  /* 0x0000001b13167223 */ /* 0x000fe20000000012 */
[----:B------:R-:W-:Y:S01]  /*0760*/  FFMA R37, R26, R23, R20 ;  /* 0x000000171a257223 */ /* 0x000fe20000000014 */
[----:B------:R-:W0:Y:S01]  /*0770*/  LDS.128 R8, [R7+0x10] ;  /* 0x0000100007087984 */ /* 0x000e220000000c00 */
[----:B------:R-:W-:-:S03]  /*0780*/  FFMA R34, R23, R27, R34 ;  /* 0x0000001b17227223 */ /* 0x000fc60000000022 */
        /* <DEDUP_REMOVED lines=15> */
[----:B------:R-:W-:Y:S01]  /*0880*/  LDS.64 R8, [R5+0x1000] ;  /* 0x0010000005087984 */ /* 0x000fe20000000a00 */
[----:B------:R-:W-:Y:S01]  /*0890*/  FFMA R34, R14, R21, R13 ;  /* 0x000000150e227223 */ /* 0x000fe2000000000d */
[C---:B----4-:R-:W-:Y:S01]  /*08a0*/  FFMA R35, R26.reuse, R11, R35 ;  /* 0x0000000b1a237223 */ /* 0x050fe20000000023 */
[----:B------:R-:W-:Y:S01]  /*08b0*/  FFMA R14, R11, R27, R10 ;  /* 0x0000001b0b0e7223 */ /* 0x000fe2000000000a */
[----:B------:R-:W0:Y:S01]  /*08c0*/  LDS.128 R16, [R7+0x20] ;  /* 0x0000200007107984 */ /* 0x000e220000000c00 */
[----:B------:R-:W-:Y:S01]  /*08d0*/  FFMA R37, R26, R15, R12 ;  /* 0x0000000f1a257223 */ /* 0x000fe2000000000c */
[----:B------:R-:W-:-:S02]  /*08e0*/  FFMA R34, R15, R27, R34 ;  /* 0x0000001b0f227223 */ /* 0x000fc40000000022 */
        /* <DEDUP_REMOVED lines=61> */
[----:B----4-:R-:W-:Y:S01]  /*0cc0*/  FFMA R18, R23, R27, R20 ;  /* 0x0000001b17127223 */ /* 0x010fe20000000014 */
[C---:B------:R-:W-:Y:S01]  /*0cd0*/  FFMA R35, R26.reuse, R23, R35 ;  /* 0x000000171a237223 */ /* 0x040fe20000000023 */
        /* <DEDUP_REMOVED lines=11> */
[----:B--2---:R-:W-:-:S02]  /*0d90*/  FFMA R35, R20, R13, R35 ;  /* 0x0000000d14237223 */ /* 0x004fc40000000023 */
[----:B------:R-:W-:Y:S01]  /*0da0*/  FFMA R37, R20, R9, R16 ;  /* 0x0000000914257223 */ /* 0x000fe20000000010 */
[-C--:B------:R-:W-:Y:S01]  /*0db0*/  FFMA R13, R13, R21.reuse, R18 ;  /* 0x000000150d0d7223 */ /* 0x080fe20000000012 */
[----:B------:R-:W-:Y:S01]  /*0dc0*/  FFMA R9, R9, R21, R34 ;  /* 0x0000001509097223 */ /* 0x000fe20000000022 */
[C---:B---3--:R-:W-:Y:S01]  /*0dd0*/  FFMA R35, R22.reuse, R14, R35 ;  /* 0x0000000e16237223 */ /* 0x048fe20000000023 */
[----:B------:R-:W-:Y:S01]  /*0de0*/  FFMA R37, R22, R10, R37 ;  /* 0x0000000a16257223 */ /* 0x000fe20000000025 */
[-C--:B------:R-:W-:Y:S01]  /*0df0*/  FFMA R14, R14, R23.reuse, R13 ;  /* 0x000000170e0e7223 */ /* 0x080fe2000000000d */
[----:B------:R-:W-:Y:S01]  /*0e00*/  FFMA R34, R10, R23, R9 ;  /* 0x000000170a227223 */ /* 0x000fe20000000009 */
[----:B------:R-:W-:Y:S01]  /*0e10*/  LDS.128 R16, [R7+0x60] ;  /* 0x0000600007107984 */ /* 0x000fe20000000c00 */
[C---:B----4-:R-:W-:Y:S01]  /*0e20*/  FFMA R35, R26.reuse, R15, R35 ;  /* 0x0000000f1a237223 */ /* 0x050fe20000000023 */
[----:B------:R-:W-:Y:S01]  /*0e30*/  FFMA R10, R15, R27, R14 ;  /* 0x0000001b0f0a7223 */ /* 0x000fe2000000000e */
[----:B------:R-:W-:Y:S01]  /*0e40*/  FFMA R37, R26, R11, R37 ;  /* 0x0000000b1a257223 */ /* 0x000fe20000000025 */
[----:B------:R-:W0:Y:S01]  /*0e50*/  LDS.64 R8, [R5+0x3000] ;  /* 0x0030000005087984 */ /* 0x000e220000000a00 */
        /* <DEDUP_REMOVED lines=22> */
[----:B------:R-:W-:Y:S01]  /*0fc0*/  FFMA R27, R23, R27, R22 ;  /* 0x0000001b171b7223 */ /* 0x000fe20000000016 */
[----:B------:R-:W-:Y:S01]  /*0fd0*/  MOV R26, UR10 ;  /* 0x0000000a001a7c02 */ /* 0x000fe20008000f00 */
[----:B------:R-:W1:Y:S03]  /*0fe0*/  LDS.128 R12, [R7+0xf0] ;  /* 0x0000f000070c7984 */ /* 0x000e660000000c00 */
[----:B------:R-:W-:Y:S01]  /*0ff0*/  LEA R30, P0, R26, R30, 0x7 ;  /* 0x0000001e1a1e7211 */ /* 0x000fe200078038ff */
[----:B------:R-:W2:Y:S01]  /*1000*/  LDS.64 R20, [R5+0x3a00] ;  /* 0x003a000005147984 */ /* 0x000ea20000000a00 */
[----:B------:R-:W-:-:S02]  /*1010*/  MOV R26, UR12 ;  /* 0x0000000c001a7c02 */ /* 0x000fc40008000f00 */
[----:B------:R-:W-:Y:S01]  /*1020*/  IADD3.X R31, PT, PT, R31, UR7, RZ, P0, !PT ;  /* 0x000000071f1f7c10 */ /* 0x000fe200087fe4ff */
[----:B------:R-:W3:Y:S01]  /*1030*/  LDS.64 R18, [R5+0x3c00] ;  /* 0x003c000005127984 */ /* 0x000ee20000000a00 */
[----:B------:R-:W-:-:S03]  /*1040*/  LEA R28, P0, R26, R28, 0x7 ;  /* 0x0000001c1a1c7211 */ /* 0x000fc600078038ff */
[----:B------:R-:W4:Y:S01]  /*1050*/  LDS.64 R22, [R5+0x3e00] ;  /* 0x003e000005167984 */ /* 0x000f220000000a00 */
[----:B------:R-:W-:Y:S01]  /*1060*/  IADD3.X R29, PT, PT, R29, UR6, RZ, P0, !PT ;  /* 0x000000061d1d7c10 */ /* 0x000fe200087fe4ff */
[CC--:B0-----:R-:W-:Y:S01]  /*1070*/  FFMA R35, R8.reuse, R16.reuse, R35 ;  /* 0x0000001008237223 */ /* 0x0c1fe20000000023 */
[-C--:B------:R-:W-:Y:S01]  /*1080*/  FFMA R34, R8, R17.reuse, R34 ;  /* 0x0000001108227223 */ /* 0x080fe20000000022 */
[C---:B-1----:R-:W-:Y:S01]  /*1090*/  FFMA R16, R12.reuse, R16, R37 ;  /* 0x000000100c107223 */ /* 0x042fe20000000025 */
[----:B------:R-:W-:Y:S01]  /*10a0*/  FFMA R12, R12, R17, R27 ;  /* 0x000000110c0c7223 */ /* 0x000fe2000000001b */
[C---:B--2---:R-:W-:Y:S02]  /*10b0*/  FFMA R35, R20.reuse, R9, R35 ;  /* 0x0000000914237223 */ /* 0x044fe40000000023 */
[----:B------:R-:W-:Y:S01]  /*10c0*/  FFMA R17, R20, R13, R16 ;  /* 0x0000000d14117223 */ /* 0x000fe20000000010 */
[-C--:B------:R-:W-:Y:S01]  /*10d0*/  FFMA R9, R9, R21.reuse, R34 ;  /* 0x0000001509097223 */ /* 0x080fe20000000022 */
[----:B------:R-:W-:Y:S01]  /*10e0*/  FFMA R13, R13, R21, R12 ;  /* 0x000000150d0d7223 */ /* 0x000fe2000000000c */
[C---:B---3--:R-:W-:Y:S01]  /*10f0*/  FFMA R35, R18.reuse, R10, R35 ;  /* 0x0000000a12237223 */ /* 0x048fe20000000023 */
[----:B------:R-:W-:Y:S01]  /*1100*/  FFMA R18, R18, R14, R17 ;  /* 0x0000000e12127223 */ /* 0x000fe20000000011 */
[-C--:B------:R-:W-:Y:S01]  /*1110*/  FFMA R10, R10, R19.reuse, R9 ;  /* 0x000000130a0a7223 */ /* 0x080fe20000000009 */
[----:B------:R-:W-:Y:S01]  /*1120*/  FFMA R8, R14, R19, R13 ;  /* 0x000000130e087223 */ /* 0x000fe2000000000d */
[C---:B----4-:R-:W-:Y:S01]  /*1130*/  FFMA R35, R22.reuse, R11, R35 ;  /* 0x0000000b16237223 */ /* 0x050fe20000000023 */
[----:B------:R-:W-:Y:S01]  /*1140*/  FFMA R37, R22, R15, R18 ;  /* 0x0000000f16257223 */ /* 0x000fe20000000012 */
[-C--:B------:R-:W-:Y:S01]  /*1150*/  FFMA R14, R11, R23.reuse, R10 ;  /* 0x000000170b0e7223 */ /* 0x080fe2000000000a */
[----:B------:R-:W-:Y:S01]  /*1160*/  FFMA R15, R15, R23, R8 ;  /* 0x000000170f0f7223 */ /* 0x000fe20000000008 */
[----:B------:R-:W-:Y:S06]  /*1170*/  BAR.SYNC.DEFER_BLOCKING 0x0 ;  /* 0x0000000000007b1d */ /* 0x000fec0000010000 */
[----:B------:R-:W-:Y:S05]  /*1180*/  BRA.U !UP0, `(.L_x_184) ;  /* 0xfffffff1088c7547 */ /* 0x000fea000b83ffff */
.L_x_183:
[----:B------:R-:W0:Y:S01]  /*1190*/  LDC.64 R8, c[0x0][0x3a0] ;  /* 0x0000e800ff087b82 */ /* 0x000e220000000a00 */
[----:B------:R-:W1:Y:S01]  /*11a0*/  LDCU.64 UR10, c[0x0][0x3a0] ;  /* 0x00007400ff0a77ac */ /* 0x000e620008000a00 */
[----:B------:R-:W-:Y:S02]  /*11b0*/  IADD3 R0, P0, PT, R24, 0x1, RZ ;  /* 0x0000000118007810 */ /* 0x000fe40007f1e0ff */
[----:B------:R-:W-:Y:S01]  /*11c0*/  MOV R25, RZ ;  /* 0x000000ff00197202 */ /* 0x000fe20000000f00 */
[----:B------:R-:W2:Y:S01]  /*11d0*/  LDCU.128 UR4, c[0x0][0x390] ;  /* 0x00007200ff0477ac */ /* 0x000ea20008000c00 */
[----:B------:R-:W-:Y:S01]  /*11e0*/  IADD3 R2, P4, PT, R4, 0x1, RZ ;  /* 0x0000000104027810 */ /* 0x000fe20007f9e0ff */
[----:B-1----:R-:W-:Y:S01]  /*11f0*/  IMAD R5, R3, UR10, RZ ;  /* 0x0000000a03057c24 */ /* 0x002fe2000f8e02ff */
[----:B------:R-:W-:Y:S01]  /*1200*/  ISETP.GE.U32.AND P1, PT, R0, UR10, PT ;  /* 0x0000000a00007c0c */ /* 0x000fe2000bf26070 */
[----:B------:R-:W-:Y:S01]  /*1210*/  IMAD.WIDE.U32 R6, R4, UR10, R24 ;  /* 0x0000000a04067c25 */ /* 0x000fe2000f8e0018 */
[----:B------:R-:W-:-:S02]  /*1220*/  ISETP.GE.U32.AND P2, PT, R24, UR10, PT ;  /* 0x0000000a18007c0c */ /* 0x000fc4000bf46070 */
[----:B------:R-:W-:Y:S01]  /*1230*/  IADD3.X R0, PT, PT, RZ, RZ, RZ, P0, !PT ;  /* 0x000000ffff007210 */ /* 0x000fe200007fe4ff */
[C---:B------:R-:W-:Y:S01]  /*1240*/  IMAD R11, R4.reuse, UR11, R5 ;  /* 0x0000000b040b7c24 */ /* 0x040fe2000f8e0205 */
[C---:B--2---:R-:W-:Y:S01]  /*1250*/  ISETP.GE.U32.AND P3, PT, R4.reuse, UR6, PT ;  /* 0x0000000604007c0c */ /* 0x044fe2000bf66070 */
[----:B0-----:R-:W-:Y:S01]  /*1260*/  IMAD.WIDE.U32 R4, R4, UR10, R8 ;  /* 0x0000000a04047c25 */ /* 0x001fe2000f8e0008 */
[----:B------:R-:W-:Y:S02]  /*1270*/  ISETP.GE.U32.AND.EX P2, PT, RZ, UR11, PT, P2 ;  /* 0x0000000bff007c0c */ /* 0x000fe4000bf46120 */
[----:B------:R-:W-:Y:S02]  /*1280*/  ISETP.GE.U32.AND.EX P1, PT, R0, UR11, PT, P1 ;  /* 0x0000000b00007c0c */ /* 0x000fe4000bf26110 */
[----:B------:R-:W-:Y:S02]  /*1290*/  ISETP.GE.U32.AND P0, PT, R2, UR6, PT ;  /* 0x0000000602007c0c */ /* 0x000fe4000bf06070 */
        /* <DEDUP_REMOVED lines=18> */
.L_x_185:
        /* <DEDUP_REMOVED lines=12> */
.L_x_238:


//--------------------- .text.mul_a_b             --------------------------
	.section	.text.mul_a_b,"ax",@progbits
	.align	128
        .global         mul_a_b
        .type           mul_a_b,@function
        .size           mul_a_b,(.L_x_239 - mul_a_b)
        .other          mul_a_b,@"STO_CUDA_ENTRY STV_DEFAULT"
mul_a_b:
.text.mul_a_b:
        /* <DEDUP_REMOVED lines=22> */
[----:B------:R-:W1:Y:S01]  /*0160*/  LDCU.128 UR12, c[0x0][0x380] ;  /* 0x00007000ff0c77ac */ /* 0x000e620008000c00 */
[----:B------:R-:W-:Y:S01]  /*0170*/  IMAD R11, R11, UR10, RZ ;  /* 0x0000000a0b0b7c24 */ /* 0x000fe2000f8e02ff */
[----:B------:R-:W-:Y:S01]  /*0180*/  MOV R36, RZ ;  /* 0x000000ff00247202 */ /* 0x000fe20000000f00 */
[----:B------:R-:W-:Y:S02]  /*0190*/  UMOV UR4, 0x400 ;  /* 0x0000040000047882 */ /* 0x000fe40000000000 */
[C---:B------:R-:W-:Y:S01]  /*01a0*/  IMAD R15, R10.reuse, UR11, R11 ;  /* 0x0000000b0a0f7c24 */ /* 0x040fe2000f8e020b */
[----:B------:R-:W-:Y:S01]  /*01b0*/  UIADD3 UR5, UPT, UPT, UR4, 0x4000, URZ ;  /* 0x0000400004057890 */ /* 0x000fe2000fffe0ff */
[----:B------:R-:W2:Y:S01]  /*01c0*/  LDC.64 R8, c[0x0][0x3a8] ;  /* 0x0000ea00ff087b82 */ /* 0x000ea20000000a00 */
[----:B------:R-:W-:Y:S01]  /*01d0*/  IMAD.WIDE.U32 R10, R10, UR10, RZ ;  /* 0x0000000a0a0a7c25 */ /* 0x000fe2000f8e00ff */
[----:B------:R-:W-:Y:S01]  /*01e0*/  MOV R26, RZ ;  /* 0x000000ff001a7202 */ /* 0x000fe20000000f00 */
[----:B------:R-:W3:Y:S03]  /*01f0*/  LDCU.64 UR18, c[0x0][0x3a0] ;  /* 0x00007400ff1277ac */ /* 0x000ee60008000a00 */
[----:B------:R-:W-:Y:S01]  /*0200*/  IADD3 R11, PT, PT, R11, R15, RZ ;  /* 0x0000000f0b0b7210 */ /* 0x000fe20007ffe0ff */
[----:B------:R-:W4:Y:S01]  /*0210*/  LDCU.64 UR16, c[0x0][0x3a8] ;  /* 0x00007500ff1077ac */ /* 0x000f220008000a00 */
[----:B------:R-:W5:Y:S01]  /*0220*/  S2UR UR6, SR_CgaCtaId ;  /* 0x00000000000679c3 */ /* 0x000f620000008800 */
[----:B0-----:R-:W-:-:S04]  /*0230*/  IMAD.WIDE.U32 R4, R34, R6, RZ ;  /* 0x0000000622047225 */ /* 0x001fc800078e00ff */
[----:B------:R-:W-:Y:S01]  /*0240*/  IMAD R5, R34, R7, R5 ;  /* 0x0000000722057224 */ /* 0x000fe200078e0205 */
[----:B------:R-:W-:Y:S02]  /*0250*/  SHF.L.U32 R12, R4, 0x2, RZ ;  /* 0x00000002040c7819 */ /* 0x000fe400000006ff */
[----:B------:R-:W-:Y:S01]  /*0260*/  SHF.L.U64.HI R7, R6, 0x7, R7 ;  /* 0x0000000706077819 */ /* 0x000fe20000010207 */
[----:B--2---:R-:W-:Y:S01]  /*0270*/  IMAD.WIDE.U32 R8, R2, UR10, R8 ;  /* 0x0000000a02087c25 */ /* 0x004fe2000f8e0008 */
[----:B------:R-:W-:-:S03]  /*0280*/  SHF.L.U64.HI R13, R4, 0x2, R5 ;  /* 0x00000002040d7819 */ /* 0x000fc60000010205 */
[----:B------:R-:W-:Y:S01]  /*0290*/  IMAD.WIDE.U32 R4, R3, 0x8, R12 ;  /* 0x0000000803047825 */ /* 0x000fe200078e000c */
[----:B------:R-:W-:Y:S01]  /*02a0*/  SHF.L.U32 R3, R23, 0x2, RZ ;  /* 0x0000000217037819 */ /* 0x000fe200000006ff */
[----:B-----5:R-:W-:Y:S02]  /*02b0*/  ULEA UR4, UR6, UR4, 0x18 ;  /* 0x0000000406047291 */ /* 0x020fe4000f8ec0ff */
[----:B------:R-:W-:Y:S01]  /*02c0*/  IMAD R13, R0, UR10, RZ ;  /* 0x0000000a000d7c24 */ /* 0x000fe2000f8e02ff */
[-C--:B------:R-:W-:Y:S01]  /*02d0*/  LEA R20, P1, R10, R3.reuse, 0x3 ;  /* 0x000000030a147211 */ /* 0x080fe200078218ff */
[----:B------:R-:W-:Y:S01]  /*02e0*/  ULEA UR5, UR6, UR5, 0x18 ;  /* 0x0000000506057291 */ /* 0x000fe2000f8ec0ff */
[----:B-1----:R-:W-:Y:S01]  /*02f0*/  IADD3 R32, P0, PT, R4, UR14, RZ ;  /* 0x0000000e04207c10 */ /* 0x002fe2000ff1e0ff */
[----:B------:R-:W-:Y:S01]  /*0300*/  IMAD R17, R2, UR11, R13 ;  /* 0x0000000b02117c24 */ /* 0x000fe2000f8e020d */
[----:B------:R-:W-:Y:S01]  /*0310*/  SHF.R.U32.HI R13, RZ, 0x1e, R23 ;  /* 0x0000001eff0d7819 */ /* 0x000fe20000011617 */
[----:B------:R-:W0:Y:S01]  /*0320*/  LDCU.64 UR10, c[0x0][0x398] ;  /* 0x00007300ff0a77ac */ /* 0x000e220008000a00 */
[----:B------:R-:W-:-:S02]  /*0330*/  LEA R3, P2, R8, R3, 0x2 ;  /* 0x0000000308037211 */ /* 0x000fc400078410ff */
[----:B------:R-:W-:Y:S02]  /*0340*/  LEA.HI.X R10, R10, R13, R11, 0x3, P1 ;  /* 0x0000000d0a0a7211 */ /* 0x000fe400008f1c0b */
[----:B------:R-:W-:Y:S02]  /*0350*/  IADD3 R9, PT, PT, R9, R17, RZ ;  /* 0x0000001109097210 */ /* 0x000fe40007ffe0ff */
[----:B------:R-:W-:Y:S02]  /*0360*/  IADD3 R32, P1, PT, R32, 0x4, RZ ;  /* 0x0000000420207810 */ /* 0x000fe40007f3e0ff */
[----:B------:R-:W-:Y:S02]  /*0370*/  LEA.HI.X R8, R8, R13, R9, 0x2, P2 ;  /* 0x0000000d08087211 */ /* 0x000fe400010f1409 */
[----:B------:R-:W-:Y:S02]  /*0380*/  IADD3 R22, P3, PT, R3, UR12, RZ ;  /* 0x0000000c03167c10 */ /* 0x000fe4000ff7e0ff */
[----:B------:R-:W-:-:S02]  /*0390*/  IADD3.X R33, PT, PT, RZ, UR15, R5, P1, P0 ;  /* 0x0000000fff217c10 */ /* 0x000fc40008fe0405 */
[----:B------:R-:W-:Y:S02]  /*03a0*/  IADD3 R20, P2, PT, R20, UR12, RZ ;  /* 0x0000000c14147c10 */ /* 0x000fe4000ff5e0ff */
[----:B------:R-:W-:Y:S02]  /*03b0*/  IADD3 R3, P0, PT, R2, 0x1, RZ ;  /* 0x0000000102037810 */ /* 0x000fe40007f1e0ff */
[C---:B------:R-:W-:Y:S01]  /*03c0*/  LEA R24, R34.reuse, UR4, 0x8 ;  /* 0x0000000422187c11 */ /* 0x040fe2000f8e40ff */
[----:B------:R-:W-:Y:S01]  /*03d0*/  UMOV UR4, URZ ;  /* 0x000000ff00047c82 */ /* 0x000fe20008000000 */
[----:B------:R-:W-:Y:S02]  /*03e0*/  LEA R28, R34, UR5, 0x9 ;  /* 0x00000005221c7c11 */ /* 0x000fe4000f8e48ff */
[----:B------:R-:W-:Y:S02]  /*03f0*/  IADD3.X R21, PT, PT, R8, UR13, RZ, P3, !PT ;  /* 0x0000000d08157c10 */ /* 0x000fe40009ffe4ff */
[----:B------:R-:W-:-:S02]  /*0400*/  CS2R R8, SRZ ;  /* 0x0000000000087805 */ /* 0x000fc4000001ff00 */
[----:B------:R-:W-:Y:S02]  /*0410*/  IADD3.X R5, PT, PT, R10, UR13, RZ, P2, !PT ;  /* 0x0000000d0a057c10 */ /* 0x000fe400097fe4ff */
[----:B------:R-:W-:Y:S02]  /*0420*/  IADD3.X R4, PT, PT, RZ, R0, RZ, P0, !PT ;  /* 0x00000000ff047210 */ /* 0x000fe400007fe4ff */
[C---:B------:R-:W-:Y:S02]  /*0430*/  LEA R29, R23.reuse, R24, 0x2 ;  /* 0x00000018171d7211 */ /* 0x040fe400078e10ff */
[C---:B------:R-:W-:Y:S02]  /*0440*/  LEA R28, R23.reuse, R28, 0x3 ;  /* 0x0000001c171c7211 */ /* 0x040fe400078e18ff */
[----:B------:R-:W-:Y:S01]  /*0450*/  LEA R25, R23, UR5, 0x3 ;  /* 0x0000000517197c11 */ /* 0x000fe2000f8e18ff */
[----:B0--34-:R-:W-:-:S06]  /*0460*/  UMOV UR5, URZ ;  /* 0x000000ff00057c82 */ /* 0x019fcc0008000000 */
.L_x_187:
[----:B------:R-:W-:Y:S02]  /*0470*/  IADD3 R11, P1, PT, R23, UR4, RZ ;  /* 0x00000004170b7c10 */ /* 0x000fe4000ff3e0ff */
[----:B------:R-:W-:Y:S02]  /*0480*/  CS2R R12, SRZ ;  /* 0x00000000000c7805 */ /* 0x000fe4000001ff00 */
[----:B------:R-:W-:Y:S02]  /*0490*/  ISETP.GE.U32.AND P3, PT, R2, UR10, PT ;  /* 0x0000000a02007c0c */ /* 0x000fe4000bf66070 */
[----:B------:R-:W-:Y:S02]  /*04a0*/  CS2R R14, SRZ ;  /* 0x00000000000e7805 */ /* 0x000fe4000001ff00 */
[----:B------:R-:W-:Y:S02]  /*04b0*/  ISETP.GE.U32.AND P0, PT, R11, UR16, PT ;  /* 0x000000100b007c0c */ /* 0x000fe4000bf06070 */
[----:B------:R-:W-:-:S02]  /*04c0*/  IADD3.X R11, PT, PT, RZ, UR5, RZ, P1, !PT ;  /* 0x00000005ff0b7c10 */ /* 0x000fc40008ffe4ff */
[----:B------:R-:W-:Y:S02]  /*04d0*/  IADD3 R10, P2, PT, R34, UR4, RZ ;  /* 0x00000004220a7c10 */ /* 0x000fe4000ff5e0ff */
[----:B------:R-:W-:Y:S02]  /*04e0*/  ISETP.GE.U32.AND.EX P0, PT, R11, UR17, PT, P0 ;  /* 0x000000110b007c0c */ /* 0x000fe4000bf06100 */
[----:B------:R-:W-:Y:S02]  /*04f0*/  IADD3.X R11, PT, PT, RZ, UR5, RZ, P2, !PT ;  /* 0x00000005ff0b7c10 */ /* 0x000fe400097fe4ff */
[----:B------:R-:W-:Y:S02]  /*0500*/  ISETP.GE.U32.OR.EX P3, PT, R0, UR11, P0, P3 ;  /* 0x0000000b00007c0c */ /* 0x000fe40008766530 */
[----:B------:R-:W-:Y:S02]  /*0510*/  ISETP.GE.U32.AND P4, PT, R10, UR16, PT ;  /* 0x000000100a007c0c */ /* 0x000fe4000bf86070 */
[----:B------:R-:W-:-:S02]  /*0520*/  ISETP.GE.U32.AND P2, PT, R3, UR10, PT ;  /* 0x0000000a03007c0c */ /* 0x000fc4000bf46070 */
[----:B------:R-:W-:Y:S02]  /*0530*/  IADD3 R10, P6, PT, R30, 0x1, RZ ;  /* 0x000000011e0a7810 */ /* 0x000fe40007fde0ff */
[----:B------:R-:W-:Y:S02]  /*0540*/  ISETP.GE.U32.OR.EX P2, PT, R4, UR11, P0, P2 ;  /* 0x0000000b04007c0c */ /* 0x000fe40008746520 */
[----:B------:R-:W-:Y:S02]  /*0550*/  ISETP.GE.U32.AND P1, PT, R10, UR18, PT ;  /* 0x000000120a007c0c */ /* 0x000fe4000bf26070 */
[----:B------:R-:W-:Y:S02]  /*0560*/  ISETP.GE.U32.AND.EX P4, PT, R11, UR17, PT, P4 ;  /* 0x000000110b007c0c */ /* 0x000fe4000bf86140 */
[----:B------:R-:W-:Y:S02]  /*0570*/  ISETP.GE.U32.AND P5, PT, R30, UR18, PT ;  /* 0x000000121e007c0c */ /* 0x000fe4000bfa6070 */
[----:B------:R-:W-:-:S02]  /*0580*/  IADD3.X R10, PT, PT, RZ, RZ, RZ, P6, !PT ;  /* 0x000000ffff0a7210 */ /* 0x000fc400037fe4ff */
[----:B------:R-:W-:Y:S02]  /*0590*/  ISETP.GE.U32.OR.EX P5, PT, RZ, UR19, P4, P5 ;  /* 0x00000013ff007c0c */ /* 0x000fe4000a7a6550 */
[----:B------:R-:W-:Y:S02]  /*05a0*/  ISETP.GE.U32.OR.EX P1, PT, R10, UR19, P4, P1 ;  /* 0x000000130a007c0c */ /* 0x000fe4000a726510 */
[----:B------:R-:W-:Y:S02]  /*05b0*/  @!P3 MOV R10, R20 ;  /* 0x00000014000ab202 */ /* 0x000fe40000000f00 */
[----:B------:R-:W-:-:S05]  /*05c0*/  @!P3 MOV R11, R5 ;  /* 0x00000005000bb202 */ /* 0x000fca0000000f00 */
[----:B------:R0:W2:Y:S04]  /*05d0*/  @!P3 LDG.E R12, desc[UR8][R10.64] ;  /* 0x000000080a0cb981 */ /* 0x0000a8000c1e1900 */
[----:B------:R-:W3:Y:S04]  /*05e0*/  @!P5 LDG.E R13, desc[UR8][R32.64+-0x4] ;  /* 0xfffffc08200dd981 */ /* 0x000ee8000c1e1900 */
[----:B------:R-:W4:Y:S01]  /*05f0*/  @!P1 LDG.E R15, desc[UR8][R32.64] ;  /* 0x00000008200f9981 */ /* 0x000f22000c1e1900 */
[----:B0-----:R-:W-:Y:S02]  /*0600*/  @!P2 MOV R10, R22 ;  /* 0x00000016000aa202 */ /* 0x001fe40000000f00 */
[----:B------:R-:W-:-:S05]  /*0610*/  @!P2 MOV R11, R21 ;  /* 0x00000015000ba202 */ /* 0x000fca0000000f00 */
[----:B------:R-:W5:Y:S04]  /*0620*/  @!P2 LDG.E R14, desc[UR8][R10.64] ;  /* 0x000000080a0ea981 */ /* 0x000f68000c1e1900 */
[----:B--2---:R-:W-:Y:S04]  /*0630*/  STS [R29], R12 ;  /* 0x0000000c1d007388 */ /* 0x004fe80000000800 */
[----:B-----5:R-:W-:Y:S04]  /*0640*/  STS [R29+0x80], R14 ;  /* 0x0000800e1d007388 */ /* 0x020fe80000000800 */
[----:B---3--:R-:W-:Y:S04]  /*0650*/  STS [R28], R13 ;  /* 0x0000000d1c007388 */ /* 0x008fe80000000800 */
[----:B----4-:R-:W-:Y:S01]  /*0660*/  STS [R28+0x4], R15 ;  /* 0x0000040f1c007388 */ /* 0x010fe20000000800 */
        /* <DEDUP_REMOVED lines=10> */
[----:B0-----:R-:W-:-:S03]  /*0710*/  FFMA R36, R8, R13, R27 ;  /* 0x0000000d08247223 */ /* 0x001fc6000000001b */
[----:B------:R-:W0:Y:S01]  /*0720*/  LDS.64 R26, [R25+0x600] ;  /* 0x00060000191a7984 */ /* 0x000e220000000a00 */
[----:B------:R-:W-:Y:S01]  /*0730*/  FFMA R37, R13, R9, R37 ;  /* 0x000000090d257223 */ /* 0x000fe20000000025 */
        /* <DEDUP_REMOVED lines=19> */
[----:B-1----:R-:W-:Y:S01]  /*0870*/  FFMA R37, R14, R9, R26 ;  /* 0x000000090e257223 */ /* 0x002fe2000000001a */
[----:B------:R-:W-:-:S02]  /*0880*/  FFMA R9, R9, R15, R27 ;  /* 0x0000000f09097223 */ /* 0x000fc4000000001b */
[----:B------:R-:W1:Y:S01]  /*0890*/  LDS.64 R26, [R25+0xe00] ;  /* 0x000e0000191a7984 */ /* 0x000e620000000a00 */
[----:B------:R-:W-:Y:S01]  /*08a0*/  FFMA R8, R14, R17, R8 ;  /* 0x000000110e087223 */ /* 0x000fe20000000008 */
[----:B------:R-:W-:-:S03]  /*08b0*/  FFMA R15, R17, R15, R16 ;  /* 0x0000000f110f7223 */ /* 0x000fc60000000010 */
        /* <DEDUP_REMOVED lines=18> */
[----:B------:R-:W-:-:S02]  /*09e0*/  FFMA R10, R10, R17, R26 ;  /* 0x000000110a0a7223 */ /* 0x000fc4000000001a */
[----:B------:R-:W0:Y:S01]  /*09f0*/  LDS.64 R26, [R25+0x1600] ;  /* 0x00160000191a7984 */ /* 0x000e220000000a00 */
[-C--:B------:R-:W-:Y:S01]  /*0a00*/  FFMA R13, R13, R11.reuse, R12 ;  /* 0x0000000b0d0d7223 */ /* 0x080fe2000000000c */
[----:B------:R-:W-:Y:S01]  /*0a10*/  FFMA R11, R17, R11, R36 ;  /* 0x0000000b110b7223 */ /* 0x000fe20000000024 */
[----:B-1----:R-:W-:Y:S02]  /*0a20*/  FFMA R17, R8, R14, R37 ;  /* 0x0000000e08117223 */ /* 0x002fe40000000025 */
        /* <DEDUP_REMOVED lines=64> */
[----:B------:R-:W-:Y:S02]  /*0e30*/  FFMA R15, R17, R15, R16 ;  /* 0x0000000f110f7223 */ /* 0x000fe40000000010 */
        /* <DEDUP_REMOVED lines=36> */
[----:B------:R-:W-:Y:S01]  /*1080*/  UIADD3 UR4, UP0, UPT, UR4, 0x20, URZ ;  /* 0x0000002004047890 */ /* 0x000fe2000ff1e0ff */
[C---:B0-----:R-:W-:Y:S01]  /*1090*/  FFMA R27, R8.reuse, R12, R36 ;  /* 0x0000000c081b7223 */ /* 0x041fe20000000024 */
[----:B------:R-:W-:Y:S02]  /*10a0*/  FFMA R37, R8, R13, R37 ;  /* 0x0000000d08257223 */ /* 0x000fe40000000025 */
[----:B------:R-:W0:Y:S01]  /*10b0*/  LDS.64 R12, [R25+0x3c00] ;  /* 0x003c0000190c7984 */ /* 0x000e220000000a00 */
[----:B-1----:R-:W-:Y:S01]  /*10c0*/  FFMA R26, R14, R17, R26 ;  /* 0x000000110e1a7223 */ /* 0x002fe2000000001a */
[----:B------:R-:W-:-:S02]  /*10d0*/  FFMA R8, R17, R15, R16 ;  /* 0x0000000f11087223 */ /* 0x000fc40000000010 */
[----:B------:R-:W1:Y:S01]  /*10e0*/  LDS.64 R16, [R25+0x3e00] ;  /* 0x003e000019107984 */ /* 0x000e620000000a00 */
[----:B------:R-:W-:Y:S02]  /*10f0*/  UIADD3.X UR5, UPT, UPT, URZ, UR5, URZ, UP0, !UPT ;  /* 0x00000005ff057290 */ /* 0x000fe400087fe4ff */
[----:B------:R-:W-:Y:S01]  /*1100*/  UISETP.GE.U32.AND UP0, UPT, UR4, UR16, UPT ;  /* 0x000000100400728c */ /* 0x000fe2000bf06070 */
[----:B------:R-:W-:Y:S01]  /*1110*/  FFMA R27, R14, R9, R27 ;  /* 0x000000090e1b7223 */ /* 0x000fe2000000001b */
[----:B------:R-:W-:Y:S02]  /*1120*/  BAR.SYNC.DEFER_BLOCKING 0x0 ;  /* 0x0000000000007b1d */ /* 0x000fe40000010000 */
[----:B------:R-:W-:Y:S01]  /*1130*/  UISETP.GE.U32.AND.EX UP0, UPT, UR5, UR17, UPT, UP0 ;  /* 0x000000110500728c */ /* 0x000fe2000bf06100 */
[----:B------:R-:W-:Y:S01]  /*1140*/  LEA R32, P0, R6, R32, 0x7 ;  /* 0x0000002006207211 */ /* 0x000fe200078038ff */
[----:B------:R-:W-:Y:S01]  /*1150*/  FFMA R37, R9, R15, R37 ;  /* 0x0000000f09257223 */ /* 0x000fe20000000025 */
[----:B------:R-:W-:-:S02]  /*1160*/  IADD3 R22, P1, PT, R22, 0x80, RZ ;  /* 0x0000008016167810 */ /* 0x000fc40007f3e0ff */
[----:B------:R-:W-:Y:S02]  /*1170*/  IADD3.X R33, PT, PT, R33, R7, RZ, P0, !PT ;  /* 0x0000000721217210 */ /* 0x000fe400007fe4ff */
[----:B------:R-:W-:Y:S02]  /*1180*/  IADD3 R20, P0, PT, R20, 0x80, RZ ;  /* 0x0000008014147810 */ /* 0x000fe40007f1e0ff */
[----:B------:R-:W-:Y:S02]  /*1190*/  IADD3.X R21, PT, PT, RZ, R21, RZ, P1, !PT ;  /* 0x00000015ff157210 */ /* 0x000fe40000ffe4ff */
[----:B------:R-:W-:Y:S01]  /*11a0*/  IADD3.X R5, PT, PT, RZ, R5, RZ, P0, !PT ;  /* 0x00000005ff057210 */ /* 0x000fe200007fe4ff */
        /* <DEDUP_REMOVED lines=8> */
[----:B------:R-:W-:Y:S06]  /*1230*/  BRA.U !UP0, `(.L_x_187) ;  /* 0xfffffff1088c7547 */ /* 0x000fec000b83ffff */
.L_x_186:
        /* <DEDUP_REMOVED lines=35> */
.L_x_188:
        /* <DEDUP_REMOVED lines=9> */
.L_x_239:


//--------------------- .text.sub_at_bt           --------------------------
	.section	.text.sub_at_bt,"ax",@progbits
	.align	128
        .global         sub_at_bt
        .type           sub_at_bt,@function
        .size           sub_at_bt,(.L_x_240 - sub_at_bt)
        .other          sub_at_bt,@"STO_CUDA_ENTRY STV_DEFAULT"
sub_at_bt:
.text.sub_at_bt:
        /* <DEDUP_REMOVED lines=37> */
[----:B---3--:R-:W-:-:S05]  /*0250*/  FADD R9, R4, -R7 ;  /* 0x8000000704097221 */ /* 0x008fca0000000000 */
[----:B------:R-:W-:Y:S01]  /*0260*/  STG.E desc[UR4][R2.64], R9 ;  /* 0x0000000902007986 */ /* 0x000fe2000c101904 */
[----:B------:R-:W-:Y:S05]  /*0270*/  EXIT ;  /* 0x000000000000794d */ /* 0x000fea0003800000 */
.L_x_189:
        /* <DEDUP_REMOVED lines=16> */
.L_x_240:


//--------------------- .text.sub_a_bt            --------------------------
	.section	.text.sub_a_bt,"ax",@progbits
	.align	128
        .global         sub_a_bt
        .type           sub_a_bt,@function
        .size           sub_a_bt,(.L_x_241 - sub_a_bt)
        .other          sub_a_bt,@"STO_CUDA_ENTRY STV_DEFAULT"
sub_a_bt:
.text.sub_a_bt:
        /* <DEDUP_REMOVED lines=37> */
[----:B---3--:R-:W-:-:S05]  /*0250*/  FADD R9, R2, -R7 ;  /* 0x8000000702097221 */ /* 0x008fca0000000000 */
[----:B------:R-:W-:Y:S01]  /*0260*/  STG.E desc[UR4][R4.64], R9 ;  /* 0x0000000904007986 */ /* 0x000fe2000c101904 */
[----:B------:R-:W-:Y:S05]  /*0270*/  EXIT ;  /* 0x000000000000794d */ /* 0x000fea0003800000 */
.L_x_190:
        /* <DEDUP_REMOVED lines=16> */
.L_x_241:


//--------------------- .text.sub_at_b            --------------------------
	.section	.text.sub_at_b,"ax",@progbits
	.align	128
        .global         sub_at_b
        .type           sub_at_b,@function
        .size           sub_at_b,(.L_x_242 - sub_at_b)
        .other          sub_at_b,@"STO_CUDA_ENTRY STV_DEFAULT"
sub_at_b:
.text.sub_at_b:
        /* <DEDUP_REMOVED lines=37> */
[----:B---3--:R-:W-:-:S05]  /*0250*/  FADD R9, R4, -R7 ;  /* 0x8000000704097221 */ /* 0x008fca0000000000 */
[----:B------:R-:W-:Y:S01]  /*0260*/  STG.E desc[UR4][R2.64], R9 ;  /* 0x0000000902007986 */ /* 0x000fe2000c101904 */
[----:B------:R-:W-:Y:S05]  /*0270*/  EXIT ;  /* 0x000000000000794d */ /* 0x000fea0003800000 */
.L_x_191:
        /* <DEDUP_REMOVED lines=16> */
.L_x_242:


//--------------------- .text.sub_a_b             --------------------------
	.section	.text.sub_a_b,"ax",@progbits
	.align	128
        .global         sub_a_b
        .type           sub_a_b,@function
        .size           sub_a_b,(.L_x_243 - sub_a_b)
        .other          sub_a_b,@"STO_CUDA_ENTRY STV_DEFAULT"
sub_a_b:
.text.sub_a_b:
        /* <DEDUP_REMOVED lines=35> */
[----:B--2---:R-:W-:-:S05]  /*0230*/  FADD R9, R2, -R5 ;  /* 0x8000000502097221 */ /* 0x004fca0000000000 */
[----:B------:R-:W-:Y:S01]  /*0240*/  STG.E desc[UR4][R6.64], R9 ;  /* 0x0000000906007986 */ /* 0x000fe2000c101904 */
[----:B------:R-:W-:Y:S05]  /*0250*/  EXIT ;  /* 0x000000000000794d */ /* 0x000fea0003800000 */
.L_x_192:
        /* <DEDUP_REMOVED lines=10> */
.L_x_243:


//--------------------- .text.add_at_bt           --------------------------
	.section	.text.add_at_bt,"ax",@progbits
	.align	128
        .global         add_at_bt
        .type           add_at_bt,@function
        .size           add_at_bt,(.L_x_244 - add_at_bt)
        .other          add_at_bt,@"STO_CUDA_ENTRY STV_DEFAULT"
add_at_bt:
.text.add_at_bt:
        /* <DEDUP_REMOVED lines=37> */
[----:B---3--:R-:W-:-:S05]  /*0250*/  FADD R9, R4, R7 ;  /* 0x0000000704097221 */ /* 0x008fca0000000000 */
[----:B------:R-:W-:Y:S01]  /*0260*/  STG.E desc[UR4][R2.64], R9 ;  /* 0x0000000902007986 */ /* 0x000fe2000c101904 */
[----:B------:R-:W-:Y:S05]  /*0270*/  EXIT ;  /* 0x000000000000794d */ /* 0x000fea0003800000 */
.L_x_193:
        /* <DEDUP_REMOVED lines=16> */
.L_x_244:


//--------------------- .text.add_a_bt            --------------------------
	.section	.text.add_a_bt,"ax",@progbits
	.align	128
        .global         add_a_bt
        .type           add_a_bt,@function
        .size           add_a_bt,(.L_x_245 - add_a_bt)
        .other          add_a_bt,@"STO_CUDA_ENTRY STV_DEFAULT"
add_a_bt:
.text.add_a_bt:
        /* <DEDUP_REMOVED lines=37> */
[----:B---3--:R-:W-:-:S05]  /*0250*/  FADD R9, R2, R7 ;  /* 0x0000000702097221 */ /* 0x008fca0000000000 */
[----:B------:R-:W-:Y:S01]  /*0260*/  STG.E desc[UR4][R4.64], R9 ;  /* 0x0000000904007986 */ /* 0x000fe2000c101904 */
[----:B------:R-:W-:Y:S05]  /*0270*/  EXIT ;  /* 0x000000000000794d */ /* 0x000fea0003800000 */
.L_x_194:
        /* <DEDUP_REMOVED lines=16> */
.L_x_245:


//--------------------- .text.add_at_b            --------------------------
	.section	.text.add_at_b,"ax",@progbits
	.align	128
        .global         add_at_b
        .type           add_at_b,@function
        .size           add_at_b,(.L_x_246 - add_at_b)
        .other          add_at_b,@"STO_CUDA_ENTRY STV_DEFAULT"
add_at_b:
.text.add_at_b:
        /* <DEDUP_REMOVED lines=37> */
[----:B---3--:R-:W-:-:S05]  /*0250*/  FADD R9, R4, R7 ;  /* 0x0000000704097221 */ /* 0x008fca0000000000 */
[----:B------:R-:W-:Y:S01]  /*0260*/  STG.E desc[UR4][R2.64], R9 ;  /* 0x0000000902007986 */ /* 0x000fe2000c101904 */
[----:B------:R-:W-:Y:S05]  /*0270*/  EXIT ;  /* 0x000000000000794d */ /* 0x000fea0003800000 */
.L_x_195:
        /* <DEDUP_REMOVED lines=16> */
.L_x_246:


//--------------------- .text.add_a_b             --------------------------
	.section	.text.add_a_b,"ax",@progbits
	.align	128
        .global         add_a_b
        .type           add_a_b,@function
        .size           add_a_b,(.L_x_247 - add_a_b)
        .other          add_a_b,@"STO_CUDA_ENTRY STV_DEFAULT"
add_a_b:
.text.add_a_b:
        /* <DEDUP_REMOVED lines=35> */
[----:B--2---:R-:W-:-:S05]  /*0230*/  FADD R9, R2, R5 ;  /* 0x0000000502097221 */ /* 0x004fca0000000000 */
[----:B------:R-:W-:Y:S01]  /*0240*/  STG.E desc[UR4][R6.64], R9 ;  /* 0x0000000906007986 */ /* 0x000fe2000c101904 */
[----:B------:R-:W-:Y:S05]  /*0250*/  EXIT ;  /* 0x000000000000794d */ /* 0x000fea0003800000 */
.L_x_196:
        /* <DEDUP_REMOVED lines=10> */
.L_x_247:


//--------------------- .text.transpose_a         --------------------------
	.section	.text.transpose_a,"ax",@progbits
	.align	128
        .global         transpose_a
        .type           transpose_a,@function
        .size           transpose_a,(.L_x_248 - transpose_a)
        .other          transpose_a,@"STO_CUDA_ENTRY STV_DEFAULT"
transpose_a:
.text.transpose_a:
        /* <DEDUP_REMOVED lines=21> */
[----:B------:R-:W-:-:S06]  /*0150*/  LEA.HI.X R7, R4, UR13, R5, 0x2, P0 ;  /* 0x0000000d04077c11 */ /* 0x000fcc00080f1405 */
[----:B-1----:R-:W2:Y:S01]  /*0160*/  LDG.E R7, desc[UR4][R6.64] ;  /* 0x0000000406077981 */ /* 0x002ea2000c1e1900 */
[----:B------:R-:W-:Y:S02]  /*0170*/  HFMA2 R9, -RZ, RZ, 0, 0 ;  /* 0x00000000ff097431 */ /* 0x000fe400000001ff */
[----:B------:R-:W-:-:S04]  /*0180*/  IMAD R3, R3, UR10, RZ ;  /* 0x0000000a03037c24 */ /* 0x000fc8000f8e02ff */
[C---:B------:R-:W-:Y:S02]  /*0190*/  IMAD R3, R2.reuse, UR11, R3 ;  /* 0x0000000b02037c24 */ /* 0x040fe4000f8e0203 */
[----:B------:R-:W-:-:S04]  /*01a0*/  IMAD.WIDE.U32 R4, R2, UR10, R8 ;  /* 0x0000000a02047c25 */ /* 0x000fc8000f8e0008 */
[----:B------:R-:W-:Y:S01]  /*01b0*/  IMAD.IADD R3, R5, 0x1, R3 ;  /* 0x0000000105037824 */ /* 0x000fe200078e0203 */
[----:B------:R-:W-:-:S04]  /*01c0*/  LEA R2, P0, R4, UR14, 0x2 ;  /* 0x0000000e04027c11 */ /* 0x000fc8000f8010ff */
[----:B------:R-:W-:-:S05]  /*01d0*/  LEA.HI.X R3, R4, UR15, R3, 0x2, P0 ;  /* 0x0000000f04037c11 */ /* 0x000fca00080f1403 */
[----:B--2---:R-:W-:Y:S01]  /*01e0*/  STG.E desc[UR4][R2.64], R7 ;  /* 0x0000000702007986 */ /* 0x004fe2000c101904 */
[----:B------:R-:W-:Y:S05]  /*01f0*/  EXIT ;  /* 0x000000000000794d */ /* 0x000fea0003800000 */
.L_x_197:
        /* <DEDUP_REMOVED lines=16> */
.L_x_248:


//--------------------- .nv.shared.softmax_at     --------------------------
	.section	.nv.shared.softmax_at,"aw",@nobits
	.sectionflags	@""
	.align	4
.nv.shared.softmax_at:
	.zero		5120


//--------------------- .nv.shared.reserved.0     --------------------------
	.section	.nv.shared.reserved.0,"aw",@nobits
	.weak		__nv_reservedSMEM_offset_0_alias
	.size		__nv_reservedSMEM_offset_0_alias, 0, 64
	.other		__nv_reservedSMEM_offset_0_alias,@"STO_CUDA_RESERVED_SHARED STV_DEFAULT"
__nv_reservedSMEM_offset_0_alias:
	.zero		0
	.zero		64


//--------------------- .nv.shared.softmax_a      --------------------------
	.section	.nv.shared.softmax_a,"aw",@nobits
	.sectionflags	@""
	.align	4
.nv.shared.softmax_a:
	.zero		5120


//--------------------- .nv.shared.mul_at_bt      --------------------------
	.section	.nv.shared.mul_at_bt,"aw",@nobits
	.sectionflags	@""
	.align	4
.nv.shared.mul_at_bt:
	.zero		33792


//--------------------- .nv.shared.mul_a_bt       --------------------------
	.section	.nv.shared.mul_a_bt,"aw",@nobits
	.sectionflags	@""
	.align	4
.nv.shared.mul_a_bt:
	.zero		33792


//--------------------- .nv.shared.mul_at_b       --------------------------
	.section	.nv.shared.mul_at_b,"aw",@nobits
	.sectionflags	@""
	.align	4
.nv.shared.mul_at_b:
	.zero		33792


//--------------------- .nv.shared.mul_a_b        --------------------------
	.section	.nv.shared.mul_a_b,"aw",@nobits
	.sectionflags	@""
	.align	4
.nv.shared.mul_a_b:
	.zero		33792


//--------------------- .nv.constant0.softmax_at  --------------------------
	.section	.nv.constant0.softmax_at,"a",@progbits
	.sectionflags	@""
	.align	4
.nv.constant0.softmax_at:
	.zero		928


//--------------------- .nv.constant0.softmax_a   --------------------------
	.section	.nv.constant0.softmax_a,"a",@progbits
	.sectionflags	@""
	.align	4
.nv.constant0.softmax_a:
	.zero		928


//--------------------- .nv.constant0.tanh_at     --------------------------
	.section	.nv.constant0.tanh_at,"a",@progbits
	.sectionflags	@""
	.align	4
.nv.constant0.tanh_at:
	.zero		928


//--------------------- .nv.constant0.tanh_a      --------------------------
	.section	.nv.constant0.tanh_a,"a",@progbits
	.sectionflags	@""
	.align	4
.nv.constant0.tanh_a:
	.zero		928


//--------------------- .nv.constant0.sigmoid_at  --------------------------
	.section	.nv.constant0.sigmoid_at,"a",@progbits
	.sectionflags	@""
	.align	4
.nv.constant0.sigmoid_at:
	.zero		928


//--------------------- .nv.constant0.sigmoid_a   --------------------------
	.section	.nv.constant0.sigmoid_a,"a",@progbits
	.sectionflags	@""
	.align	4
.nv.constant0.sigmoid_a:
	.zero		928


//--------------------- .nv.constant0.rdiv_at_b_for_scalar --------------------------
	.section	.nv.constant0.rdiv_at_b_for_scalar,"a",@progbits
	.sectionflags	@""
	.align	4
.nv.constant0.rdiv_at_b_for_scalar:
	.zero		936


//--------------------- .nv.constant0.rdiv_a_b_for_scalar --------------------------
	.section	.nv.constant0.rdiv_a_b_for_scalar,"a",@progbits
	.sectionflags	@""
	.align	4
.nv.constant0.rdiv_a_b_for_scalar:
	.zero		936


//--------------------- .nv.constant0.div_at_b_for_scalar --------------------------
	.section	.nv.constant0.div_at_b_for_scalar,"a",@progbits
	.sectionflags	@""
	.align	4
.nv.constant0.div_at_b_for_scalar:
	.zero		936


//--------------------- .nv.constant0.div_a_b_for_scalar --------------------------
	.section	.nv.constant0.div_a_b_for_scalar,"a",@progbits
	.sectionflags	@""
	.align	4
.nv.constant0.div_a_b_for_scalar:
	.zero		936


//--------------------- .nv.constant0.mul_at_b_for_scalar --------------------------
	.section	.nv.constant0.mul_at_b_for_scalar,"a",@progbits
	.sectionflags	@""
	.align	4
.nv.constant0.mul_at_b_for_scalar:
	.zero		936


//--------------------- .nv.constant0.mul_a_b_for_scalar --------------------------
	.section	.nv.constant0.mul_a_b_for_scalar,"a",@progbits
	.sectionflags	@""
	.align	4
.nv.constant0.mul_a_b_for_scalar:
	.zero		936


//--------------------- .nv.constant0.rsub_at_b_for_scalar --------------------------
	.section	.nv.constant0.rsub_at_b_for_scalar,"a",@progbits
	.sectionflags	@""
	.align	4
.nv.constant0.rsub_at_b_for_scalar:
	.zero		936


//--------------------- .nv.constant0.rsub_a_b_for_scalar --------------------------
	.section	.nv.constant0.rsub_a_b_for_scalar,"a",@progbits
	.sectionflags	@""
	.align	4
.nv.constant0.rsub_a_b_for_scalar:
	.zero		936


//--------------------- .nv.constant0.sub_at_b_for_scalar --------------------------
	.section	.nv.constant0.sub_at_b_for_scalar,"a",@progbits
	.sectionflags	@""
	.align	4
.nv.constant0.sub_at_b_for_scalar:
	.zero		936


//--------------------- .nv.constant0.sub_a_b_for_scalar --------------------------
	.section	.nv.constant0.sub_a_b_for_scalar,"a",@progbits
	.sectionflags	@""
	.align	4
.nv.constant0.sub_a_b_for_scalar:
	.zero		936


//--------------------- .nv.constant0.add_at_b_for_scalar --------------------------
	.section	.nv.constant0.add_at_b_for_scalar,"a",@progbits
	.sectionflags	@""
	.align	4
.nv.constant0.add_at_b_for_scalar:
	.zero		936


//--------------------- .nv.constant0.add_a_b_for_scalar --------------------------
	.section	.nv.constant0.add_a_b_for_scalar,"a",@progbits
	.sectionflags	@""
	.align	4
.nv.constant0.add_a_b_for_scalar:
	.zero		936


//--------------------- .nv.constant0.div_at_bt_for_elems --------------------------
	.section	.nv.constant0.div_at_bt_for_elems,"a",@progbits
	.sectionflags	@""
	.align	4
.nv.constant0.div_at_bt_for_elems:
	.zero		936


//--------------------- .nv.constant0.div_a_bt_for_elems --------------------------
	.section	.nv.constant0.div_a_bt_for_elems,"a",@progbits
	.sectionflags	@""
	.align	4
.nv.constant0.div_a_bt_for_elems:
	.zero		936


//--------------------- .nv.constant0.div_at_b_for_elems --------------------------
	.section	.nv.constant0.div_at_b_for_elems,"a",@progbits
	.sectionflags	@""
	.align	4
.nv.constant0.div_at_b_for_elems:
	.zero		936


//--------------------- .nv.constant0.div_a_b_for_elems --------------------------
	.section	.nv.constant0.div_a_b_for_elems,"a",@progbits
	.sectionflags	@""
	.align	4
.nv.constant0.div_a_b_for_elems:
	.zero		936


//--------------------- .nv.constant0.mul_at_bt_for_elems --------------------------
	.section	.nv.constant0.mul_at_bt_for_elems,"a",@progbits
	.sectionflags	@""
	.align	4
.nv.constant0.mul_at_bt_for_elems:
	.zero		936


//--------------------- .nv.constant0.mul_a_bt_for_elems --------------------------
	.section	.nv.constant0.mul_a_bt_for_elems,"a",@progbits
	.sectionflags	@""
	.align	4
.nv.constant0.mul_a_bt_for_elems:
	.zero		936


//--------------------- .nv.constant0.mul_at_b_for_elems --------------------------
	.section	.nv.constant0.mul_at_b_for_elems,"a",@progbits
	.sectionflags	@""
	.align	4
.nv.constant0.mul_at_b_for_elems:
	.zero		936


//--------------------- .nv.constant0.mul_a_b_for_elems --------------------------
	.section	.nv.constant0.mul_a_b_for_elems,"a",@progbits
	.sectionflags	@""
	.align	4
.nv.constant0.mul_a_b_for_elems:
	.zero		936


//--------------------- .nv.constant0.mul_at_bt   --------------------------
	.section	.nv.constant0.mul_at_bt,"a",@progbits
	.sectionflags	@""
	.align	4
.nv.constant0.mul_at_bt:
	.zero		944


//--------------------- .nv.constant0.mul_a_bt    --------------------------
	.section	.nv.constant0.mul_a_bt,"a",@progbits
	.sectionflags	@""
	.align	4
.nv.constant0.mul_a_bt:
	.zero		944


//--------------------- .nv.constant0.mul_at_b    --------------------------
	.section	.nv.constant0.mul_at_b,"a",@progbits
	.sectionflags	@""
	.align	4
.nv.constant0.mul_at_b:
	.zero		944


//--------------------- .nv.constant0.mul_a_b     --------------------------
	.section	.nv.constant0.mul_a_b,"a",@progbits
	.sectionflags	@""
	.align	4
.nv.constant0.mul_a_b:
	.zero		944


//--------------------- .nv.constant0.sub_at_bt   --------------------------
	.section	.nv.constant0.sub_at_bt,"a",@progbits
	.sectionflags	@""
	.align	4
.nv.constant0.sub_at_bt:
	.zero		936


//--------------------- .nv.constant0.sub_a_bt    --------------------------
	.section	.nv.constant0.sub_a_bt,"a",@progbits
	.sectionflags	@""
	.align	4
.nv.constant0.sub_a_bt:
	.zero		936


//--------------------- .nv.constant0.sub_at_b    --------------------------
	.section	.nv.constant0.sub_at_b,"a",@progbits
	.sectionflags	@""
	.align	4
.nv.constant0.sub_at_b:
	.zero		936


//--------------------- .nv.constant0.sub_a_b     --------------------------
	.section	.nv.constant0.sub_a_b,"a",@progbits
	.sectionflags	@""
	.align	4
.nv.constant0.sub_a_b:
	.zero		936


//--------------------- .nv.constant0.add_at_bt   --------------------------
	.section	.nv.constant0.add_at_bt,"a",@progbits
	.sectionflags	@""
	.align	4
.nv.constant0.add_at_bt:
	.zero		936


//--------------------- .nv.constant0.add_a_bt    --------------------------
	.section	.nv.constant0.add_a_bt,"a",@progbits
	.sectionflags	@""
	.align	4
.nv.constant0.add_a_bt:
	.zero		936


//--------------------- .nv.constant0.add_at_b    --------------------------
	.section	.nv.constant0.add_at_b,"a",@progbits
	.sectionflags	@""
	.align	4
.nv.constant0.add_at_b:
	.zero		936


//--------------------- .nv.constant0.add_a_b     --------------------------
	.section	.nv.constant0.add_a_b,"a",@progbits
	.sectionflags	@""
	.align	4
.nv.constant0.add_a_b:
	.zero		936


//--------------------- .nv.constant0.transpose_a --------------------------
	.section	.nv.constant0.transpose_a,"a",@progbits
	.sectionflags	@""
	.align	4
.nv.constant0.transpose_a:
	.zero		928


//--------------------- SYMBOLS --------------------------

	.type		.nv.reservedSmem.offset0,@object
	.size		.nv.reservedSmem.offset0,0x4
	.type		.nv.reservedSmem.cap,@object
	.size		.nv.reservedSmem.cap,0x4
